// auto-generated by cutlass_sweep.epilogue — config: {"arch": "sm_90", "cluster_m": 2, "cluster_n": 1, "dtype": "e4m3", "fusion": "sigmoid", "tile_k": 64, "tile_m": 256, "tile_n": 128}
#include "cutlass/cutlass.h"
#include "cutlass/gemm/collective/collective_builder.hpp"
#include "cutlass/gemm/device/gemm_universal_adapter.h"
#include "cutlass/gemm/kernel/gemm_universal.hpp"
#include "cutlass/epilogue/collective/collective_builder.hpp"
#include "cutlass/epilogue/fusion/operations.hpp"
#include "cutlass/epilogue/thread/activation.h"

using Elem = cutlass::float_e4m3_t;
using Acc  = float;
using TileShape    = cute::Shape<cute::_256, cute::_128, cute::_64>;
using ClusterShape = cute::Shape<cute::_2, cute::_1, cute::_1>;
using FusionOp     = cutlass::epilogue::fusion::LinCombEltAct<cutlass::epilogue::thread::Sigmoid, Elem, Acc>;

using CollectiveEpilogue = typename cutlass::epilogue::collective::CollectiveBuilder<
    cutlass::arch::Sm90, cutlass::arch::OpClassTensorOp,
    TileShape, ClusterShape,
    cutlass::epilogue::collective::EpilogueTileAuto,
    Acc, Acc,
    Elem, cutlass::layout::RowMajor, 128 / cutlass::sizeof_bits<Elem>::value,
    Elem, cutlass::layout::RowMajor, 128 / cutlass::sizeof_bits<Elem>::value,
    cutlass::epilogue::TmaWarpSpecializedCooperative,
    FusionOp
  >::CollectiveOp;

using CollectiveMainloop = typename cutlass::gemm::collective::CollectiveBuilder<
    cutlass::arch::Sm90, cutlass::arch::OpClassTensorOp,
    Elem, cutlass::layout::RowMajor, 128 / cutlass::sizeof_bits<Elem>::value,
    Elem, cutlass::layout::ColumnMajor, 128 / cutlass::sizeof_bits<Elem>::value,
    Acc,
    TileShape, ClusterShape,
    cutlass::gemm::collective::StageCountAutoCarveout<
        static_cast<int>(sizeof(typename CollectiveEpilogue::SharedStorage))>,
    cutlass::gemm::KernelTmaWarpSpecializedCooperative
  >::CollectiveOp;

using GemmKernel = cutlass::gemm::kernel::GemmUniversal<
    cute::Shape<int,int,int,int>, CollectiveMainloop, CollectiveEpilogue>;
using Gemm = cutlass::gemm::device::GemmUniversalAdapter<GemmKernel>;

auto* _anchor = &cutlass::device_kernel<GemmKernel>;


// ===== COMPILED SASS (sm_90a) =====

	.target	sm_90a

	.elftype	@"ET_EXEC"


//--------------------- .note.nv.tkinfo           --------------------------
	.section	.note.nv.tkinfo,"",@"SHT_NOTE"
	.sectionflags	@"SHF_NOTE_NV_TKINFO"
	.tkinfo
        /*0018*/ 	.word	0x00000002
        /*0030*/ 	.string	""
        /*0030*/ 	.string	"ptxas"
        /*0030*/ 	.string	"Cuda compilation tools, release 13.0, V13.0.88"
        /*0030*/ 	.string	"Build cuda_13.0.r13.0/compiler.36424714_0"
        /*0030*/ 	.string	"-arch sm_90a -m 64 "



//--------------------- .note.nv.cuinfo           --------------------------
	.section	.note.nv.cuinfo,"",@"SHT_NOTE"
	.sectionflags	@"SHF_NOTE_NV_CUINFO"
        /*0018*/ 	.short	0x0002
        /*001a*/ 	.short	0x005a
        /*001c*/ 	.short	0x0082
	.zero		2


//--------------------- .nv.info                  --------------------------
	.section	.nv.info,"",@"SHT_CUDA_INFO"
	.align	4


	//----- nvinfo : EIATTR_REGCOUNT
	.align		4
        /*0000*/ 	.byte	0x04, 0x2f
        /*0002*/ 	.short	(.L_16 - .L_15)
	.align		4
.L_15:
        /*0004*/ 	.word	index@(_ZN7cutlass13device_kernelINS_4gemm6kernel13GemmUniversalIN4cute5tupleIJiiiiEEENS1_10collective13CollectiveMmaINS1_37MainloopSm90TmaGmmaWarpSpecializedFP8ILi8ENS5_IJNS4_1CILi2EEENSA_ILi1EEESC_EEENS1_35KernelTmaWarpSpecializedCooperativeEEENS5_IJNSA_ILi256EEENSA_ILi128EEENSA_ILi64EEEEEENS_12float_e4m3_tENS5_IJlSC_lEEESK_SL_NS4_8TiledMMAINS4_8MMA_AtomIJNS4_4SM904GMMA31MMA_64x128x32_F32E4M3E4M3_SS_TNILNSP_7ScaleInE1ELSR_1EEEEEENS4_6LayoutISD_NS5_IJSC_NSA_ILi0EEESV_EEEEENS5_IJNS4_10UnderscoreESY_SY_EEEEENS4_13SM90_TMA_LOADENS4_14ComposedLayoutINS4_7SwizzleILi2ELi4ELi3EEENS4_18smem_ptr_flag_bitsILi8EEENSU_INS5_IJNSA_ILi8EEESI_EEENS5_IJSI_SC_EEEEEEEvNS4_8identityENS4_23SM90_TMA_LOAD_MULTICASTES1B_vS1C_EENS_8epilogue10collective18CollectiveEpilogueINS1F_22Sm90TmaWarpSpecializedILi4ELi2ELi16ELb0ELb0EEEJSJ_NS5_IJSH_NSA_ILi32EEEEEESK_SL_SK_SL_NS1F_6fusion15FusionCallbacksIS1J_NS1M_13LinCombEltActINS1F_6thread7SigmoidESK_fSK_fLNS_15FloatRoundStyleE2EEESJ_S1L_JEEES11_NS12_INS13_ILi1ELi4ELi3EEES16_NSU_INS5_IJS17_S1K_EEENS5_IJS1K_SC_EEEEEEENS4_39AutoVectorizingCopyWithAssumedAlignmentILi128EEENS4_14SM90_TMA_STOREES1Y_S20_NS4_9Copy_AtomIJNS4_17SM90_U32x4_STSM_NENS_6half_tEEEEvEEEvvEEEEvNT_6ParamsE)
        /*0008*/ 	.word	0x000000a8


	//----- nvinfo : EIATTR_FRAME_SIZE
	.align		4
.L_16:
        /*000c*/ 	.byte	0x04, 0x11
        /*000e*/ 	.short	(.L_18 - .L_17)
	.align		4
.L_17:
        /*0010*/ 	.word	index@($__internal_0_$__cuda_sm20_rcp_rn_f32_slowpath)
        /*0014*/ 	.word	0x000000e0


	//----- nvinfo : EIATTR_FRAME_SIZE
	.align		4
.L_18:
        /*0018*/ 	.byte	0x04, 0x11
        /*001a*/ 	.short	(.L_20 - .L_19)
	.align		4
.L_19:
        /*001c*/ 	.word	index@(_ZN7cutlass13device_kernelINS_4gemm6kernel13GemmUniversalIN4cute5tupleIJiiiiEEENS1_10collective13CollectiveMmaINS1_37MainloopSm90TmaGmmaWarpSpecializedFP8ILi8ENS5_IJNS4_1CILi2EEENSA_ILi1EEESC_EEENS1_35KernelTmaWarpSpecializedCooperativeEEENS5_IJNSA_ILi256EEENSA_ILi128EEENSA_ILi64EEEEEENS_12float_e4m3_tENS5_IJlSC_lEEESK_SL_NS4_8TiledMMAINS4_8MMA_AtomIJNS4_4SM904GMMA31MMA_64x128x32_F32E4M3E4M3_SS_TNILNSP_7ScaleInE1ELSR_1EEEEEENS4_6LayoutISD_NS5_IJSC_NSA_ILi0EEESV_EEEEENS5_IJNS4_10UnderscoreESY_SY_EEEEENS4_13SM90_TMA_LOADENS4_14ComposedLayoutINS4_7SwizzleILi2ELi4ELi3EEENS4_18smem_ptr_flag_bitsILi8EEENSU_INS5_IJNSA_ILi8EEESI_EEENS5_IJSI_SC_EEEEEEEvNS4_8identityENS4_23SM90_TMA_LOAD_MULTICASTES1B_vS1C_EENS_8epilogue10collective18CollectiveEpilogueINS1F_22Sm90TmaWarpSpecializedILi4ELi2ELi16ELb0ELb0EEEJSJ_NS5_IJSH_NSA_ILi32EEEEEESK_SL_SK_SL_NS1F_6fusion15FusionCallbacksIS1J_NS1M_13LinCombEltActINS1F_6thread7SigmoidESK_fSK_fLNS_15FloatRoundStyleE2EEESJ_S1L_JEEES11_NS12_INS13_ILi1ELi4ELi3EEES16_NSU_INS5_IJS17_S1K_EEENS5_IJS1K_SC_EEEEEEENS4_39AutoVectorizingCopyWithAssumedAlignmentILi128EEENS4_14SM90_TMA_STOREES1Y_S20_NS4_9Copy_AtomIJNS4_17SM90_U32x4_STSM_NENS_6half_tEEEEvEEEvvEEEEvNT_6ParamsE)
        /*0020*/ 	.word	0x000000e0


	//----- nvinfo : EIATTR_MIN_STACK_SIZE
	.align		4
.L_20:
        /*0024*/ 	.byte	0x04, 0x12
        /*0026*/ 	.short	(.L_22 - .L_21)
	.align		4
.L_21:
        /*0028*/ 	.word	index@(_ZN7cutlass13device_kernelINS_4gemm6kernel13GemmUniversalIN4cute5tupleIJiiiiEEENS1_10collective13CollectiveMmaINS1_37MainloopSm90TmaGmmaWarpSpecializedFP8ILi8ENS5_IJNS4_1CILi2EEENSA_ILi1EEESC_EEENS1_35KernelTmaWarpSpecializedCooperativeEEENS5_IJNSA_ILi256EEENSA_ILi128EEENSA_ILi64EEEEEENS_12float_e4m3_tENS5_IJlSC_lEEESK_SL_NS4_8TiledMMAINS4_8MMA_AtomIJNS4_4SM904GMMA31MMA_64x128x32_F32E4M3E4M3_SS_TNILNSP_7ScaleInE1ELSR_1EEEEEENS4_6LayoutISD_NS5_IJSC_NSA_ILi0EEESV_EEEEENS5_IJNS4_10UnderscoreESY_SY_EEEEENS4_13SM90_TMA_LOADENS4_14ComposedLayoutINS4_7SwizzleILi2ELi4ELi3EEENS4_18smem_ptr_flag_bitsILi8EEENSU_INS5_IJNSA_ILi8EEESI_EEENS5_IJSI_SC_EEEEEEEvNS4_8identityENS4_23SM90_TMA_LOAD_MULTICASTES1B_vS1C_EENS_8epilogue10collective18CollectiveEpilogueINS1F_22Sm90TmaWarpSpecializedILi4ELi2ELi16ELb0ELb0EEEJSJ_NS5_IJSH_NSA_ILi32EEEEEESK_SL_SK_SL_NS1F_6fusion15FusionCallbacksIS1J_NS1M_13LinCombEltActINS1F_6thread7SigmoidESK_fSK_fLNS_15FloatRoundStyleE2EEESJ_S1L_JEEES11_NS12_INS13_ILi1ELi4ELi3EEES16_NSU_INS5_IJS17_S1K_EEENS5_IJS1K_SC_EEEEEEENS4_39AutoVectorizingCopyWithAssumedAlignmentILi128EEENS4_14SM90_TMA_STOREES1Y_S20_NS4_9Copy_AtomIJNS4_17SM90_U32x4_STSM_NENS_6half_tEEEEvEEEvvEEEEvNT_6ParamsE)
        /*002c*/ 	.word	0x000000e0
.L_22:


//--------------------- .nv.compat                --------------------------
	.section	.nv.compat,"",@"SHT_CUDA_COMPAT_INFO"
	.align	4
        /*0000*/ 	.byte	0x02, 0x09, 0x01, 0x00, 0x02, 0x02, 0x04, 0x00, 0x02, 0x05, 0x05, 0x00, 0x03, 0x07, 0x01, 0x01
        /*0010*/ 	.byte	0x02, 0x03, 0x01, 0x00, 0x02, 0x06, 0x01, 0x00, 0x04, 0x0b, 0x08, 0x00, 0x00, 0x00, 0x00, 0x00
        /*0020*/ 	.byte	0x00, 0x00, 0x00, 0x00


//--------------------- .nv.info._ZN7cutlass13device_kernelINS_4gemm6kernel13GemmUniversalIN4cute5tupleIJiiiiEEENS1_10collective13CollectiveMmaINS1_37MainloopSm90TmaGmmaWarpSpecializedFP8ILi8ENS5_IJNS4_1CILi2EEENSA_ILi1EEESC_EEENS1_35KernelTmaWarpSpecializedCooperativeEEENS5_IJNSA_ILi256EEENSA_ILi128EEENSA_ILi64EEEEEENS_12float_e4m3_tENS5_IJlSC_lEEESK_SL_NS4_8TiledMMAINS4_8MMA_AtomIJNS4_4SM904GMMA31MMA_64x128x32_F32E4M3E4M3_SS_TNILNSP_7ScaleInE1ELSR_1EEEEEENS4_6LayoutISD_NS5_IJSC_NSA_ILi0EEESV_EEEEENS5_IJNS4_10UnderscoreESY_SY_EEEEENS4_13SM90_TMA_LOADENS4_14ComposedLayoutINS4_7SwizzleILi2ELi4ELi3EEENS4_18smem_ptr_flag_bitsILi8EEENSU_INS5_IJNSA_ILi8EEESI_EEENS5_IJSI_SC_EEEEEEEvNS4_8identityENS4_23SM90_TMA_LOAD_MULTICASTES1B_vS1C_EENS_8epilogue10collective18CollectiveEpilogueINS1F_22Sm90TmaWarpSpecializedILi4ELi2ELi16ELb0ELb0EEEJSJ_NS5_IJSH_NSA_ILi32EEEEEESK_SL_SK_SL_NS1F_6fusion15FusionCallbacksIS1J_NS1M_13LinCombEltActINS1F_6thread7SigmoidESK_fSK_fLNS_15FloatRoundStyleE2EEESJ_S1L_JEEES11_NS12_INS13_ILi1ELi4ELi3EEES16_NSU_INS5_IJS17_S1K_EEENS5_IJS1K_SC_EEEEEEENS4_39AutoVectorizingCopyWithAssumedAlignmentILi128EEENS4_14SM90_TMA_STOREES1Y_S20_NS4_9Copy_AtomIJNS4_17SM90_U32x4_STSM_NENS_6half_tEEEEvEEEvvEEEEvNT_6ParamsE --------------------------
	.section	.nv.info._ZN7cutlass13device_kernelINS_4gemm6kernel13GemmUniversalIN4cute5tupleIJiiiiEEENS1_10collective13CollectiveMmaINS1_37MainloopSm90TmaGmmaWarpSpecializedFP8ILi8ENS5_IJNS4_1CILi2EEENSA_ILi1EEESC_EEENS1_35KernelTmaWarpSpecializedCooperativeEEENS5_IJNSA_ILi256EEENSA_ILi128EEENSA_ILi64EEEEEENS_12float_e4m3_tENS5_IJlSC_lEEESK_SL_NS4_8TiledMMAINS4_8MMA_AtomIJNS4_4SM904GMMA31MMA_64x128x32_F32E4M3E4M3_SS_TNILNSP_7ScaleInE1ELSR_1EEEEEENS4_6LayoutISD_NS5_IJSC_NSA_ILi0EEESV_EEEEENS5_IJNS4_10UnderscoreESY_SY_EEEEENS4_13SM90_TMA_LOADENS4_14ComposedLayoutINS4_7SwizzleILi2ELi4ELi3EEENS4_18smem_ptr_flag_bitsILi8EEENSU_INS5_IJNSA_ILi8EEESI_EEENS5_IJSI_SC_EEEEEEEvNS4_8identityENS4_23SM90_TMA_LOAD_MULTICASTES1B_vS1C_EENS_8epilogue10collective18CollectiveEpilogueINS1F_22Sm90TmaWarpSpecializedILi4ELi2ELi16ELb0ELb0EEEJSJ_NS5_IJSH_NSA_ILi32EEEEEESK_SL_SK_SL_NS1F_6fusion15FusionCallbacksIS1J_NS1M_13LinCombEltActINS1F_6thread7SigmoidESK_fSK_fLNS_15FloatRoundStyleE2EEESJ_S1L_JEEES11_NS12_INS13_ILi1ELi4ELi3EEES16_NSU_INS5_IJS17_S1K_EEENS5_IJS1K_SC_EEEEEEENS4_39AutoVectorizingCopyWithAssumedAlignmentILi128EEENS4_14SM90_TMA_STOREES1Y_S20_NS4_9Copy_AtomIJNS4_17SM90_U32x4_STSM_NENS_6half_tEEEEvEEEvvEEEEvNT_6ParamsE,"",@"SHT_CUDA_INFO"
	.sectionflags	@""
	.align	4


	//----- nvinfo : EIATTR_CUDA_API_VERSION
	.align		4
        /*0000*/ 	.byte	0x04, 0x37
        /*0002*/ 	.short	(.L_24 - .L_23)
.L_23:
        /*0004*/ 	.word	0x00000082


	//----- nvinfo : EIATTR_KPARAM_INFO
	.align		4
.L_24:
        /*0008*/ 	.byte	0x04, 0x17
        /*000a*/ 	.short	(.L_26 - .L_25)
.L_25:
        /*000c*/ 	.word	0x00000000
        /*0010*/ 	.short	0x0000
        /*0012*/ 	.short	0x0070
        /*0014*/ 	.byte	0x00, 0xf0, 0x01, 0x1c


	//----- nvinfo : EIATTR_SPARSE_MMA_MASK
	.align		4
.L_26:
        /*0018*/ 	.byte	0x03, 0x50
        /*001a*/ 	.short	0x0000


	//----- nvinfo : EIATTR_MAXREG_COUNT
	.align		4
        /*001c*/ 	.byte	0x03, 0x1b
        /*001e*/ 	.short	0x00a8


	//----- nvinfo : EIATTR_NUM_BARRIERS
	.align		4
        /*0020*/ 	.byte	0x02, 0x4c
        /*0022*/ 	.byte	0x02
	.zero		1


	//----- nvinfo : EIATTR_EXTERNS
	.align		4
        /*0024*/ 	.byte	0x04, 0x0f
        /*0026*/ 	.short	(.L_28 - .L_27)


	//   ....[0]....
	.align		4
.L_27:
        /*0028*/ 	.word	index@(__assertfail)


	//----- nvinfo : EIATTR_ANNOTATIONS
	.align		4
.L_28:
        /*002c*/ 	.byte	0x04, 0x55
        /*002e*/ 	.short	(.L_30 - .L_29)


	//   ....[0]....
.L_29:
        /*0030*/ 	.word	0x00000001
        /*0034*/ 	.byte	0xe0, 0x0c, 0x00, 0x00, 0x01, 0x00, 0x00, 0x00, 0xc0, 0x0d, 0x00, 0x00, 0x01, 0x00, 0x00, 0x00
        /* <DEDUP_REMOVED lines=224> */
        /*0e44*/ 	.byte	0x00, 0x99, 0x01, 0x00, 0x01, 0x00, 0x00, 0x00, 0x20, 0x99, 0x01, 0x00


	//----- nvinfo : EIATTR_MERCURY_ISA_VERSION
	.align		4
.L_30:
        /*0e50*/ 	.byte	0x03, 0x5f
        /*0e52*/ 	.short	0x0101


	//----- nvinfo : EIATTR_INT_WARP_WIDE_INSTR_OFFSETS
	.align		4
        /*0e54*/ 	.byte	0x04, 0x31
        /*0e56*/ 	.short	(.L_32 - .L_31)


	//   ....[0]....
.L_31:
        /*0e58*/ 	.word	0x00000be0


	//   ....[1]....
        /*0e5c*/ 	.word	0x00000c00


	//   ....[2]....
        /*0e60*/ 	.word	0x00000d10


	//   ....[3]....
        /*0e64*/ 	.word	0x000049c0


	//   ....[4]....
        /*0e68*/ 	.word	0x000059b0


	//----- nvinfo : EIATTR_COOP_GROUP_MASK_REGIDS
	.align		4
.L_32:
        /*0e6c*/ 	.byte	0x04, 0x29
        /*0e6e*/ 	.short	(.L_34 - .L_33)


	//   ....[0]....
.L_33:
        /*0e70*/ 	.word	0xffffffff


	//   ....[1]....
        /*0e74*/ 	.word	0xffffffff


	//   ....[2]....
        /*0e78*/ 	.word	0xffffffff


	//   ....[3]....
        /*0e7c*/ 	.word	0xffffffff


	//   ....[4]....
        /*0e80*/ 	.word	0xffffffff


	//   ....[5]....
        /*0e84*/ 	.word	0xffffffff


	//   ....[6]....
        /*0e88*/ 	.word	0xffffffff


	//----- nvinfo : EIATTR_COOP_GROUP_INSTR_OFFSETS
	.align		4
.L_34:
        /*0e8c*/ 	.byte	0x04, 0x28
        /*0e8e*/ 	.short	(.L_36 - .L_35)


	//   ....[0]....
.L_35:
        /*0e90*/ 	.word	0x00000060


	//   ....[1]....
        /*0e94*/ 	.word	0x00000090


	//   ....[2]....
        /*0e98*/ 	.word	0x00000500


	//   ....[3]....
        /*0e9c*/ 	.word	0x00000820


	//   ....[4]....
        /*0ea0*/ 	.word	0x00000a70


	//   ....[5]....
        /*0ea4*/ 	.word	0x00000e20


	//   ....[6]....
        /*0ea8*/ 	.word	0x00001b90


	//----- nvinfo : EIATTR_REG_RECONFIG
	.align		4
.L_36:
        /*0eac*/ 	.byte	0x01, 0x54
	.zero		2


	//----- nvinfo : EIATTR_SYSCALL_OFFSETS
	.align		4
        /*0eb0*/ 	.byte	0x04, 0x46
        /*0eb2*/ 	.short	(.L_38 - .L_37)


	//   ....[0]....
.L_37:
        /*0eb4*/ 	.word	0x00005c00


	//   ....[1]....
        /*0eb8*/ 	.word	0x00005d40


	//----- nvinfo : EIATTR_MBARRIER_INSTR_OFFSETS
	.align		4
.L_38:
        /*0ebc*/ 	.byte	0x04, 0x39
        /*0ebe*/ 	.short	(.L_40 - .L_39)


	//   ....[0]....
.L_39:
        /*0ec0*/ 	.word	0x000006b0
        /*0ec4*/ 	.word	0x000000ff
        /*0ec8*/ 	.word	0x00000000
        /*0ecc*/ 	.short	0x0100
        /*0ece*/ 	.byte	0x08
	.zero		1


	//   ....[1]....
        /*0ed0*/ 	.word	0x000006c0
        /*0ed4*/ 	.word	0x000000ff
        /*0ed8*/ 	.word	0x00000040
        /*0edc*/ 	.short	0x0100
        /*0ede*/ 	.byte	0x08
	.zero		1


	//   ....[2]....
        /*0ee0*/ 	.word	0x000006d0
        /*0ee4*/ 	.word	0x000000ff
        /*0ee8*/ 	.word	0x00000008
        /*0eec*/ 	.short	0x0100
        /*0eee*/ 	.byte	0x08
	.zero		1


	//   ....[3]....
        /*0ef0*/ 	.word	0x000006e0
        /*0ef4*/ 	.word	0x000000ff
        /*0ef8*/ 	.word	0x00000048
        /*0efc*/ 	.short	0x0100
        /*0efe*/ 	.byte	0x08
	.zero		1


	//   ....[4]....
        /*0f00*/ 	.word	0x000006f0
        /*0f04*/ 	.word	0x000000ff
        /*0f08*/ 	.word	0x00000010
        /*0f0c*/ 	.short	0x0100
        /*0f0e*/ 	.byte	0x08
	.zero		1


	//   ....[5]....
        /*0f10*/ 	.word	0x00000700
        /*0f14*/ 	.word	0x000000ff
        /*0f18*/ 	.word	0x00000050
        /*0f1c*/ 	.short	0x0100
        /*0f1e*/ 	.byte	0x08
	.zero		1


	//   ....[6]....
        /*0f20*/ 	.word	0x00000710
        /*0f24*/ 	.word	0x000000ff
        /*0f28*/ 	.word	0x00000018
        /*0f2c*/ 	.short	0x0100
        /*0f2e*/ 	.byte	0x08
	.zero		1


	//   ....[7]....
        /*0f30*/ 	.word	0x00000720
        /*0f34*/ 	.word	0x000000ff
        /*0f38*/ 	.word	0x00000058
        /*0f3c*/ 	.short	0x0100
        /*0f3e*/ 	.byte	0x08
	.zero		1


	//   ....[8]....
        /*0f40*/ 	.word	0x00000730
        /*0f44*/ 	.word	0x000000ff
        /*0f48*/ 	.word	0x00000020
        /*0f4c*/ 	.short	0x0100
        /*0f4e*/ 	.byte	0x08
	.zero		1


	//   ....[9]....
        /*0f50*/ 	.word	0x00000740
        /*0f54*/ 	.word	0x000000ff
        /*0f58*/ 	.word	0x00000060
        /*0f5c*/ 	.short	0x0100
        /*0f5e*/ 	.byte	0x08
	.zero		1


	//   ....[10]....
        /*0f60*/ 	.word	0x00000750
        /*0f64*/ 	.word	0x000000ff
        /*0f68*/ 	.word	0x00000028
        /*0f6c*/ 	.short	0x0100
        /*0f6e*/ 	.byte	0x08
	.zero		1


	//   ....[11]....
        /*0f70*/ 	.word	0x00000760
        /*0f74*/ 	.word	0x000000ff
        /*0f78*/ 	.word	0x00000068
        /*0f7c*/ 	.short	0x0100
        /*0f7e*/ 	.byte	0x08
	.zero		1


	//   ....[12]....
        /*0f80*/ 	.word	0x00000770
        /*0f84*/ 	.word	0x000000ff
        /*0f88*/ 	.word	0x00000030
        /*0f8c*/ 	.short	0x0100
        /*0f8e*/ 	.byte	0x08
	.zero		1


	//   ....[13]....
        /*0f90*/ 	.word	0x00000780
        /*0f94*/ 	.word	0x000000ff
        /*0f98*/ 	.word	0x00000070
        /*0f9c*/ 	.short	0x0100
        /*0f9e*/ 	.byte	0x08
	.zero		1


	//   ....[14]....
        /*0fa0*/ 	.word	0x00000790
        /*0fa4*/ 	.word	0x000000ff
        /*0fa8*/ 	.word	0x00000038
        /*0fac*/ 	.short	0x0100
        /*0fae*/ 	.byte	0x08
	.zero		1


	//   ....[15]....
        /*0fb0*/ 	.word	0x000007a0
        /*0fb4*/ 	.word	0x000000ff
        /*0fb8*/ 	.word	0x00000078
        /*0fbc*/ 	.short	0x0100
        /*0fbe*/ 	.byte	0x08
	.zero		1


	//   ....[16]....
        /*0fc0*/ 	.word	0x000009d0
        /*0fc4*/ 	.word	0x000000ff
        /*0fc8*/ 	.word	0x00000080
        /*0fcc*/ 	.short	0x0100
        /*0fce*/ 	.byte	0x08
	.zero		1


	//   ....[17]....
        /*0fd0*/ 	.word	0x000009e0
        /*0fd4*/ 	.word	0x000000ff
        /*0fd8*/ 	.word	0x000000a0
        /*0fdc*/ 	.short	0x0100
        /*0fde*/ 	.byte	0x08
	.zero		1


	//   ....[18]....
        /*0fe0*/ 	.word	0x000009f0
        /*0fe4*/ 	.word	0x000000ff
        /*0fe8*/ 	.word	0x00000088
        /*0fec*/ 	.short	0x0100
        /*0fee*/ 	.byte	0x08
	.zero		1


	//   ....[19]....
        /*0ff0*/ 	.word	0x00000a00
        /*0ff4*/ 	.word	0x000000ff
        /*0ff8*/ 	.word	0x000000a8
        /*0ffc*/ 	.short	0x0100
        /*0ffe*/ 	.byte	0x08
	.zero		1


	//   ....[20]....
        /*1000*/ 	.word	0x00000a10
        /*1004*/ 	.word	0x000000ff
        /*1008*/ 	.word	0x00000090
        /*100c*/ 	.short	0x0100
        /*100e*/ 	.byte	0x08
	.zero		1


	//   ....[21]....
        /*1010*/ 	.word	0x00000a20
        /*1014*/ 	.word	0x000000ff
        /*1018*/ 	.word	0x000000b0
        /*101c*/ 	.short	0x0100
        /*101e*/ 	.byte	0x08
	.zero		1


	//   ....[22]....
        /*1020*/ 	.word	0x00000a30
        /*1024*/ 	.word	0x000000ff
        /*1028*/ 	.word	0x00000098
        /*102c*/ 	.short	0x0100
        /*102e*/ 	.byte	0x08
	.zero		1


	//   ....[23]....
        /*1030*/ 	.word	0x00000a40
        /*1034*/ 	.word	0x000000ff
        /*1038*/ 	.word	0x000000b8
        /*103c*/ 	.short	0x0100
        /*103e*/ 	.byte	0x08
	.zero		1


	//   ....[24]....
        /*1040*/ 	.word	0x00000d80
        /*1044*/ 	.word	0x000000ff
        /*1048*/ 	.word	0x000000c0
        /*104c*/ 	.short	0x0100
        /*104e*/ 	.byte	0x06
	.zero		1


	//   ....[25]....
        /*1050*/ 	.word	0x00000dd0
        /*1054*/ 	.word	0x000000ff
        /*1058*/ 	.word	0x000000c8
        /*105c*/ 	.short	0x0100
        /*105e*/ 	.byte	0x06
	.zero		1


	//   ....[26]....
        /*1060*/ 	.word	0x00002410
        /*1064*/ 	.word	0x000000ff
        /*1068*/ 	.word	0x00000000
        /*106c*/ 	.short	0x010a
        /*106e*/ 	.byte	0x04
	.zero		1


	//   ....[27]....
        /*1070*/ 	.word	0x00002450
        /*1074*/ 	.word	0x000000ff
        /*1078*/ 	.word	0x00000000
        /*107c*/ 	.short	0x010a
        /*107e*/ 	.byte	0x04
	.zero		1


	//   ....[28]....
        /*1080*/ 	.word	0x00003870
        /*1084*/ 	.word	0x000000ff
        /*1088*/ 	.word	0x00000000
        /*108c*/ 	.short	0x010a
        /*108e*/ 	.byte	0x06
	.zero		1


	//   ....[29]....
        /*1090*/ 	.word	0x000038b0
        /*1094*/ 	.word	0x000000ff
        /*1098*/ 	.word	0x00000000
        /*109c*/ 	.short	0x010a
        /*109e*/ 	.byte	0x06
	.zero		1


	//   ....[30]....
        /*10a0*/ 	.word	0x00004a20
        /*10a4*/ 	.word	0x00000004
        /*10a8*/ 	.word	0x00000000
        /*10ac*/ 	.short	0x0101
        /*10ae*/ 	.byte	0x3f
	.zero		1


	//   ....[31]....
        /*10b0*/ 	.word	0x00005a60
        /*10b4*/ 	.word	0x00000000
        /*10b8*/ 	.word	0x00000000
        /*10bc*/ 	.short	0x0101
        /*10be*/ 	.byte	0x3f
	.zero		1


	//   ....[32]....
        /*10c0*/ 	.word	0x00006230
        /*10c4*/ 	.word	0x0000000d
        /*10c8*/ 	.word	0x00000080
        /*10cc*/ 	.short	0x010a
        /*10ce*/ 	.byte	0x3f
	.zero		1


	//   ....[33]....
        /*10d0*/ 	.word	0x00006540
        /*10d4*/ 	.word	0x00000000
        /*10d8*/ 	.word	0x00000000
        /*10dc*/ 	.short	0x0101
        /*10de*/ 	.byte	0x3f
	.zero		1


	//   ....[34]....
        /*10e0*/ 	.word	0x00008480
        /*10e4*/ 	.word	0x0000000e
        /*10e8*/ 	.word	0x00000080
        /*10ec*/ 	.short	0x010a
        /*10ee*/ 	.byte	0x3f
	.zero		1


	//   ....[35]....
        /*10f0*/ 	.word	0x000086b0
        /*10f4*/ 	.word	0x00000000
        /*10f8*/ 	.word	0x00000000
        /*10fc*/ 	.short	0x0101
        /*10fe*/ 	.byte	0x3f
	.zero		1


	//   ....[36]....
        /*1100*/ 	.word	0x0000a500
        /*1104*/ 	.word	0x0000000d
        /*1108*/ 	.word	0x00000080
        /*110c*/ 	.short	0x010a
        /*110e*/ 	.byte	0x3f
	.zero		1


	//   ....[37]....
        /*1110*/ 	.word	0x0000a730
        /*1114*/ 	.word	0x00000000
        /*1118*/ 	.word	0x00000000
        /*111c*/ 	.short	0x0101
        /*111e*/ 	.byte	0x3f
	.zero		1


	//   ....[38]....
        /*1120*/ 	.word	0x0000c560
        /*1124*/ 	.word	0x00000000
        /*1128*/ 	.word	0x00000080
        /*112c*/ 	.short	0x010a
        /*112e*/ 	.byte	0x3f
	.zero		1


	//   ....[39]....
        /*1130*/ 	.word	0x0000c7e0
        /*1134*/ 	.word	0x00000000
        /*1138*/ 	.word	0x00000000
        /*113c*/ 	.short	0x0101
        /*113e*/ 	.byte	0x3f
	.zero		1


	//   ....[40]....
        /*1140*/ 	.word	0x0000e6f0
        /*1144*/ 	.word	0x00000000
        /*1148*/ 	.word	0x00000080
        /*114c*/ 	.short	0x010a
        /*114e*/ 	.byte	0x3f
	.zero		1


	//   ....[41]....
        /*1150*/ 	.word	0x0000e970
        /*1154*/ 	.word	0x00000000
        /*1158*/ 	.word	0x00000000
        /*115c*/ 	.short	0x0101
        /*115e*/ 	.byte	0x3f
	.zero		1


	//   ....[42]....
        /*1160*/ 	.word	0x000107b0
        /*1164*/ 	.word	0x00000000
        /*1168*/ 	.word	0x00000080
        /*116c*/ 	.short	0x010a
        /*116e*/ 	.byte	0x3f
	.zero		1


	//   ....[43]....
        /*1170*/ 	.word	0x00010a30
        /*1174*/ 	.word	0x00000000
        /*1178*/ 	.word	0x00000000
        /*117c*/ 	.short	0x0101
        /*117e*/ 	.byte	0x3f
	.zero		1


	//   ....[44]....
        /*1180*/ 	.word	0x00012970
        /*1184*/ 	.word	0x00000000
        /*1188*/ 	.word	0x00000080
        /*118c*/ 	.short	0x010a
        /*118e*/ 	.byte	0x3f
	.zero		1


	//   ....[45]....
        /*1190*/ 	.word	0x00012bf0
        /*1194*/ 	.word	0x00000000
        /*1198*/ 	.word	0x00000000
        /*119c*/ 	.short	0x0101
        /*119e*/ 	.byte	0x3f
	.zero		1


	//   ....[46]....
        /*11a0*/ 	.word	0x00014a30
        /*11a4*/ 	.word	0x00000003
        /*11a8*/ 	.word	0x00000080
        /*11ac*/ 	.short	0x010a
        /*11ae*/ 	.byte	0x3f
	.zero		1


	//   ....[47]....
        /*11b0*/ 	.word	0x00014c90
        /*11b4*/ 	.word	0x00000000
        /*11b8*/ 	.word	0x00000000
        /*11bc*/ 	.short	0x0101
        /*11be*/ 	.byte	0x3f
	.zero		1


	//   ....[48]....
        /*11c0*/ 	.word	0x00017910
        /*11c4*/ 	.word	0x000000ff
        /*11c8*/ 	.word	0x000000c8
        /*11cc*/ 	.short	0x010a
        /*11ce*/ 	.byte	0x04
	.zero		1


	//   ....[49]....
        /*11d0*/ 	.word	0x00017d40
        /*11d4*/ 	.word	0x000000ff
        /*11d8*/ 	.word	0x000000a0
        /*11dc*/ 	.short	0x010a
        /*11de*/ 	.byte	0x0d
	.zero		1


	//   ....[50]....
        /*11e0*/ 	.word	0x00017e30
        /*11e4*/ 	.word	0x000000ff
        /*11e8*/ 	.word	0x00000080
        /*11ec*/ 	.short	0x010b
        /*11ee*/ 	.byte	0x0d
	.zero		1


	//   ....[51]....
        /*11f0*/ 	.word	0x00017e90
        /*11f4*/ 	.word	0x000000ff
        /*11f8*/ 	.word	0x00000000
        /*11fc*/ 	.short	0x0101
        /*11fe*/ 	.byte	0x10
	.zero		1


	//   ....[52]....
        /*1200*/ 	.word	0x00017ec0
        /*1204*/ 	.word	0x000000ff
        /*1208*/ 	.word	0x000000a8
        /*120c*/ 	.short	0x010a
        /*120e*/ 	.byte	0x0d
	.zero		1


	//   ....[53]....
        /*1210*/ 	.word	0x00017fd0
        /*1214*/ 	.word	0x000000ff
        /*1218*/ 	.word	0x00000088
        /*121c*/ 	.short	0x010b
        /*121e*/ 	.byte	0x0d
	.zero		1


	//   ....[54]....
        /*1220*/ 	.word	0x00018040
        /*1224*/ 	.word	0x000000ff
        /*1228*/ 	.word	0x00000000
        /*122c*/ 	.short	0x0101
        /*122e*/ 	.byte	0x14
	.zero		1


	//   ....[55]....
        /*1230*/ 	.word	0x00018070
        /*1234*/ 	.word	0x000000ff
        /*1238*/ 	.word	0x000000b0
        /*123c*/ 	.short	0x010a
        /*123e*/ 	.byte	0x0d
	.zero		1


	//   ....[56]....
        /*1240*/ 	.word	0x00018170
        /*1244*/ 	.word	0x000000ff
        /*1248*/ 	.word	0x00000090
        /*124c*/ 	.short	0x010b
        /*124e*/ 	.byte	0x0d
	.zero		1


	//   ....[57]....
        /*1250*/ 	.word	0x000181d0
        /*1254*/ 	.word	0x000000ff
        /*1258*/ 	.word	0x00000000
        /*125c*/ 	.short	0x0101
        /*125e*/ 	.byte	0x1d
	.zero		1


	//   ....[58]....
        /*1260*/ 	.word	0x00018200
        /*1264*/ 	.word	0x000000ff
        /*1268*/ 	.word	0x000000b8
        /*126c*/ 	.short	0x010a
        /*126e*/ 	.byte	0x0d
	.zero		1


	//   ....[59]....
        /*1270*/ 	.word	0x00018300
        /*1274*/ 	.word	0x000000ff
        /*1278*/ 	.word	0x00000098
        /*127c*/ 	.short	0x010b
        /*127e*/ 	.byte	0x0d
	.zero		1


	//   ....[60]....
        /*1280*/ 	.word	0x00018370
        /*1284*/ 	.word	0x000000ff
        /*1288*/ 	.word	0x00000000
        /*128c*/ 	.short	0x0101
        /*128e*/ 	.byte	0x1e
	.zero		1


	//   ....[61]....
        /*1290*/ 	.word	0x000183b0
        /*1294*/ 	.word	0x000000ff
        /*1298*/ 	.word	0x000000a0
        /*129c*/ 	.short	0x010a
        /*129e*/ 	.byte	0x0d
	.zero		1


	//   ....[62]....
        /*12a0*/ 	.word	0x000184a0
        /*12a4*/ 	.word	0x000000ff
        /*12a8*/ 	.word	0x00000080
        /*12ac*/ 	.short	0x010b
        /*12ae*/ 	.byte	0x0d
	.zero		1


	//   ....[63]....
        /*12b0*/ 	.word	0x000184e0
        /*12b4*/ 	.word	0x000000ff
        /*12b8*/ 	.word	0x00000000
        /*12bc*/ 	.short	0x0101
        /*12be*/ 	.byte	0x10
	.zero		1


	//   ....[64]....
        /*12c0*/ 	.word	0x00018510
        /*12c4*/ 	.word	0x000000ff
        /*12c8*/ 	.word	0x000000a8
        /*12cc*/ 	.short	0x010a
        /*12ce*/ 	.byte	0x0d
	.zero		1


	//   ....[65]....
        /*12d0*/ 	.word	0x00018610
        /*12d4*/ 	.word	0x000000ff
        /*12d8*/ 	.word	0x00000088
        /*12dc*/ 	.short	0x010b
        /*12de*/ 	.byte	0x0d
	.zero		1


	//   ....[66]....
        /*12e0*/ 	.word	0x00018650
        /*12e4*/ 	.word	0x000000ff
        /*12e8*/ 	.word	0x00000000
        /*12ec*/ 	.short	0x0101
        /*12ee*/ 	.byte	0x14
	.zero		1


	//   ....[67]....
        /*12f0*/ 	.word	0x00018690
        /*12f4*/ 	.word	0x000000ff
        /*12f8*/ 	.word	0x000000b0
        /*12fc*/ 	.short	0x010a
        /*12fe*/ 	.byte	0x0d
	.zero		1


	//   ....[68]....
        /*1300*/ 	.word	0x00018770
        /*1304*/ 	.word	0x000000ff
        /*1308*/ 	.word	0x00000090
        /*130c*/ 	.short	0x010b
        /*130e*/ 	.byte	0x0d
	.zero		1


	//   ....[69]....
        /*1310*/ 	.word	0x000187b0
        /*1314*/ 	.word	0x000000ff
        /*1318*/ 	.word	0x00000000
        /*131c*/ 	.short	0x0101
        /*131e*/ 	.byte	0x1d
	.zero		1


	//   ....[70]....
        /*1320*/ 	.word	0x000187e0
        /*1324*/ 	.word	0x000000ff
        /*1328*/ 	.word	0x000000b8
        /*132c*/ 	.short	0x010a
        /*132e*/ 	.byte	0x0d
	.zero		1


	//   ....[71]....
        /*1330*/ 	.word	0x000188e0
        /*1334*/ 	.word	0x000000ff
        /*1338*/ 	.word	0x00000098
        /*133c*/ 	.short	0x010b
        /*133e*/ 	.byte	0x0d
	.zero		1


	//   ....[72]....
        /*1340*/ 	.word	0x00018930
        /*1344*/ 	.word	0x000000ff
        /*1348*/ 	.word	0x00000000
        /*134c*/ 	.short	0x0101
        /*134e*/ 	.byte	0x1e
	.zero		1


	//   ....[73]....
        /*1350*/ 	.word	0x00019060
        /*1354*/ 	.word	0x00000000
        /*1358*/ 	.word	0x000000a0
        /*135c*/ 	.short	0x010a
        /*135e*/ 	.byte	0x3f
	.zero		1


	//   ....[74]....
        /*1360*/ 	.word	0x000190a0
        /*1364*/ 	.word	0x00000000
        /*1368*/ 	.word	0x000000a8
        /*136c*/ 	.short	0x010a
        /*136e*/ 	.byte	0x3f
	.zero		1


	//   ....[75]....
        /*1370*/ 	.word	0x000190e0
        /*1374*/ 	.word	0x00000000
        /*1378*/ 	.word	0x000000b0
        /*137c*/ 	.short	0x010a
        /*137e*/ 	.byte	0x3f
	.zero		1


	//   ....[76]....
        /*1380*/ 	.word	0x00019140
        /*1384*/ 	.word	0x00000000
        /*1388*/ 	.word	0x000000b8
        /*138c*/ 	.short	0x010a
        /*138e*/ 	.byte	0x3f
	.zero		1


	//   ....[77]....
        /*1390*/ 	.word	0x000194a0
        /*1394*/ 	.word	0x0000000f
        /*1398*/ 	.word	0x00000040
        /*139c*/ 	.short	0x010a
        /*139e*/ 	.byte	0x3f
	.zero		1


	//   ....[78]....
        /*13a0*/ 	.word	0x00019870
        /*13a4*/ 	.word	0x00000003
        /*13a8*/ 	.word	0x000000c8
        /*13ac*/ 	.short	0x0101
        /*13ae*/ 	.byte	0x3f
	.zero		1


	//   ....[79]....
        /*13b0*/ 	.word	0x0001a010
        /*13b4*/ 	.word	0x00000005
        /*13b8*/ 	.word	0x00000000
        /*13bc*/ 	.short	0x010a
        /*13be*/ 	.byte	0x3f
	.zero		1


	//   ....[80]....
        /*13c0*/ 	.word	0x0001a090
        /*13c4*/ 	.word	0x00000007
        /*13c8*/ 	.word	0x00000000
        /*13cc*/ 	.short	0x010a
        /*13ce*/ 	.byte	0x3f
	.zero		1


	//   ....[81]....
        /*13d0*/ 	.word	0x0001a120
        /*13d4*/ 	.word	0x00000006
        /*13d8*/ 	.word	0x00000000
        /*13dc*/ 	.short	0x010a
        /*13de*/ 	.byte	0x3f
	.zero		1


	//   ....[82]....
        /*13e0*/ 	.word	0x0001a1b0
        /*13e4*/ 	.word	0x00000007
        /*13e8*/ 	.word	0x00000000
        /*13ec*/ 	.short	0x010a
        /*13ee*/ 	.byte	0x3f
	.zero		1


	//   ....[83]....
        /*13f0*/ 	.word	0x0001a240
        /*13f4*/ 	.word	0x00000006
        /*13f8*/ 	.word	0x00000000
        /*13fc*/ 	.short	0x010a
        /*13fe*/ 	.byte	0x3f
	.zero		1


	//   ....[84]....
        /*1400*/ 	.word	0x0001a2d0
        /*1404*/ 	.word	0x00000007
        /*1408*/ 	.word	0x00000000
        /*140c*/ 	.short	0x010a
        /*140e*/ 	.byte	0x3f
	.zero		1


	//   ....[85]....
        /*1410*/ 	.word	0x0001a360
        /*1414*/ 	.word	0x00000006
        /*1418*/ 	.word	0x00000000
        /*141c*/ 	.short	0x010a
        /*141e*/ 	.byte	0x3f
	.zero		1


	//   ....[86]....
        /*1420*/ 	.word	0x0001a3f0
        /*1424*/ 	.word	0x00000003
        /*1428*/ 	.word	0x00000000
        /*142c*/ 	.short	0x010a
        /*142e*/ 	.byte	0x3f
	.zero		1


	//   ....[87]....
        /*1430*/ 	.word	0x0001a460
        /*1434*/ 	.word	0x00000003
        /*1438*/ 	.word	0x00000000
        /*143c*/ 	.short	0x010a
        /*143e*/ 	.byte	0x3f
	.zero		1


	//   ....[88]....
        /*1440*/ 	.word	0x0001a4c0
        /*1444*/ 	.word	0x00000006
        /*1448*/ 	.word	0x00000000
        /*144c*/ 	.short	0x010a
        /*144e*/ 	.byte	0x3f
	.zero		1


	//   ....[89]....
        /*1450*/ 	.word	0x0001a510
        /*1454*/ 	.word	0x0000000d
        /*1458*/ 	.word	0x00000080
        /*145c*/ 	.short	0x010a
        /*145e*/ 	.byte	0x3f
	.zero		1


	//   ....[90]....
        /*1460*/ 	.word	0x0001a560
        /*1464*/ 	.word	0x0000000e
        /*1468*/ 	.word	0x00000080
        /*146c*/ 	.short	0x010a
        /*146e*/ 	.byte	0x3f
	.zero		1


	//   ....[91]....
        /*1470*/ 	.word	0x0001a5b0
        /*1474*/ 	.word	0x0000000d
        /*1478*/ 	.word	0x00000080
        /*147c*/ 	.short	0x010a
        /*147e*/ 	.byte	0x3f
	.zero		1


	//   ....[92]....
        /*1480*/ 	.word	0x0001a600
        /*1484*/ 	.word	0x00000000
        /*1488*/ 	.word	0x00000080
        /*148c*/ 	.short	0x010a
        /*148e*/ 	.byte	0x3f
	.zero		1


	//   ....[93]....
        /*1490*/ 	.word	0x0001a650
        /*1494*/ 	.word	0x00000000
        /*1498*/ 	.word	0x00000080
        /*149c*/ 	.short	0x010a
        /*149e*/ 	.byte	0x3f
	.zero		1


	//   ....[94]....
        /*14a0*/ 	.word	0x0001a6a0
        /*14a4*/ 	.word	0x00000000
        /*14a8*/ 	.word	0x00000080
        /*14ac*/ 	.short	0x010a
        /*14ae*/ 	.byte	0x3f
	.zero		1


	//   ....[95]....
        /*14b0*/ 	.word	0x0001a6f0
        /*14b4*/ 	.word	0x00000000
        /*14b8*/ 	.word	0x00000080
        /*14bc*/ 	.short	0x010a
        /*14be*/ 	.byte	0x3f
	.zero		1


	//   ....[96]....
        /*14c0*/ 	.word	0x0001a740
        /*14c4*/ 	.word	0x00000003
        /*14c8*/ 	.word	0x00000080
        /*14cc*/ 	.short	0x010a
        /*14ce*/ 	.byte	0x3f
	.zero		1


	//   ....[97]....
        /*14d0*/ 	.word	0x0001a7a0
        /*14d4*/ 	.word	0x00000003
        /*14d8*/ 	.word	0x000000c8
        /*14dc*/ 	.short	0x010a
        /*14de*/ 	.byte	0x3f
	.zero		1


	//   ....[98]....
        /*14e0*/ 	.word	0x0001a800
        /*14e4*/ 	.word	0x00000003
        /*14e8*/ 	.word	0x000000a0
        /*14ec*/ 	.short	0x010a
        /*14ee*/ 	.byte	0x3f
	.zero		1


	//   ....[99]....
        /*14f0*/ 	.word	0x0001a860
        /*14f4*/ 	.word	0x00000003
        /*14f8*/ 	.word	0x000000a8
        /*14fc*/ 	.short	0x010a
        /*14fe*/ 	.byte	0x3f
	.zero		1


	//   ....[100]....
        /*1500*/ 	.word	0x0001a8c0
        /*1504*/ 	.word	0x00000003
        /*1508*/ 	.word	0x000000b0
        /*150c*/ 	.short	0x010a
        /*150e*/ 	.byte	0x3f
	.zero		1


	//   ....[101]....
        /*1510*/ 	.word	0x0001a920
        /*1514*/ 	.word	0x00000003
        /*1518*/ 	.word	0x000000b8
        /*151c*/ 	.short	0x010a
        /*151e*/ 	.byte	0x3f
	.zero		1


	//   ....[102]....
        /*1520*/ 	.word	0x0001a980
        /*1524*/ 	.word	0x00000003
        /*1528*/ 	.word	0x000000a0
        /*152c*/ 	.short	0x010a
        /*152e*/ 	.byte	0x3f
	.zero		1


	//   ....[103]....
        /*1530*/ 	.word	0x0001a9e0
        /*1534*/ 	.word	0x00000003
        /*1538*/ 	.word	0x000000a8
        /*153c*/ 	.short	0x010a
        /*153e*/ 	.byte	0x3f
	.zero		1


	//   ....[104]....
        /*1540*/ 	.word	0x0001aa40
        /*1544*/ 	.word	0x00000003
        /*1548*/ 	.word	0x000000b0
        /*154c*/ 	.short	0x010a
        /*154e*/ 	.byte	0x3f
	.zero		1


	//   ....[105]....
        /*1550*/ 	.word	0x0001aaa0
        /*1554*/ 	.word	0x00000003
        /*1558*/ 	.word	0x000000b8
        /*155c*/ 	.short	0x010a
        /*155e*/ 	.byte	0x3f
	.zero		1


	//   ....[106]....
        /*1560*/ 	.word	0x0001aaf0
        /*1564*/ 	.word	0x00000000
        /*1568*/ 	.word	0x000000a0
        /*156c*/ 	.short	0x010a
        /*156e*/ 	.byte	0x3f
	.zero		1


	//   ....[107]....
        /*1570*/ 	.word	0x0001ab40
        /*1574*/ 	.word	0x00000000
        /*1578*/ 	.word	0x000000a8
        /*157c*/ 	.short	0x010a
        /*157e*/ 	.byte	0x3f
	.zero		1


	//   ....[108]....
        /*1580*/ 	.word	0x0001ab90
        /*1584*/ 	.word	0x00000000
        /*1588*/ 	.word	0x000000b0
        /*158c*/ 	.short	0x010a
        /*158e*/ 	.byte	0x3f
	.zero		1


	//   ....[109]....
        /*1590*/ 	.word	0x0001ac60
        /*1594*/ 	.word	0x0000000f
        /*1598*/ 	.word	0x00000040
        /*159c*/ 	.short	0x010a
        /*159e*/ 	.byte	0x3f
	.zero		1


	//   ....[110]....
        /*15a0*/ 	.word	0x0001ad30
        /*15a4*/ 	.word	0x00000005
        /*15a8*/ 	.word	0x00000000
        /*15ac*/ 	.short	0x010a
        /*15ae*/ 	.byte	0x3f
	.zero		1


	//   ....[111]....
        /*15b0*/ 	.word	0x0001ad80
        /*15b4*/ 	.word	0x00000007
        /*15b8*/ 	.word	0x00000000
        /*15bc*/ 	.short	0x010a
        /*15be*/ 	.byte	0x3f
	.zero		1


	//   ....[112]....
        /*15c0*/ 	.word	0x0001add0
        /*15c4*/ 	.word	0x00000006
        /*15c8*/ 	.word	0x00000000
        /*15cc*/ 	.short	0x010a
        /*15ce*/ 	.byte	0x3f
	.zero		1


	//   ....[113]....
        /*15d0*/ 	.word	0x0001ae20
        /*15d4*/ 	.word	0x00000007
        /*15d8*/ 	.word	0x00000000
        /*15dc*/ 	.short	0x010a
        /*15de*/ 	.byte	0x3f
	.zero		1


	//   ....[114]....
        /*15e0*/ 	.word	0x0001ae70
        /*15e4*/ 	.word	0x00000006
        /*15e8*/ 	.word	0x00000000
        /*15ec*/ 	.short	0x010a
        /*15ee*/ 	.byte	0x3f
	.zero		1


	//   ....[115]....
        /*15f0*/ 	.word	0x0001aec0
        /*15f4*/ 	.word	0x00000007
        /*15f8*/ 	.word	0x00000000
        /*15fc*/ 	.short	0x010a
        /*15fe*/ 	.byte	0x3f
	.zero		1


	//   ....[116]....
        /*1600*/ 	.word	0x0001af10
        /*1604*/ 	.word	0x00000006
        /*1608*/ 	.word	0x00000000
        /*160c*/ 	.short	0x010a
        /*160e*/ 	.byte	0x3f
	.zero		1


	//----- nvinfo : EIATTR_NUM_MBARRIERS
	.align		4
.L_40:
        /*1610*/ 	.byte	0x03, 0x38
        /*1612*/ 	.short	0x001a


	//----- nvinfo : EIATTR_EXIT_INSTR_OFFSETS
	.align		4
        /*1614*/ 	.byte	0x04, 0x1c
        /*1616*/ 	.short	(.L_42 - .L_41)


	//   ....[0]....
.L_41:
        /*1618*/ 	.word	0x00001040


	//   ....[1]....
        /*161c*/ 	.word	0x000017f0


	//   ....[2]....
        /*1620*/ 	.word	0x00017270


	//   ....[3]....
        /*1624*/ 	.word	0x00017830


	//   ....[4]....
        /*1628*/ 	.word	0x000178a0


	//   ....[5]....
        /*162c*/ 	.word	0x00019190


	//   ....[6]....
        /*1630*/ 	.word	0x0001a440


	//----- nvinfo : EIATTR_MAX_THREADS
	.align		4
.L_42:
        /*1634*/ 	.byte	0x04, 0x05
        /*1636*/ 	.short	(.L_44 - .L_43)
.L_43:
        /*1638*/ 	.word	0x00000180
        /*163c*/ 	.word	0x00000001
        /*1640*/ 	.word	0x00000001


	//----- nvinfo : EIATTR_CRS_STACK_SIZE
	.align		4
.L_44:
        /*1644*/ 	.byte	0x04, 0x1e
        /*1646*/ 	.short	(.L_46 - .L_45)
.L_45:
        /*1648*/ 	.word	0x00000000


	//----- nvinfo : EIATTR_CBANK_PARAM_SIZE
	.align		4
.L_46:
        /*164c*/ 	.byte	0x03, 0x19
        /*164e*/ 	.short	0x0770


	//----- nvinfo : EIATTR_PARAM_CBANK
	.align		4
        /*1650*/ 	.byte	0x04, 0x0a
        /*1652*/ 	.short	(.L_48 - .L_47)
	.align		4
.L_47:
        /*1654*/ 	.word	index@(.nv.constant0._ZN7cutlass13device_kernelINS_4gemm6kernel13GemmUniversalIN4cute5tupleIJiiiiEEENS1_10collective13CollectiveMmaINS1_37MainloopSm90TmaGmmaWarpSpecializedFP8ILi8ENS5_IJNS4_1CILi2EEENSA_ILi1EEESC_EEENS1_35KernelTmaWarpSpecializedCooperativeEEENS5_IJNSA_ILi256EEENSA_ILi128EEENSA_ILi64EEEEEENS_12float_e4m3_tENS5_IJlSC_lEEESK_SL_NS4_8TiledMMAINS4_8MMA_AtomIJNS4_4SM904GMMA31MMA_64x128x32_F32E4M3E4M3_SS_TNILNSP_7ScaleInE1ELSR_1EEEEEENS4_6LayoutISD_NS5_IJSC_NSA_ILi0EEESV_EEEEENS5_IJNS4_10UnderscoreESY_SY_EEEEENS4_13SM90_TMA_LOADENS4_14ComposedLayoutINS4_7SwizzleILi2ELi4ELi3EEENS4_18smem_ptr_flag_bitsILi8EEENSU_INS5_IJNSA_ILi8EEESI_EEENS5_IJSI_SC_EEEEEEEvNS4_8identityENS4_23SM90_TMA_LOAD_MULTICASTES1B_vS1C_EENS_8epilogue10collective18CollectiveEpilogueINS1F_22Sm90TmaWarpSpecializedILi4ELi2ELi16ELb0ELb0EEEJSJ_NS5_IJSH_NSA_ILi32EEEEEESK_SL_SK_SL_NS1F_6fusion15FusionCallbacksIS1J_NS1M_13LinCombEltActINS1F_6thread7SigmoidESK_fSK_fLNS_15FloatRoundStyleE2EEESJ_S1L_JEEES11_NS12_INS13_ILi1ELi4ELi3EEES16_NSU_INS5_IJS17_S1K_EEENS5_IJS1K_SC_EEEEEEENS4_39AutoVectorizingCopyWithAssumedAlignmentILi128EEENS4_14SM90_TMA_STOREES1Y_S20_NS4_9Copy_AtomIJNS4_17SM90_U32x4_STSM_NENS_6half_tEEEEvEEEvvEEEEvNT_6ParamsE)
        /*1658*/ 	.short	0x0210
        /*165a*/ 	.short	0x0770


	//----- nvinfo : EIATTR_SW_WAR
	.align		4
.L_48:
        /*165c*/ 	.byte	0x04, 0x36
        /*165e*/ 	.short	(.L_50 - .L_49)
.L_49:
        /*1660*/ 	.word	0x00000008
.L_50:


//--------------------- .nv.callgraph             --------------------------
	.section	.nv.callgraph,"",@"SHT_CUDA_CALLGRAPH"
	.align	4
	.sectionentsize	8
	.align		4
        /*0000*/ 	.word	0x00000000
	.align		4
        /*0004*/ 	.word	0xffffffff
	.align		4
        /*0008*/ 	.word	index@(_ZN7cutlass13device_kernelINS_4gemm6kernel13GemmUniversalIN4cute5tupleIJiiiiEEENS1_10collective13CollectiveMmaINS1_37MainloopSm90TmaGmmaWarpSpecializedFP8ILi8ENS5_IJNS4_1CILi2EEENSA_ILi1EEESC_EEENS1_35KernelTmaWarpSpecializedCooperativeEEENS5_IJNSA_ILi256EEENSA_ILi128EEENSA_ILi64EEEEEENS_12float_e4m3_tENS5_IJlSC_lEEESK_SL_NS4_8TiledMMAINS4_8MMA_AtomIJNS4_4SM904GMMA31MMA_64x128x32_F32E4M3E4M3_SS_TNILNSP_7ScaleInE1ELSR_1EEEEEENS4_6LayoutISD_NS5_IJSC_NSA_ILi0EEESV_EEEEENS5_IJNS4_10UnderscoreESY_SY_EEEEENS4_13SM90_TMA_LOADENS4_14ComposedLayoutINS4_7SwizzleILi2ELi4ELi3EEENS4_18smem_ptr_flag_bitsILi8EEENSU_INS5_IJNSA_ILi8EEESI_EEENS5_IJSI_SC_EEEEEEEvNS4_8identityENS4_23SM90_TMA_LOAD_MULTICASTES1B_vS1C_EENS_8epilogue10collective18CollectiveEpilogueINS1F_22Sm90TmaWarpSpecializedILi4ELi2ELi16ELb0ELb0EEEJSJ_NS5_IJSH_NSA_ILi32EEEEEESK_SL_SK_SL_NS1F_6fusion15FusionCallbacksIS1J_NS1M_13LinCombEltActINS1F_6thread7SigmoidESK_fSK_fLNS_15FloatRoundStyleE2EEESJ_S1L_JEEES11_NS12_INS13_ILi1ELi4ELi3EEES16_NSU_INS5_IJS17_S1K_EEENS5_IJS1K_SC_EEEEEEENS4_39AutoVectorizingCopyWithAssumedAlignmentILi128EEENS4_14SM90_TMA_STOREES1Y_S20_NS4_9Copy_AtomIJNS4_17SM90_U32x4_STSM_NENS_6half_tEEEEvEEEvvEEEEvNT_6ParamsE)
	.align		4
        /*000c*/ 	.word	index@(__assertfail)
	.align		4
        /*0010*/ 	.word	0x00000000
	.align		4
        /*0014*/ 	.word	0xfffffffe
	.align		4
        /*0018*/ 	.word	0x00000000
	.align		4
        /*001c*/ 	.word	0xfffffffd
	.align		4
        /*0020*/ 	.word	0x00000000
	.align		4
        /*0024*/ 	.word	0xfffffffc


//--------------------- .nv.constant4             --------------------------
	.section	.nv.constant4,"a",@progbits
	.align	8
	.align		8
.nv.constant4:
        /*0000*/ 	.dword	__assertfail
	.align		8
        /*0008*/ 	.dword	__unnamed_1
	.align		8
        /*0010*/ 	.dword	__unnamed_2
	.align		8
        /*0018*/ 	.dword	_ZN39_INTERNAL_e0d04060_4_k_cu_9ce3238e_28244cuda3std3__45__cpo5beginE
	.align		8
        /*0020*/ 	.dword	_ZN39_INTERNAL_e0d04060_4_k_cu_9ce3238e_28244cuda3std3__45__cpo3endE
	.align		8
        /*0028*/ 	.dword	_ZN39_INTERNAL_e0d04060_4_k_cu_9ce3238e_28244cuda3std3__45__cpo6cbeginE
	.align		8
        /*0030*/ 	.dword	_ZN39_INTERNAL_e0d04060_4_k_cu_9ce3238e_28244cuda3std3__45__cpo4cendE
	.align		8
        /*0038*/ 	.dword	_ZN39_INTERNAL_e0d04060_4_k_cu_9ce3238e_28244cuda3std3__441_GLOBAL__N__e0d04060_4_k_cu_9ce3238e_28246ignoreE
	.align		8
        /*0040*/ 	.dword	_ZN39_INTERNAL_e0d04060_4_k_cu_9ce3238e_28244cuda3std3__419piecewise_constructE
	.align		8
        /*0048*/ 	.dword	_ZN39_INTERNAL_e0d04060_4_k_cu_9ce3238e_28244cuda3std3__48in_placeE
	.align		8
        /*0050*/ 	.dword	_ZN39_INTERNAL_e0d04060_4_k_cu_9ce3238e_28244cuda3std6ranges3__45__cpo4swapE
	.align		8
        /*0058*/ 	.dword	_ZN39_INTERNAL_e0d04060_4_k_cu_9ce3238e_28244cuda3std6ranges3__45__cpo9iter_moveE
	.align		8
        /*0060*/ 	.dword	_ZN39_INTERNAL_e0d04060_4_k_cu_9ce3238e_28244cute7productE
	.align		8
        /*0068*/ 	.dword	_ZN39_INTERNAL_e0d04060_4_k_cu_9ce3238e_28244cute1_E
	.align		8
        /*0070*/ 	.dword	$str$24
	.align		8
        /*0078*/ 	.dword	$str$25


//--------------------- .text._ZN7cutlass13device_kernelINS_4gemm6kernel13GemmUniversalIN4cute5tupleIJiiiiEEENS1_10collective13CollectiveMmaINS1_37MainloopSm90TmaGmmaWarpSpecializedFP8ILi8ENS5_IJNS4_1CILi2EEENSA_ILi1EEESC_EEENS1_35KernelTmaWarpSpecializedCooperativeEEENS5_IJNSA_ILi256EEENSA_ILi128EEENSA_ILi64EEEEEENS_12float_e4m3_tENS5_IJlSC_lEEESK_SL_NS4_8TiledMMAINS4_8MMA_AtomIJNS4_4SM904GMMA31MMA_64x128x32_F32E4M3E4M3_SS_TNILNSP_7ScaleInE1ELSR_1EEEEEENS4_6LayoutISD_NS5_IJSC_NSA_ILi0EEESV_EEEEENS5_IJNS4_10UnderscoreESY_SY_EEEEENS4_13SM90_TMA_LOADENS4_14ComposedLayoutINS4_7SwizzleILi2ELi4ELi3EEENS4_18smem_ptr_flag_bitsILi8EEENSU_INS5_IJNSA_ILi8EEESI_EEENS5_IJSI_SC_EEEEEEEvNS4_8identityENS4_23SM90_TMA_LOAD_MULTICASTES1B_vS1C_EENS_8epilogue10collective18CollectiveEpilogueINS1F_22Sm90TmaWarpSpecializedILi4ELi2ELi16ELb0ELb0EEEJSJ_NS5_IJSH_NSA_ILi32EEEEEESK_SL_SK_SL_NS1F_6fusion15FusionCallbacksIS1J_NS1M_13LinCombEltActINS1F_6thread7SigmoidESK_fSK_fLNS_15FloatRoundStyleE2EEESJ_S1L_JEEES11_NS12_INS13_ILi1ELi4ELi3EEES16_NSU_INS5_IJS17_S1K_EEENS5_IJS1K_SC_EEEEEEENS4_39AutoVectorizingCopyWithAssumedAlignmentILi128EEENS4_14SM90_TMA_STOREES1Y_S20_NS4_9Copy_AtomIJNS4_17SM90_U32x4_STSM_NENS_6half_tEEEEvEEEvvEEEEvNT_6ParamsE --------------------------
	.section	.text._ZN7cutlass13device_kernelINS_4gemm6kernel13GemmUniversalIN4cute5tupleIJiiiiEEENS1_10collective13CollectiveMmaINS1_37MainloopSm90TmaGmmaWarpSpecializedFP8ILi8ENS5_IJNS4_1CILi2EEENSA_ILi1EEESC_EEENS1_35KernelTmaWarpSpecializedCooperativeEEENS5_IJNSA_ILi256EEENSA_ILi128EEENSA_ILi64EEEEEENS_12float_e4m3_tENS5_IJlSC_lEEESK_SL_NS4_8TiledMMAINS4_8MMA_AtomIJNS4_4SM904GMMA31MMA_64x128x32_F32E4M3E4M3_SS_TNILNSP_7ScaleInE1ELSR_1EEEEEENS4_6LayoutISD_NS5_IJSC_NSA_ILi0EEESV_EEEEENS5_IJNS4_10UnderscoreESY_SY_EEEEENS4_13SM90_TMA_LOADENS4_14ComposedLayoutINS4_7SwizzleILi2ELi4ELi3EEENS4_18smem_ptr_flag_bitsILi8EEENSU_INS5_IJNSA_ILi8EEESI_EEENS5_IJSI_SC_EEEEEEEvNS4_8identityENS4_23SM90_TMA_LOAD_MULTICASTES1B_vS1C_EENS_8epilogue10collective18CollectiveEpilogueINS1F_22Sm90TmaWarpSpecializedILi4ELi2ELi16ELb0ELb0EEEJSJ_NS5_IJSH_NSA_ILi32EEEEEESK_SL_SK_SL_NS1F_6fusion15FusionCallbacksIS1J_NS1M_13LinCombEltActINS1F_6thread7SigmoidESK_fSK_fLNS_15FloatRoundStyleE2EEESJ_S1L_JEEES11_NS12_INS13_ILi1ELi4ELi3EEES16_NSU_INS5_IJS17_S1K_EEENS5_IJS1K_SC_EEEEEEENS4_39AutoVectorizingCopyWithAssumedAlignmentILi128EEENS4_14SM90_TMA_STOREES1Y_S20_NS4_9Copy_AtomIJNS4_17SM90_U32x4_STSM_NENS_6half_tEEEEvEEEvvEEEEvNT_6ParamsE,"ax",@progbits
	.align	128
.text._ZN7cutlass13device_kernelINS_4gemm6kernel13GemmUniversalIN4cute5tupleIJiiiiEEENS1_10collective13CollectiveMmaINS1_37MainloopSm90TmaGmmaWarpSpecializedFP8ILi8ENS5_IJNS4_1CILi2EEENSA_ILi1EEESC_EEENS1_35KernelTmaWarpSpecializedCooperativeEEENS5_IJNSA_ILi256EEENSA_ILi128EEENSA_ILi64EEEEEENS_12float_e4m3_tENS5_IJlSC_lEEESK_SL_NS4_8TiledMMAINS4_8MMA_AtomIJNS4_4SM904GMMA31MMA_64x128x32_F32E4M3E4M3_SS_TNILNSP_7ScaleInE1ELSR_1EEEEEENS4_6LayoutISD_NS5_IJSC_NSA_ILi0EEESV_EEEEENS5_IJNS4_10UnderscoreESY_SY_EEEEENS4_13SM90_TMA_LOADENS4_14ComposedLayoutINS4_7SwizzleILi2ELi4ELi3EEENS4_18smem_ptr_flag_bitsILi8EEENSU_INS5_IJNSA_ILi8EEESI_EEENS5_IJSI_SC_EEEEEEEvNS4_8identityENS4_23SM90_TMA_LOAD_MULTICASTES1B_vS1C_EENS_8epilogue10collective18CollectiveEpilogueINS1F_22Sm90TmaWarpSpecializedILi4ELi2ELi16ELb0ELb0EEEJSJ_NS5_IJSH_NSA_ILi32EEEEEESK_SL_SK_SL_NS1F_6fusion15FusionCallbacksIS1J_NS1M_13LinCombEltActINS1F_6thread7SigmoidESK_fSK_fLNS_15FloatRoundStyleE2EEESJ_S1L_JEEES11_NS12_INS13_ILi1ELi4ELi3EEES16_NSU_INS5_IJS17_S1K_EEENS5_IJS1K_SC_EEEEEEENS4_39AutoVectorizingCopyWithAssumedAlignmentILi128EEENS4_14SM90_TMA_STOREES1Y_S20_NS4_9Copy_AtomIJNS4_17SM90_U32x4_STSM_NENS_6half_tEEEEvEEEvvEEEEvNT_6ParamsE:
        .type           _ZN7cutlass13device_kernelINS_4gemm6kernel13GemmUniversalIN4cute5tupleIJiiiiEEENS1_10collective13CollectiveMmaINS1_37MainloopSm90TmaGmmaWarpSpecializedFP8ILi8ENS5_IJNS4_1CILi2EEENSA_ILi1EEESC_EEENS1_35KernelTmaWarpSpecializedCooperativeEEENS5_IJNSA_ILi256EEENSA_ILi128EEENSA_ILi64EEEEEENS_12float_e4m3_tENS5_IJlSC_lEEESK_SL_NS4_8TiledMMAINS4_8MMA_AtomIJNS4_4SM904GMMA31MMA_64x128x32_F32E4M3E4M3_SS_TNILNSP_7ScaleInE1ELSR_1EEEEEENS4_6LayoutISD_NS5_IJSC_NSA_ILi0EEESV_EEEEENS5_IJNS4_10UnderscoreESY_SY_EEEEENS4_13SM90_TMA_LOADENS4_14ComposedLayoutINS4_7SwizzleILi2ELi4ELi3EEENS4_18smem_ptr_flag_bitsILi8EEENSU_INS5_IJNSA_ILi8EEESI_EEENS5_IJSI_SC_EEEEEEEvNS4_8identityENS4_23SM90_TMA_LOAD_MULTICASTES1B_vS1C_EENS_8epilogue10collective18CollectiveEpilogueINS1F_22Sm90TmaWarpSpecializedILi4ELi2ELi16ELb0ELb0EEEJSJ_NS5_IJSH_NSA_ILi32EEEEEESK_SL_SK_SL_NS1F_6fusion15FusionCallbacksIS1J_NS1M_13LinCombEltActINS1F_6thread7SigmoidESK_fSK_fLNS_15FloatRoundStyleE2EEESJ_S1L_JEEES11_NS12_INS13_ILi1ELi4ELi3EEES16_NSU_INS5_IJS17_S1K_EEENS5_IJS1K_SC_EEEEEEENS4_39AutoVectorizingCopyWithAssumedAlignmentILi128EEENS4_14SM90_TMA_STOREES1Y_S20_NS4_9Copy_AtomIJNS4_17SM90_U32x4_STSM_NENS_6half_tEEEEvEEEvvEEEEvNT_6ParamsE,@function
        .size           _ZN7cutlass13device_kernelINS_4gemm6kernel13GemmUniversalIN4cute5tupleIJiiiiEEENS1_10collective13CollectiveMmaINS1_37MainloopSm90TmaGmmaWarpSpecializedFP8ILi8ENS5_IJNS4_1CILi2EEENSA_ILi1EEESC_EEENS1_35KernelTmaWarpSpecializedCooperativeEEENS5_IJNSA_ILi256EEENSA_ILi128EEENSA_ILi64EEEEEENS_12float_e4m3_tENS5_IJlSC_lEEESK_SL_NS4_8TiledMMAINS4_8MMA_AtomIJNS4_4SM904GMMA31MMA_64x128x32_F32E4M3E4M3_SS_TNILNSP_7ScaleInE1ELSR_1EEEEEENS4_6LayoutISD_NS5_IJSC_NSA_ILi0EEESV_EEEEENS5_IJNS4_10UnderscoreESY_SY_EEEEENS4_13SM90_TMA_LOADENS4_14ComposedLayoutINS4_7SwizzleILi2ELi4ELi3EEENS4_18smem_ptr_flag_bitsILi8EEENSU_INS5_IJNSA_ILi8EEESI_EEENS5_IJSI_SC_EEEEEEEvNS4_8identityENS4_23SM90_TMA_LOAD_MULTICASTES1B_vS1C_EENS_8epilogue10collective18CollectiveEpilogueINS1F_22Sm90TmaWarpSpecializedILi4ELi2ELi16ELb0ELb0EEEJSJ_NS5_IJSH_NSA_ILi32EEEEEESK_SL_SK_SL_NS1F_6fusion15FusionCallbacksIS1J_NS1M_13LinCombEltActINS1F_6thread7SigmoidESK_fSK_fLNS_15FloatRoundStyleE2EEESJ_S1L_JEEES11_NS12_INS13_ILi1ELi4ELi3EEES16_NSU_INS5_IJS17_S1K_EEENS5_IJS1K_SC_EEEEEEENS4_39AutoVectorizingCopyWithAssumedAlignmentILi128EEENS4_14SM90_TMA_STOREES1Y_S20_NS4_9Copy_AtomIJNS4_17SM90_U32x4_STSM_NENS_6half_tEEEEvEEEvvEEEEvNT_6ParamsE,(.L_x_664 - _ZN7cutlass13device_kernelINS_4gemm6kernel13GemmUniversalIN4cute5tupleIJiiiiEEENS1_10collective13CollectiveMmaINS1_37MainloopSm90TmaGmmaWarpSpecializedFP8ILi8ENS5_IJNS4_1CILi2EEENSA_ILi1EEESC_EEENS1_35KernelTmaWarpSpecializedCooperativeEEENS5_IJNSA_ILi256EEENSA_ILi128EEENSA_ILi64EEEEEENS_12float_e4m3_tENS5_IJlSC_lEEESK_SL_NS4_8TiledMMAINS4_8MMA_AtomIJNS4_4SM904GMMA31MMA_64x128x32_F32E4M3E4M3_SS_TNILNSP_7ScaleInE1ELSR_1EEEEEENS4_6LayoutISD_NS5_IJSC_NSA_ILi0EEESV_EEEEENS5_IJNS4_10UnderscoreESY_SY_EEEEENS4_13SM90_TMA_LOADENS4_14ComposedLayoutINS4_7SwizzleILi2ELi4ELi3EEENS4_18smem_ptr_flag_bitsILi8EEENSU_INS5_IJNSA_ILi8EEESI_EEENS5_IJSI_SC_EEEEEEEvNS4_8identityENS4_23SM90_TMA_LOAD_MULTICASTES1B_vS1C_EENS_8epilogue10collective18CollectiveEpilogueINS1F_22Sm90TmaWarpSpecializedILi4ELi2ELi16ELb0ELb0EEEJSJ_NS5_IJSH_NSA_ILi32EEEEEESK_SL_SK_SL_NS1F_6fusion15FusionCallbacksIS1J_NS1M_13LinCombEltActINS1F_6thread7SigmoidESK_fSK_fLNS_15FloatRoundStyleE2EEESJ_S1L_JEEES11_NS12_INS13_ILi1ELi4ELi3EEES16_NSU_INS5_IJS17_S1K_EEENS5_IJS1K_SC_EEEEEEENS4_39AutoVectorizingCopyWithAssumedAlignmentILi128EEENS4_14SM90_TMA_STOREES1Y_S20_NS4_9Copy_AtomIJNS4_17SM90_U32x4_STSM_NENS_6half_tEEEEvEEEvvEEEEvNT_6ParamsE)
        .other          _ZN7cutlass13device_kernelINS_4gemm6kernel13GemmUniversalIN4cute5tupleIJiiiiEEENS1_10collective13CollectiveMmaINS1_37MainloopSm90TmaGmmaWarpSpecializedFP8ILi8ENS5_IJNS4_1CILi2EEENSA_ILi1EEESC_EEENS1_35KernelTmaWarpSpecializedCooperativeEEENS5_IJNSA_ILi256EEENSA_ILi128EEENSA_ILi64EEEEEENS_12float_e4m3_tENS5_IJlSC_lEEESK_SL_NS4_8TiledMMAINS4_8MMA_AtomIJNS4_4SM904GMMA31MMA_64x128x32_F32E4M3E4M3_SS_TNILNSP_7ScaleInE1ELSR_1EEEEEENS4_6LayoutISD_NS5_IJSC_NSA_ILi0EEESV_EEEEENS5_IJNS4_10UnderscoreESY_SY_EEEEENS4_13SM90_TMA_LOADENS4_14ComposedLayoutINS4_7SwizzleILi2ELi4ELi3EEENS4_18smem_ptr_flag_bitsILi8EEENSU_INS5_IJNSA_ILi8EEESI_EEENS5_IJSI_SC_EEEEEEEvNS4_8identityENS4_23SM90_TMA_LOAD_MULTICASTES1B_vS1C_EENS_8epilogue10collective18CollectiveEpilogueINS1F_22Sm90TmaWarpSpecializedILi4ELi2ELi16ELb0ELb0EEEJSJ_NS5_IJSH_NSA_ILi32EEEEEESK_SL_SK_SL_NS1F_6fusion15FusionCallbacksIS1J_NS1M_13LinCombEltActINS1F_6thread7SigmoidESK_fSK_fLNS_15FloatRoundStyleE2EEESJ_S1L_JEEES11_NS12_INS13_ILi1ELi4ELi3EEES16_NSU_INS5_IJS17_S1K_EEENS5_IJS1K_SC_EEEEEEENS4_39AutoVectorizingCopyWithAssumedAlignmentILi128EEENS4_14SM90_TMA_STOREES1Y_S20_NS4_9Copy_AtomIJNS4_17SM90_U32x4_STSM_NENS_6half_tEEEEvEEEvvEEEEvNT_6ParamsE,@"STO_CUDA_ENTRY STV_DEFAULT"
_ZN7cutlass13device_kernelINS_4gemm6kernel13GemmUniversalIN4cute5tupleIJiiiiEEENS1_10collective13CollectiveMmaINS1_37MainloopSm90TmaGmmaWarpSpecializedFP8ILi8ENS5_IJNS4_1CILi2EEENSA_ILi1EEESC_EEENS1_35KernelTmaWarpSpecializedCooperativeEEENS5_IJNSA_ILi256EEENSA_ILi128EEENSA_ILi64EEEEEENS_12float_e4m3_tENS5_IJlSC_lEEESK_SL_NS4_8TiledMMAINS4_8MMA_AtomIJNS4_4SM904GMMA31MMA_64x128x32_F32E4M3E4M3_SS_TNILNSP_7ScaleInE1ELSR_1EEEEEENS4_6LayoutISD_NS5_IJSC_NSA_ILi0EEESV_EEEEENS5_IJNS4_10UnderscoreESY_SY_EEEEENS4_13SM90_TMA_LOADENS4_14ComposedLayoutINS4_7SwizzleILi2ELi4ELi3EEENS4_18smem_ptr_flag_bitsILi8EEENSU_INS5_IJNSA_ILi8EEESI_EEENS5_IJSI_SC_EEEEEEEvNS4_8identityENS4_23SM90_TMA_LOAD_MULTICASTES1B_vS1C_EENS_8epilogue10collective18CollectiveEpilogueINS1F_22Sm90TmaWarpSpecializedILi4ELi2ELi16ELb0ELb0EEEJSJ_NS5_IJSH_NSA_ILi32EEEEEESK_SL_SK_SL_NS1F_6fusion15FusionCallbacksIS1J_NS1M_13LinCombEltActINS1F_6thread7SigmoidESK_fSK_fLNS_15FloatRoundStyleE2EEESJ_S1L_JEEES11_NS12_INS13_ILi1ELi4ELi3EEES16_NSU_INS5_IJS17_S1K_EEENS5_IJS1K_SC_EEEEEEENS4_39AutoVectorizingCopyWithAssumedAlignmentILi128EEENS4_14SM90_TMA_STOREES1Y_S20_NS4_9Copy_AtomIJNS4_17SM90_U32x4_STSM_NENS_6half_tEEEEvEEEvvEEEEvNT_6ParamsE:
[----:B------:R-:W1:Y:S02]  /*0000*/  LDC R1, c[0x0][0x28] ;  /* 0x00000a00ff017b82 */ /* 0x000e640000000800 */
[----:B-1----:R-:W-:Y:S01]  /*0010*/  IADD3 R1, R1, -0xe0, RZ ;  /* 0xffffff2001017810 */ /* 0x002fe20007ffe0ff */
[----:B------:R-:W1:Y:S01]  /*0020*/  S2R R8, SR_TID.X ;  /* 0x0000000000087919 */ /* 0x000e620000002100 */
[----:B------:R-:W-:Y:S01]  /*0030*/  ELECT P0, URZ, PT ;  /* 0x00000000003f782f */ /* 0x000fe20003800000 */
[----:B------:R-:W-:Y:S01]  /*0040*/  BSSY B0, `(.L_x_0) ;  /* 0x000001a000007945 */ /* 0x000fe20003800000 */
[----:B-1----:R-:W-:-:S05]  /*0050*/  SHF.R.U32.HI R4, RZ, 0x5, R8 ;  /* 0x00000005ff047819 */ /* 0x002fca0000011608 */
[----:B------:R-:W1:Y:S02]  /*0060*/  SHFL.IDX PT, R0, R4, RZ, 0x1f ;  /* 0x00001fff04007589 */ /* 0x000e6400000e0000 */
[----:B-1----:R-:W-:Y:S02]  /*0070*/  R2UR UR41, R0 ;  /* 0x00000000002972ca */ /* 0x002fe400000e0000 */
[----:B------:R-:W-:-:S06]  /*0080*/  SHF.R.U32.HI R0, RZ, 0x7, R8 ;  /* 0x00000007ff007819 */ /* 0x000fcc0000011608 */
[----:B------:R-:W1:Y:S05]  /*0090*/  SHFL.IDX PT, R0, R0, RZ, 0x1f ;  /* 0x00001fff00007589 */ /* 0x000e6a00000e0000 */
[----:B------:R-:W-:Y:S02]  /*00a0*/  USHF.R.S32.HI UR4, URZ, 0x1f, UR41 ;  /* 0x0000001f3f047899 */ /* 0x000fe40008011429 */
[----:B------:R-:W-:Y:S02]  /*00b0*/  ISETP.NE.OR P0, PT, RZ, UR41, !P0 ;  /* 0x00000029ff007c0c */ /* 0x000fe4000c705670 */
[----:B------:R-:W-:-:S04]  /*00c0*/  ULEA.HI UR4, UR4, UR41, URZ, 0x2 ;  /* 0x0000002904047291 */ /* 0x000fc8000f8f103f */
[----:B------:R-:W-:-:S04]  /*00d0*/  ULOP3.LUT UR4, UR4, 0xfffffffc, URZ, 0xc0, !UPT ;  /* 0xfffffffc04047892 */ /* 0x000fc8000f8ec03f */
[----:B------:R-:W-:-:S03]  /*00e0*/  UIADD3 UR41, UR41, -UR4, URZ ;  /* 0x8000000429297290 */ /* 0x000fc6000fffe03f */
[----:B------:R-:W-:Y:S09]  /*00f0*/  @P0 BRA `(.L_x_1) ;  /* 0x0000000000380947 */ /* 0x000ff20003800000 */
[----:B------:R-:W-:Y:S02]  /*0100*/  ULDC.64 UR4, c[0x0][0x198] ;  /* 0x0000660000047ab9 */ /* 0x000fe40000000a00 */
[----:B------:R-:W-:Y:S02]  /*0110*/  UIADD3 UR6, UP0, UR4, 0xf0, URZ ;  /* 0x000000f004067890 */ /* 0x000fe4000ff1e03f */
[----:B------:R-:W-:Y:S02]  /*0120*/  UIADD3 UR8, UP1, UR4, 0x1f0, URZ ;  /* 0x000001f004087890 */ /* 0x000fe4000ff3e03f */
[----:B------:R-:W-:Y:S02]  /*0130*/  UIADD3 UR10, UP2, UR4, 0x3f0, URZ ;  /* 0x000003f0040a7890 */ /* 0x000fe4000ff5e03f */
[----:B------:R-:W-:Y:S02]  /*0140*/  UIADD3 UR4, UP3, UR4, 0x4f0, URZ ;  /* 0x000004f004047890 */ /* 0x000fe4000ff7e03f */
[----:B------:R-:W-:-:S02]  /*0150*/  UIADD3.X UR7, URZ, UR5, URZ, UP0, !UPT ;  /* 0x000000053f077290 */ /* 0x000fc400087fe43f */
[----:B------:R-:W-:Y:S02]  /*0160*/  UIADD3.X UR9, URZ, UR5, URZ, UP1, !UPT ;  /* 0x000000053f097290 */ /* 0x000fe40008ffe43f */
[----:B------:R-:W-:Y:S02]  /*0170*/  UIADD3.X UR11, URZ, UR5, URZ, UP2, !UPT ;  /* 0x000000053f0b7290 */ /* 0x000fe400097fe43f */
[----:B------:R-:W-:-:S03]  /*0180*/  UIADD3.X UR5, URZ, UR5, URZ, UP3, !UPT ;  /* 0x000000053f057290 */ /* 0x000fc60009ffe43f */
[----:B------:R2:W-:Y:S02]  /*0190*/  UTMACCTL.PF [UR6] ;  /* 0x00000000060079b9 */ /* 0x0005e40008040000 */
[----:B------:R2:W-:Y:S02]  /*01a0*/  UTMACCTL.PF [UR8] ;  /* 0x00000000080079b9 */ /* 0x0005e40008040000 */
[----:B------:R2:W-:Y:S02]  /*01b0*/  UTMACCTL.PF [UR10] ;  /* 0x000000000a0079b9 */ /* 0x0005e40008040000 */
[----:B------:R2:W-:Y:S02]  /*01c0*/  UTMACCTL.PF [UR4] ;  /* 0x00000000040079b9 */ /* 0x0005e40008040000 */
[----:B--2---:R-:W-:Y:S01]  /*01d0*/  NOP ;  /* 0x0000000000007918 */ /* 0x004fe20000000000 */
.L_x_1:
[----:B------:R-:W-:Y:S05]  /*01e0*/  BSYNC B0 ;  /* 0x0000000000007941 */ /* 0x000fea0003800000 */
.L_x_0:
[----:B------:R-:W-:Y:S01]  /*01f0*/  ULDC.64 UR8, c[0x0][0x590] ;  /* 0x0001640000087ab9 */ /* 0x000fe20000000a00 */
[----:B------:R-:W-:Y:S01]  /*0200*/  ULDC.64 UR54, c[0x0][0x588] ;  /* 0x0001620000367ab9 */ /* 0x000fe20000000a00 */
[----:B------:R-:W-:Y:S01]  /*0210*/  ISETP.NE.U32.AND P2, PT, RZ, UR8, PT ;  /* 0x00000008ff007c0c */ /* 0x000fe2000bf45070 */
[----:B------:R-:W-:Y:S01]  /*0220*/  ULDC.64 UR58, c[0x0][0x208] ;  /* 0x00008200003a7ab9 */ /* 0x000fe20000000a00 */
[----:B-1----:R-:W-:Y:S01]  /*0230*/  R2UR UR6, R0 ;  /* 0x00000000000672ca */ /* 0x002fe200000e0000 */
[----:B------:R-:W-:Y:S01]  /*0240*/  UMOV UR4, UR54 ;  /* 0x0000003600047c82 */ /* 0x000fe20008000000 */
[----:B------:R-:W-:Y:S01]  /*0250*/  ISETP.NE.AND.EX P1, PT, RZ, UR9, PT, P2 ;  /* 0x00000009ff007c0c */ /* 0x000fe2000bf25320 */
[----:B------:R-:W-:Y:S01]  /*0260*/  UMOV UR5, UR55 ;  /* 0x0000003700057c82 */ /* 0x000fe20008000000 */
[----:B------:R-:W-:-:S11]  /*0270*/  PRMT R0, RZ, 0x7610, R0 ;  /* 0x00007610ff007816 */ /* 0x000fd60000000000 */
[----:B------:R-:W-:Y:S05]  /*0280*/  @P1 BRA `(.L_x_2) ;  /* 0x0000000000441947 */ /* 0x000fea0003800000 */
[----:B------:R-:W-:Y:S02]  /*0290*/  ULDC.64 UR10, c[0x0][0x588] ;  /* 0x00016200000a7ab9 */ /* 0x000fe40000000a00 */
[----:B------:R-:W-:-:S04]  /*02a0*/  ISETP.NE.U32.AND P0, PT, RZ, UR10, PT ;  /* 0x0000000aff007c0c */ /* 0x000fc8000bf05070 */
[----:B------:R-:W-:-:S13]  /*02b0*/  ISETP.NE.AND.EX P0, PT, RZ, UR11, PT, P0 ;  /* 0x0000000bff007c0c */ /* 0x000fda000bf05300 */
[----:B------:R-:W-:Y:S05]  /*02c0*/  @!P0 BRA `(.L_x_3) ;  /* 0x00000000001c8947 */ /* 0x000fea0003800000 */
[----:B------:R-:W-:Y:S02]  /*02d0*/  MOV R2, UR4 ;  /* 0x0000000400027c02 */ /* 0x000fe40008000f00 */
[----:B------:R-:W-:-:S05]  /*02e0*/  MOV R3, UR5 ;  /* 0x0000000500037c02 */ /* 0x000fca0008000f00 */
[----:B------:R-:W2:Y:S01]  /*02f0*/  LDG.E R2, desc[UR58][R2.64] ;  /* 0x0000003a02027981 */ /* 0x000ea2000c1e1900 */
[----:B------:R-:W-:Y:S02]  /*0300*/  MOV R0, 0x1 ;  /* 0x0000000100007802 */ /* 0x000fe40000000f00 */
[----:B--2---:R-:W-:-:S13]  /*0310*/  FSETP.NEU.AND P0, PT, R2, RZ, PT ;  /* 0x000000ff0200720b */ /* 0x004fda0003f0d000 */
[----:B------:R-:W-:Y:S01]  /*0320*/  VOTEU.ANY UP0, P0 ;  /* 0x00000000003f7886 */ /* 0x000fe20000000100 */
[----:B------:R-:W-:Y:S05]  /*0330*/  BRA `(.L_x_2) ;  /* 0x0000000000187947 */ /* 0x000fea0003800000 */
.L_x_3:
[----:B------:R-:W-:Y:S01]  /*0340*/  ULDC UR4, c[0x0][0x580] ;  /* 0x0001600000047ab9 */ /* 0x000fe20000000800 */
[----:B------:R-:W-:Y:S01]  /*0350*/  MOV R0, 0x1 ;  /* 0x0000000100007802 */ /* 0x000fe20000000f00 */
[----:B------:R-:W-:Y:S01]  /*0360*/  UMOV UR5, URZ ;  /* 0x0000003f00057c82 */ /* 0x000fe20008000000 */
[----:B------:R-:W-:Y:S01]  /*0370*/  FSETP.NEU.AND P0, PT, RZ, UR4, PT ;  /* 0x00000004ff007c0b */ /* 0x000fe2000bf0d000 */
[----:B------:R-:W-:-:S12]  /*0380*/  UMOV UR4, URZ ;  /* 0x0000003f00047c82 */ /* 0x000fd80008000000 */
[----:B------:R-:W-:-:S05]  /*0390*/  VOTEU.ANY UP0, P0 ;  /* 0x00000000003f7886 */ /* 0x000fca0000000100 */
.L_x_2:
[----:B------:R-:W-:Y:S01]  /*03a0*/  ISETP.NE.U32.AND P0, PT, RZ, UR4, PT ;  /* 0x00000004ff007c0c */ /* 0x000fe2000bf05070 */
[----:B------:R-:W-:Y:S01]  /*03b0*/  UPLOP3.LUT UP1, UPT, UPT, UPT, UPT, 0x40, 0x0 ;  /* 0x000000000000789c */ /* 0x000fe20003f2e870 */
[----:B------:R-:W-:Y:S02]  /*03c0*/  ISETP.NE.AND.EX P2, PT, RZ, UR9, PT, P2 ;  /* 0x00000009ff007c0c */ /* 0x000fe4000bf45320 */
[----:B------:R-:W-:Y:S01]  /*03d0*/  ISETP.NE.AND.EX P0, PT, RZ, UR5, PT, P0 ;  /* 0x00000005ff007c0c */ /* 0x000fe2000bf05300 */
[----:B------:R-:W-:-:S12]  /*03e0*/  UP2UR UR43, UPR, URZ, 0x2 ;  /* 0x000000023f2b7883 */ /* 0x000fd80008000000 */
[----:B------:R-:W-:Y:S05]  /*03f0*/  @P0 BRA P2, `(.L_x_4) ;  /* 0x0000000000400947 */ /* 0x000fea0001000000 */
[----:B------:R-:W-:-:S04]  /*0400*/  ISETP.NE.U32.AND P0, PT, RZ, UR8, PT ;  /* 0x00000008ff007c0c */ /* 0x000fc8000bf05070 */
[----:B------:R-:W-:-:S13]  /*0410*/  ISETP.NE.AND.EX P0, PT, RZ, UR9, PT, P0 ;  /* 0x00000009ff007c0c */ /* 0x000fda000bf05300 */
[----:B------:R-:W-:Y:S05]  /*0420*/  @!P0 BRA `(.L_x_5) ;  /* 0x00000000002c8947 */ /* 0x000fea0003800000 */
[----:B------:R-:W-:Y:S01]  /*0430*/  PRMT R0, R0, 0x9910, RZ ;  /* 0x0000991000007816 */ /* 0x000fe200000000ff */
[----:B------:R-:W-:Y:S02]  /*0440*/  UISETP.NE.U32.AND UP1, UPT, UR4, URZ, UPT ;  /* 0x0000003f0400728c */ /* 0x000fe4000bf25070 */
[----:B------:R-:W-:Y:S01]  /*0450*/  USEL UR4, URZ, 0xffffffff, UP0 ;  /* 0xffffffff3f047887 */ /* 0x000fe20008000000 */
[----:B------:R-:W-:Y:S01]  /*0460*/  R2UR UR7, R0 ;  /* 0x00000000000772ca */ /* 0x000fe200000e0000 */
[----:B------:R-:W-:-:S12]  /*0470*/  UISETP.NE.AND.EX UP0, UPT, UR5, URZ, UPT, UP1 ;  /* 0x0000003f0500728c */ /* 0x000fd8000bf05310 */
[----:B------:R-:W-:-:S11]  /*0480*/  UISETP.NE.AND UP2, UPT, UR7, URZ, UPT ;  /* 0x0000003f0700728c */ /* 0x000fd6000bf45270 */
[----:B------:R-:W-:-:S04]  /*0490*/  @!UP2 USEL UR4, URZ, 0xffffffff, UP0 ;  /* 0xffffffff3f04a887 */ /* 0x000fc80008000000 */
[----:B------:R-:W-:-:S04]  /*04a0*/  ULOP3.LUT UR4, UR4, 0x1, URZ, 0xc0, !UPT ;  /* 0x0000000104047892 */ /* 0x000fc8000f8ec03f */
[----:B------:R-:W-:-:S04]  /*04b0*/  UISETP.EQ.U32.AND UP0, UPT, UR4, 0x1, UPT ;  /* 0x000000010400788c */ /* 0x000fc8000bf02070 */
[----:B------:R-:W-:Y:S01]  /*04c0*/  UP2UR UR43, UPR, URZ, 0x1 ;  /* 0x000000013f2b7883 */ /* 0x000fe20008000000 */
[----:B------:R-:W-:Y:S11]  /*04d0*/  BRA `(.L_x_4) ;  /* 0x0000000000087947 */ /* 0x000ff60003800000 */
.L_x_5:
[----:B------:R-:W-:-:S04]  /*04e0*/  UPLOP3.LUT UP0, UPT, UPT, UPT, UP0, 0x40, 0x0 ;  /* 0x000000000000789c */ /* 0x000fc80003f0e800 */
[----:B------:R-:W-:-:S12]  /*04f0*/  UP2UR UR43, UPR, URZ, 0x1 ;  /* 0x000000013f2b7883 */ /* 0x000fd80008000000 */
.L_x_4:
[----:B------:R-:W1:Y:S01]  /*0500*/  SHFL.IDX PT, R3, R4, RZ, 0x1f ;  /* 0x00001fff04037589 */ /* 0x000e6200000e0000 */
[----:B------:R-:W-:Y:S02]  /*0510*/  UISETP.NE.AND UP0, UPT, UR41, URZ, UPT ;  /* 0x0000003f2900728c */ /* 0x000fe4000bf05270 */
[----:B------:R-:W-:Y:S02]  /*0520*/  UIADD3 UR9, UR6, -0x1, URZ ;  /* 0xffffffff06097890 */ /* 0x000fe4000fffe03f */
[----:B------:R-:W-:Y:S02]  /*0530*/  UP2UR UR42, UPR, URZ, 0x1 ;  /* 0x000000013f2a7883 */ /* 0x000fe40008000000 */
[----:B------:R-:W-:Y:S02]  /*0540*/  UISETP.EQ.OR UP0, UPT, UR41, 0x3, !UP0 ;  /* 0x000000032900788c */ /* 0x000fe4000c702670 */
[----:B------:R-:W-:Y:S02]  /*0550*/  UISETP.GE.U32.AND UP1, UPT, UR9, 0x2, UPT ;  /* 0x000000020900788c */ /* 0x000fe4000bf26070 */
[----:B------:R-:W-:-:S04]  /*0560*/  UISETP.EQ.AND UP0, UPT, UR6, URZ, UP0 ;  /* 0x0000003f0600728c */ /* 0x000fc80008702270 */
[----:B------:R-:W-:Y:S02]  /*0570*/  USEL UR40, URZ, 0x1, !UP0 ;  /* 0x000000013f287887 */ /* 0x000fe4000c000000 */
[----:B------:R-:W-:Y:S02]  /*0580*/  UISETP.NE.AND UP0, UPT, UR6, URZ, UPT ;  /* 0x0000003f0600728c */ /* 0x000fe4000bf05270 */
[----:B------:R-:W-:Y:S01]  /*0590*/  USEL UR40, UR40, 0x2, UP1 ;  /* 0x0000000228287887 */ /* 0x000fe20008800000 */
[----:B-1----:R-:W-:-:S13]  /*05a0*/  ISETP.NE.AND P0, PT, R3, RZ, PT ;  /* 0x000000ff0300720c */ /* 0x002fda0003f05270 */
[----:B------:R-:W-:Y:S05]  /*05b0*/  @P0 BRA `(.L_x_6) ;  /* 0x0000000000840947 */ /* 0x000fea0003800000 */
[----:B------:R-:W-:Y:S01]  /*05c0*/  ELECT P0, URZ, PT ;  /* 0x00000000003f782f */ /* 0x000fe20003800000 */
[----:B------:R-:W-:-:S12]  /*05d0*/  BSSY B0, `(.L_x_6) ;  /* 0x000001f000007945 */ /* 0x000fd80003800000 */
[----:B------:R-:W-:Y:S05]  /*05e0*/  @!P0 BRA `(.L_x_7) ;  /* 0x0000000000748947 */ /* 0x000fea0003800000 */
[----:B------:R-:W1:Y:S01]  /*05f0*/  S2UR UR8, SR_CgaCtaId ;  /* 0x00000000000879c3 */ /* 0x000e620000008800 */
[----:B------:R-:W-:Y:S01]  /*0600*/  UMOV UR4, 0x400 ;  /* 0x0000040000047882 */ /* 0x000fe20000000000 */
[----:B------:R-:W-:Y:S01]  /*0610*/  UMOV UR5, 0x1 ;  /* 0x0000000100057882 */ /* 0x000fe20000000000 */
[----:B------:R-:W-:Y:S02]  /*0620*/  UMOV UR6, 0x4 ;  /* 0x0000000400067882 */ /* 0x000fe40000000000 */
[----:B------:R-:W-:-:S04]  /*0630*/  UIADD3 UR6, -UR6, 0x100000, URZ ;  /* 0x0010000006067890 */ /* 0x000fc8000fffe13f */
[----:B------:R-:W-:Y:S02]  /*0640*/  USHF.L.U32 UR7, UR6, 0xb, URZ ;  /* 0x0000000b06077899 */ /* 0x000fe4000800063f */
[----:B------:R-:W-:Y:S02]  /*0650*/  USHF.L.U32 UR6, UR6, 0x1, URZ ;  /* 0x0000000106067899 */ /* 0x000fe4000800063f */
[----:B-1----:R-:W-:Y:S02]  /*0660*/  ULEA UR8, UR8, UR4, 0x18 ;  /* 0x0000000408087291 */ /* 0x002fe4000f8ec03f */
[----:B------:R-:W-:-:S04]  /*0670*/  UIADD3 UR4, -UR5, 0x100000, URZ ;  /* 0x0010000005047890 */ /* 0x000fc8000fffe13f */
[----:B------:R-:W-:Y:S02]  /*0680*/  USHF.L.U32 UR5, UR4, 0xb, URZ ;  /* 0x0000000b04057899 */ /* 0x000fe4000800063f */
[----:B------:R-:W-:Y:S01]  /*0690*/  USHF.L.U32 UR4, UR4, 0x1, URZ ;  /* 0x0000000104047899 */ /* 0x000fe2000800063f */
[----:B------:R-:W1:Y:S11]  /*06a0*/  FENCE.VIEW.ASYNC.S ;  /* 0x00000000000073c6 */ /* 0x000e760000000000 */
[----:B-1----:R1:W2:Y:S01]  /*06b0*/  SYNCS.EXCH.64 URZ, [UR8], UR4 ;  /* 0x00000004083f75b2 */ /* 0x0022a20008000100 */
[----:B------:R1:W3:Y:S01]  /*06c0*/  SYNCS.EXCH.64 URZ, [UR8+0x40], UR6 ;  /* 0x00004006083f75b2 */ /* 0x0002e20008000100 */
[----:B------:R1:W4:Y:S01]  /*06d0*/  SYNCS.EXCH.64 URZ, [UR8+0x8], UR4 ;  /* 0x00000804083f75b2 */ /* 0x0003220008000100 */
[----:B------:R1:W1:Y:S01]  /*06e0*/  SYNCS.EXCH.64 URZ, [UR8+0x48], UR6 ;  /* 0x00004806083f75b2 */ /* 0x0002620008000100 */
        /* <DEDUP_REMOVED lines=12> */
[----:B------:R-:W-:Y:S01]  /*07b0*/  NOP ;  /* 0x0000000000007918 */ /* 0x000fe20000000000 */
.L_x_7:
[----:B-1----:R-:W-:Y:S05]  /*07c0*/  BSYNC B0 ;  /* 0x0000000000007941 */ /* 0x002fea0003800000 */
.L_x_6:
[----:B------:R-:W1:Y:S01]  /*07d0*/  S2UR UR10, SR_CTAID.X ;  /* 0x00000000000a79c3 */ /* 0x000e620000002500 */
[----:B------:R-:W5:Y:S01]  /*07e0*/  S2R R2, SR_CTAID.Y ;  /* 0x0000000000027919 */ /* 0x000f620000002600 */
[----:B------:R-:W-:Y:S01]  /*07f0*/  ULDC UR4, c[0x0][0x150] ;  /* 0x0000540000047ab9 */ /* 0x000fe20000000800 */
[----:B------:R-:W-:Y:S01]  /*0800*/  UISETP.EQ.AND UP2, UPT, UR41, 0x2, !UP0 ;  /* 0x000000022900788c */ /* 0x000fe2000c742270 */
[----:B------:R-:W-:Y:S01]  /*0810*/  NOP ;  /* 0x0000000000007918 */ /* 0x000fe20000000000 */
[----:B------:R-:W2:Y:S02]  /*0820*/  SHFL.IDX PT, R7, R4, RZ, 0x1f ;  /* 0x00001fff04077589 */ /* 0x000ea400000e0000 */
[----:B------:R-:W-:Y:S01]  /*0830*/  USEL UR39, URZ, 0x1, !UP2 ;  /* 0x000000013f277887 */ /* 0x000fe2000d000000 */
[----:B------:R-:W3:Y:S03]  /*0840*/  LDC R6, c[0x0][0x144] ;  /* 0x00005100ff067b82 */ /* 0x000ee60000000800 */
[----:B------:R-:W-:Y:S01]  /*0850*/  USEL UR39, UR39, 0x2, UP1 ;  /* 0x0000000227277887 */ /* 0x000fe20008800000 */
[----:B-1----:R-:W-:-:S05]  /*0860*/  I2FP.F32.U32 R0, UR10 ;  /* 0x0000000a00007c45 */ /* 0x002fca0008201000 */
[----:B------:R-:W-:Y:S01]  /*0870*/  FMUL R5, R0, UR4 ;  /* 0x0000000400057c20 */ /* 0x000fe20008400000 */
[----:B--2---:R-:W-:Y:S01]  /*0880*/  ISETP.NE.AND P0, PT, R7, RZ, PT ;  /* 0x000000ff0700720c */ /* 0x004fe20003f05270 */
[----:B------:R-:W-:Y:S01]  /*0890*/  ULDC UR4, c[0x0][0x154] ;  /* 0x0000550000047ab9 */ /* 0x000fe20000000800 */
[----:B-----5:R-:W-:-:S03]  /*08a0*/  I2FP.F32.U32 R7, R2 ;  /* 0x0000000200077245 */ /* 0x020fc60000201000 */
[----:B------:R-:W1:Y:S02]  /*08b0*/  F2I.U32.TRUNC.NTZ R5, R5 ;  /* 0x0000000500057305 */ /* 0x000e64000020f000 */
[----:B------:R-:W-:Y:S01]  /*08c0*/  FMUL R10, R7, UR4 ;  /* 0x00000004070a7c20 */ /* 0x000fe20008400000 */
[----:B-1----:R-:W-:-:S05]  /*08d0*/  IADD3 R9, -R5, RZ, RZ ;  /* 0x000000ff05097210 */ /* 0x002fca0007ffe1ff */
[----:B---3--:R-:W-:Y:S01]  /*08e0*/  IMAD R0, R6, R9, UR10 ;  /* 0x0000000a06007e24 */ /* 0x008fe2000f8e0209 */
[----:B------:R-:W-:Y:S06]  /*08f0*/  @P0 BRA `(.L_x_8) ;  /* 0x0000000000580947 */ /* 0x000fec0003800000 */
[----:B------:R-:W1:Y:S01]  /*0900*/  S2UR UR5, SR_CgaCtaId ;  /* 0x00000000000579c3 */ /* 0x000e620000008800 */
[----:B------:R-:W-:Y:S01]  /*0910*/  UMOV UR4, 0x400 ;  /* 0x0000040000047882 */ /* 0x000fe20000000000 */
[----:B------:R-:W-:Y:S01]  /*0920*/  UMOV UR6, 0x20 ;  /* 0x0000002000067882 */ /* 0x000fe20000000000 */
[----:B------:R-:W-:Y:S01]  /*0930*/  UMOV UR7, 0x100 ;  /* 0x0000010000077882 */ /* 0x000fe20000000000 */
[----:B------:R-:W-:Y:S01]  /*0940*/  ELECT P0, URZ, PT ;  /* 0x00000000003f782f */ /* 0x000fe20003800000 */
[----:B-1----:R-:W-:Y:S02]  /*0950*/  ULEA UR8, UR5, UR4, 0x18 ;  /* 0x0000000405087291 */ /* 0x002fe4000f8ec03f */
[----:B------:R-:W-:-:S04]  /*0960*/  UIADD3 UR4, -UR6, 0x100000, URZ ;  /* 0x0010000006047890 */ /* 0x000fc8000fffe13f */
[----:B------:R-:W-:Y:S02]  /*0970*/  USHF.L.U32 UR5, UR4, 0xb, URZ ;  /* 0x0000000b04057899 */ /* 0x000fe4000800063f */
[----:B------:R-:W-:Y:S02]  /*0980*/  USHF.L.U32 UR4, UR4, 0x1, URZ ;  /* 0x0000000104047899 */ /* 0x000fe4000800063f */
[----:B------:R-:W-:-:S04]  /*0990*/  UIADD3 UR6, -UR7, 0x100000, URZ ;  /* 0x0010000007067890 */ /* 0x000fc8000fffe13f */
[----:B------:R-:W-:Y:S02]  /*09a0*/  USHF.L.U32 UR7, UR6, 0xb, URZ ;  /* 0x0000000b06077899 */ /* 0x000fe4000800063f */
[----:B------:R-:W-:Y:S01]  /*09b0*/  USHF.L.U32 UR6, UR6, 0x1, URZ ;  /* 0x0000000106067899 */ /* 0x000fe2000800063f */
[----:B------:R-:W1:Y:S03]  /*09c0*/  FENCE.VIEW.ASYNC.S ;  /* 0x00000000000073c6 */ /* 0x000e660000000000 */
[----:B-1----:R1:W2:Y:S08]  /*09d0*/  SYNCS.EXCH.64 URZ, [UR8+0x80], UR4 ;  /* 0x00008004083f75b2 */ /* 0x0022b00008000100 */
[----:B------:R1:W3:Y:S01]  /*09e0*/  SYNCS.EXCH.64 URZ, [UR8+0xa0], UR6 ;  /* 0x0000a006083f75b2 */ /* 0x0002e20008000100 */
[----:B------:R1:W1:Y:S01]  /*09f0*/  SYNCS.EXCH.64 URZ, [UR8+0x88], UR4 ;  /* 0x00008804083f75b2 */ /* 0x0002620008000100 */
[----:B------:R1:W1:Y:S01]  /*0a00*/  SYNCS.EXCH.64 URZ, [UR8+0xa8], UR6 ;  /* 0x0000a806083f75b2 */ /* 0x0002620008000100 */
[----:B------:R1:W1:Y:S01]  /*0a10*/  SYNCS.EXCH.64 URZ, [UR8+0x90], UR4 ;  /* 0x00009004083f75b2 */ /* 0x0002620008000100 */
[----:B------:R1:W1:Y:S01]  /*0a20*/  SYNCS.EXCH.64 URZ, [UR8+0xb0], UR6 ;  /* 0x0000b006083f75b2 */ /* 0x0002620008000100 */
[----:B------:R1:W1:Y:S01]  /*0a30*/  SYNCS.EXCH.64 URZ, [UR8+0x98], UR4 ;  /* 0x00009804083f75b2 */ /* 0x0002620008000100 */
[----:B------:R1:W1:Y:S01]  /*0a40*/  SYNCS.EXCH.64 URZ, [UR8+0xb8], UR6 ;  /* 0x0000b806083f75b2 */ /* 0x0002620008000100 */
[----:B------:R-:W-:Y:S01]  /*0a50*/  NOP ;  /* 0x0000000000007918 */ /* 0x000fe20000000000 */
.L_x_8:
[----:B------:R-:W-:Y:S01]  /*0a60*/  SHF.R.S32.HI R5, RZ, 0x1f, R8 ;  /* 0x0000001fff057819 */ /* 0x000fe20000011408 */
[----:B------:R-:W5:Y:S01]  /*0a70*/  SHFL.IDX PT, R4, R4, RZ, 0x1f ;  /* 0x00001fff04047589 */ /* 0x000f6200000e0000 */
[----:B------:R-:W-:Y:S01]  /*0a80*/  ELECT P0, URZ, PT ;  /* 0x00000000003f782f */ /* 0x000fe20003800000 */
[----:B------:R-:W4:Y:S01]  /*0a90*/  LDC R11, c[0x0][0x148] ;  /* 0x00005200ff0b7b82 */ /* 0x000f220000000800 */
[----:B------:R-:W-:Y:S01]  /*0aa0*/  LEA.HI R5, R5, R8, RZ, 0x7 ;  /* 0x0000000805057211 */ /* 0x000fe200078f38ff */
[----:B------:R-:W2:Y:S01]  /*0ab0*/  F2I.U32.TRUNC.NTZ R10, R10 ;  /* 0x0000000a000a7305 */ /* 0x000ea2000020f000 */
[----:B-1----:R-:W-:Y:S01]  /*0ac0*/  UMOV UR4, 0x20 ;  /* 0x0000002000047882 */ /* 0x002fe20000000000 */
[----:B------:R-:W-:Y:S01]  /*0ad0*/  NOP ;  /* 0x0000000000007918 */ /* 0x000fe20000000000 */
[----:B------:R-:W-:-:S04]  /*0ae0*/  LOP3.LUT R5, R5, 0xffffff80, RZ, 0xc0, !PT ;  /* 0xffffff8005057812 */ /* 0x000fc800078ec0ff */
[----:B------:R-:W-:Y:S02]  /*0af0*/  IADD3 R5, -R5, R8, RZ ;  /* 0x0000000805057210 */ /* 0x000fe40007ffe1ff */
[----:B------:R-:W-:Y:S02]  /*0b00*/  SHF.R.S32.HI R8, RZ, 0x1f, R3 ;  /* 0x0000001fff087819 */ /* 0x000fe40000011403 */
[----:B------:R-:W-:Y:S02]  /*0b10*/  SHF.R.S32.HI R6, RZ, 0x1f, R5 ;  /* 0x0000001fff067819 */ /* 0x000fe40000011405 */
[----:B------:R-:W-:Y:S02]  /*0b20*/  LEA.HI R8, R8, R3, RZ, 0x2 ;  /* 0x0000000308087211 */ /* 0x000fe400078f10ff */
[----:B------:R-:W-:Y:S02]  /*0b30*/  LEA.HI R6, R6, R5, RZ, 0x3 ;  /* 0x0000000506067211 */ /* 0x000fe400078f18ff */
[----:B------:R-:W-:-:S02]  /*0b40*/  LOP3.LUT R8, R8, 0x3ffffffc, RZ, 0xc0, !PT ;  /* 0x3ffffffc08087812 */ /* 0x000fc400078ec0ff */
[--C-:B------:R-:W-:Y:S02]  /*0b50*/  SHF.R.S32.HI R7, RZ, 0x3, R6.reuse ;  /* 0x00000003ff077819 */ /* 0x100fe40000011406 */
[----:B------:R-:W-:Y:S02]  /*0b60*/  SHF.R.S32.HI R6, RZ, 0x1f, R6 ;  /* 0x0000001fff067819 */ /* 0x000fe40000011406 */
[----:B-----5:R-:W-:Y:S02]  /*0b70*/  ISETP.NE.OR P0, PT, R4, RZ, !P0 ;  /* 0x000000ff0400720c */ /* 0x020fe40004705670 */
[----:B------:R-:W-:Y:S02]  /*0b80*/  LEA.HI R6, R6, R7, RZ, 0x2 ;  /* 0x0000000706067211 */ /* 0x000fe400078f10ff */
[----:B------:R-:W-:Y:S02]  /*0b90*/  IADD3 R9, R3, -R8, RZ ;  /* 0x8000000803097210 */ /* 0x000fe40007ffe0ff */
[----:B------:R-:W-:Y:S01]  /*0ba0*/  LOP3.LUT R6, R6, 0xfffffffc, RZ, 0xc0, !PT ;  /* 0xfffffffc06067812 */ /* 0x000fe200078ec0ff */
[----:B------:R-:W1:Y:S01]  /*0bb0*/  LDC R8, c[0x0][0x140] ;  /* 0x00005000ff087b82 */ /* 0x000e620000000800 */
[----:B--2---:R-:W-:-:S02]  /*0bc0*/  IADD3 R12, -R10, RZ, RZ ;  /* 0x000000ff0a0c7210 */ /* 0x004fc40007ffe1ff */
[----:B------:R-:W-:-:S03]  /*0bd0*/  IADD3 R6, R7, -R6, RZ ;  /* 0x8000000607067210 */ /* 0x000fc60007ffe0ff */
[----:B------:R-:W-:Y:S01]  /*0be0*/  VOTEU.ALL UP1, P0 ;  /* 0x00000000003f7886 */ /* 0x000fe20000020000 */
[----:B------:R-:W-:Y:S01]  /*0bf0*/  LEA R6, R9, R6, 0x2 ;  /* 0x0000000609067211 */ /* 0x000fe200078e10ff */
[----:B------:R-:W-:-:S03]  /*0c00*/  VOTEU.ALL UP2, P0 ;  /* 0x00000000003f7886 */ /* 0x000fc60000040000 */
[----:B------:R-:W-:Y:S01]  /*0c10*/  LEA.HI R4, R6, R6, RZ, 0x1 ;  /* 0x0000000606047211 */ /* 0x000fe200078f08ff */
[----:B------:R-:W2:Y:S01]  /*0c20*/  @!UP1 S2UR UR7, SR_CgaCtaId ;  /* 0x00000000000799c3 */ /* 0x000ea20000008800 */
[----:B------:R-:W-:Y:S01]  /*0c30*/  @!UP1 UMOV UR6, 0x400 ;  /* 0x0000040000069882 */ /* 0x000fe20000000000 */
[----:B------:R-:W-:-:S04]  /*0c40*/  @!UP1 UIADD3 UR4, -UR4, 0x100000, URZ ;  /* 0x0010000004049890 */ /* 0x000fc8000fffe13f */
[----:B------:R-:W-:Y:S02]  /*0c50*/  @!UP1 USHF.L.U32 UR5, UR4, 0xb, URZ ;  /* 0x0000000b04059899 */ /* 0x000fe4000800063f */
[----:B------:R-:W-:Y:S01]  /*0c60*/  @!UP1 USHF.L.U32 UR4, UR4, 0x1, URZ ;  /* 0x0000000104049899 */ /* 0x000fe2000800063f */
[----:B------:R-:W-:-:S04]  /*0c70*/  LOP3.LUT R7, R4, 0xfffffffe, RZ, 0xc0, !PT ;  /* 0xfffffffe04077812 */ /* 0x000fc800078ec0ff */
[----:B------:R-:W-:-:S04]  /*0c80*/  IADD3 R7, R6, -R7, RZ ;  /* 0x8000000706077210 */ /* 0x000fc80007ffe0ff */
[----:B------:R-:W-:Y:S02]  /*0c90*/  ISETP.NE.AND P2, PT, R7, R0, PT ;  /* 0x000000000700720c */ /* 0x000fe40003f45270 */
[----:B------:R-:W-:Y:S02]  /*0ca0*/  SHF.L.U32 R7, R6, 0x2, RZ ;  /* 0x0000000206077819 */ /* 0x000fe400000006ff */
[----:B-1----:R-:W-:Y:S02]  /*0cb0*/  ISETP.EQ.U32.AND P4, PT, R8, 0x1, PT ;  /* 0x000000010800780c */ /* 0x002fe40003f82070 */
[----:B------:R-:W-:Y:S01]  /*0cc0*/  LOP3.LUT R13, R6, 0xc, R7, 0x78, !PT ;  /* 0x0000000c060d7812 */ /* 0x000fe200078e7807 */
[----:B----4-:R-:W-:-:S04]  /*0cd0*/  IMAD R7, R11, R12, R2 ;  /* 0x0000000c0b077224 */ /* 0x010fc800078e0202 */
[----:B------:R1:W-:Y:S02]  /*0ce0*/  STL [R1+0xc0], R13 ;  /* 0x0000c00d01007387 */ /* 0x0003e40000100800 */
[----:B------:R-:W-:Y:S01]  /*0cf0*/  @P2 LEA.HI R4, R13, R13, RZ, 0x1 ;  /* 0x0000000d0d042211 */ /* 0x000fe200078f08ff */
[----:B--2---:R-:W-:Y:S01]  /*0d00*/  @!UP1 ULEA UR6, UR7, UR6, 0x18 ;  /* 0x0000000607069291 */ /* 0x004fe2000f8ec03f */
[----:B------:R-:W-:Y:S02]  /*0d10*/  VOTEU.ALL UP1, P0 ;  /* 0x00000000003f7886 */ /* 0x000fe40000020000 */
[----:B------:R-:W-:Y:S02]  /*0d20*/  @P2 SHF.R.S32.HI R4, RZ, 0x1, R4 ;  /* 0x00000001ff042819 */ /* 0x000fe40000011404 */
[----:B------:R-:W-:Y:S02]  /*0d30*/  LOP3.LUT P0, RZ, R5, 0x7, RZ, 0xc0, !PT ;  /* 0x0000000705ff7812 */ /* 0x000fe4000780c0ff */
[----:B------:R-:W-:-:S02]  /*0d40*/  @P2 ISETP.NE.AND P3, PT, R4, R7, PT ;  /* 0x000000070400220c */ /* 0x000fc40003f65270 */
[----:B------:R-:W-:Y:S02]  /*0d50*/  ISETP.LT.U32.AND P0, PT, R13, 0x2, !P0 ;  /* 0x000000020d00780c */ /* 0x000fe40004701070 */
[----:B------:R-:W-:Y:S01]  /*0d60*/  MOV R4, 0x1 ;  /* 0x0000000100047802 */ /* 0x000fe20000000f00 */
[----:B------:R-:W2:Y:S02]  /*0d70*/  FENCE.VIEW.ASYNC.S ;  /* 0x00000000000073c6 */ /* 0x000ea40000000000 */
[----:B--2---:R1:W2:Y:S01]  /*0d80*/  @!UP1 SYNCS.EXCH.64 URZ, [UR6+0xc0], UR4 ;  /* 0x0000c004063f95b2 */ /* 0x0042a20008000100 */
[----:B------:R-:W-:Y:S02]  /*0d90*/  SEL R5, RZ, 0x1, !P0 ;  /* 0x00000001ff057807 */ /* 0x000fe40004000000 */
[----:B------:R-:W-:-:S04]  /*0da0*/  @P2 SEL R4, RZ, 0x1, P3 ;  /* 0x00000001ff042807 */ /* 0x000fc80001800000 */
[----:B------:R-:W-:-:S05]  /*0db0*/  LOP3.LUT R4, R4, R5, RZ, 0xc0, !PT ;  /* 0x0000000504047212 */ /* 0x000fca00078ec0ff */
[----:B------:R1:W-:Y:S01]  /*0dc0*/  STL [R1+0xbc], R4 ;  /* 0x0000bc0401007387 */ /* 0x0003e20000100800 */
[----:B------:R1:W4:Y:S01]  /*0dd0*/  @!UP2 SYNCS.EXCH.64 URZ, [UR6+0xc8], UR4 ;  /* 0x0000c804063fa5b2 */ /* 0x0003220008000100 */
[----:B------:R-:W-:Y:S01]  /*0de0*/  NOP ;  /* 0x0000000000007918 */ /* 0x000fe20000000000 */
[----:B------:R-:W-:Y:S05]  /*0df0*/  @!P4 BRA `(.L_x_9) ;  /* 0x000000000008c947 */ /* 0x000fea0003800000 */
[----:B--234-:R-:W-:Y:S01]  /*0e00*/  UCGABAR_ARV ;  /* 0x00000000000079c7 */ /* 0x01cfe20008000000 */
[----:B------:R-:W-:Y:S05]  /*0e10*/  BRA `(.L_x_10) ;  /* 0x0000000000047947 */ /* 0x000fea0003800000 */
.L_x_9:
[----:B--234-:R-:W-:Y:S01]  /*0e20*/  NOP ;  /* 0x0000000000007918 */ /* 0x01cfe20000000000 */
.L_x_10:
[----:B-1----:R-:W1:Y:S01]  /*0e30*/  LDC R4, c[0x0][0x904] ;  /* 0x00024100ff047b82 */ /* 0x002e620000000800 */
[----:B------:R-:W-:Y:S02]  /*0e40*/  MOV R5, RZ ;  /* 0x000000ff00057202 */ /* 0x000fe40000000f00 */
[----:B-1----:R-:W-:Y:S02]  /*0e50*/  ISETP.NE.AND P2, PT, R4, 0x1, PT ;  /* 0x000000010400780c */ /* 0x002fe40003f45270 */
[----:B------:R-:W-:-:S11]  /*0e60*/  MOV R4, UR10 ;  /* 0x0000000a00047c02 */ /* 0x000fd60008000f00 */
[----:B------:R-:W1:Y:S01]  /*0e70*/  @P2 LDC R7, c[0x0][0x10] ;  /* 0x00000400ff072b82 */ /* 0x000e620000000800 */
[----:B------:R-:W-:Y:S02]  /*0e80*/  @P2 MOV R3, RZ ;  /* 0x000000ff00032202 */ /* 0x000fe40000000f00 */
[----:B------:R-:W-:-:S05]  /*0e90*/  @P2 MOV R13, RZ ;  /* 0x000000ff000d2202 */ /* 0x000fca0000000f00 */
[----:B------:R-:W2:Y:S01]  /*0ea0*/  @!P2 LDC R9, c[0x0][0xc] ;  /* 0x00000300ff09ab82 */ /* 0x000ea20000000800 */
[----:B------:R-:W-:Y:S01]  /*0eb0*/  ULDC UR4, c[0x0][0xc] ;  /* 0x0000030000047ab9 */ /* 0x000fe20000000800 */
[----:B------:R-:W-:Y:S01]  /*0ec0*/  ULDC UR5, c[0x0][0x10] ;  /* 0x0000040000057ab9 */ /* 0x000fe20000000800 */
[----:B------:R-:W-:Y:S01]  /*0ed0*/  ULDC UR6, c[0x0][0x14] ;  /* 0x0000050000067ab9 */ /* 0x000fe20000000800 */
[----:B------:R-:W-:-:S04]  /*0ee0*/  UIMAD.WIDE.U32 UR4, UR4, UR5, URZ ;  /* 0x00000005040472a5 */ /* 0x000fc8000f8e003f */
[----:B------:R-:W-:Y:S02]  /*0ef0*/  UIMAD.WIDE.U32 UR56, UR4, UR6, URZ ;  /* 0x00000006043872a5 */ /* 0x000fe4000f8e003f */
[----:B------:R-:W-:-:S04]  /*0f00*/  UIMAD UR38, UR5, UR6, URZ ;  /* 0x00000006052672a4 */ /* 0x000fc8000f8e023f */
[----:B------:R-:W-:Y:S01]  /*0f10*/  UIADD3 UR38, UR57, UR38, URZ ;  /* 0x0000002639267290 */ /* 0x000fe2000fffe03f */
[----:B-1----:R-:W-:-:S03]  /*0f20*/  @P2 IMAD.WIDE.U32 R6, R7, UR10, R2 ;  /* 0x0000000a07062c25 */ /* 0x002fc6000f8e0002 */
[----:B------:R-:W-:Y:S02]  /*0f30*/  @P2 MOV R19, R6 ;  /* 0x0000000600132202 */ /* 0x000fe40000000f00 */
[----:B------:R-:W-:Y:S01]  /*0f40*/  @P2 IADD3 R23, R7, R13, RZ ;  /* 0x0000000d07172210 */ /* 0x000fe20007ffe0ff */
[----:B--2---:R-:W-:-:S03]  /*0f50*/  @!P2 IMAD.WIDE.U32 R4, R2, R9, R4 ;  /* 0x000000090204a225 */ /* 0x004fc600078e0004 */
[----:B------:R-:W-:Y:S02]  /*0f60*/  @!P2 MOV R19, R4 ;  /* 0x000000040013a202 */ /* 0x000fe40000000f00 */
[----:B------:R-:W-:-:S03]  /*0f70*/  @!P2 MOV R23, R5 ;  /* 0x000000050017a202 */ /* 0x000fc60000000f00 */
[----:B------:R1:W-:Y:S04]  /*0f80*/  STL [R1+0xc4], R19 ;  /* 0x0000c41301007387 */ /* 0x0003e80000100800 */
[----:B------:R1:W-:Y:S01]  /*0f90*/  STL [R1+0xc8], R23 ;  /* 0x0000c81701007387 */ /* 0x0003e20000100800 */
[----:B------:R-:W-:Y:S05]  /*0fa0*/  @!P4 BRA `(.L_x_11) ;  /* 0x00000000000cc947 */ /* 0x000fea0003800000 */
[----:B------:R-:W-:Y:S01]  /*0fb0*/  UCGABAR_WAIT ;  /* 0x0000000000007dc7 */ /* 0x000fe20008000000 */
[----:B------:R-:W-:Y:S01]  /*0fc0*/  CCTL.IVALL ;  /* 0x00000000ff00798f */ /* 0x000fe20002000000 */
[----:B------:R-:W-:Y:S05]  /*0fd0*/  BRA `(.L_x_12) ;  /* 0x0000000000047947 */ /* 0x000fea0003800000 */
.L_x_11:
[----:B------:R-:W-:Y:S06]  /*0fe0*/  BAR.SYNC.DEFER_BLOCKING 0x0 ;  /* 0x0000000000007b1d */ /* 0x000fec0000010000 */
.L_x_12:
[----:B------:R-:W-:Y:S01]  /*0ff0*/  PLOP3.LUT P0, PT, PT, PT, UP0, 0x80, 0x0 ;  /* 0x000000000000781c */ /* 0x000fe20003f0f008 */
[----:B------:R-:W2:-:S12]  /*1000*/  S2UR UR37, SR_CgaCtaId ;  /* 0x00000000002579c3 */ /* 0x000e980000008800 */
[----:B------:R-:W-:Y:S05]  /*1010*/  @!P0 BRA `(.L_x_13) ;  /* 0x0000016000988947 */ /* 0x000fea0003800000 */
[----:B------:R-:W-:-:S06]  /*1020*/  UISETP.GT.U32.AND UP0, UPT, UR9, 0x1, UPT ;  /* 0x000000010900788c */ /* 0x000fcc000bf04070 */
[----:B------:R-:W-:-:S13]  /*1030*/  PLOP3.LUT P0, PT, PT, PT, UP0, 0x80, 0x0 ;  /* 0x000000000000781c */ /* 0x000fda0003f0f008 */
[----:B--2---:R-:W-:Y:S05]  /*1040*/  @P0 EXIT ;  /* 0x000000000000094d */ /* 0x004fea0003800000 */
[----:B------:R-:W-:Y:S01]  /*1050*/  PRMT R6, RZ, 0x7610, R6 ;  /* 0x00007610ff067816 */ /* 0x000fe20000000006 */
[----:B------:R-:W-:Y:S01]  /*1060*/  ULDC.64 UR4, c[0x0][0x8f8] ;  /* 0x00023e0000047ab9 */ /* 0x000fe20000000a00 */
[----:B------:R-:W-:Y:S01]  /*1070*/  UMOV UR45, 0xffffffff ;  /* 0xffffffff002d7882 */ /* 0x000fe20000000000 */
[----:B------:R-:W-:Y:S01]  /*1080*/  ISETP.GE.U32.AND P0, PT, R19, UR4, PT ;  /* 0x0000000413007c0c */ /* 0x000fe2000bf06070 */
[----:B------:R-:W-:Y:S01]  /*1090*/  UMOV UR47, 0xffffffff ;  /* 0xffffffff002f7882 */ /* 0x000fe20000000000 */
[----:B------:R2:W-:Y:S01]  /*10a0*/  STL.S16 [R1+0xcc], R6 ;  /* 0x0000cc0601007387 */ /* 0x0005e20000100600 */
[----:B------:R-:W-:Y:S02]  /*10b0*/  MOV R5, 0xffffffff ;  /* 0xffffffff00057802 */ /* 0x000fe40000000f00 */
[----:B------:R-:W-:Y:S02]  /*10c0*/  ISETP.GE.U32.AND.EX P0, PT, R23, UR5, PT, P0 ;  /* 0x0000000517007c0c */ /* 0x000fe4000bf06100 */
[----:B------:R-:W-:-:S11]  /*10d0*/  PRMT R4, RZ, 0x7610, R4 ;  /* 0x00007610ff047816 */ /* 0x000fd60000000004 */
[----:B--2---:R-:W-:Y:S05]  /*10e0*/  @P0 BRA `(.L_x_14) ;  /* 0x0000000400340947 */ /* 0x004fea0003800000 */
[----:B------:R-:W2:Y:S01]  /*10f0*/  LDC.64 R14, c[0x0][0x8d0] ;  /* 0x00023400ff0e7b82 */ /* 0x000ea20000000a00 */
[----:B------:R-:W-:Y:S02]  /*1100*/  MOV R4, R19 ;  /* 0x0000001300047202 */ /* 0x000fe40000000f00 */
[----:B------:R-:W-:-:S05]  /*1110*/  MOV R5, R23 ;  /* 0x0000001700057202 */ /* 0x000fca0000000f00 */
[----:B------:R-:W3:Y:S08]  /*1120*/  LDC R10, c[0x0][0x8d8] ;  /* 0x00023600ff0a7b82 */ /* 0x000ef00000000800 */
[----:B------:R-:W4:Y:S01]  /*1130*/  LDC.64 R16, c[0x0][0x8c8] ;  /* 0x00023200ff107b82 */ /* 0x000f220000000a00 */
[----:B--2---:R-:W-:-:S04]  /*1140*/  ISETP.NE.U32.AND P0, PT, R14, RZ, PT ;  /* 0x000000ff0e00720c */ /* 0x004fc80003f05070 */
[----:B------:R-:W-:-:S13]  /*1150*/  ISETP.NE.AND.EX P0, PT, R15, RZ, PT, P0 ;  /* 0x000000ff0f00720c */ /* 0x000fda0003f05300 */
[----:B---34-:R-:W-:Y:S05]  /*1160*/  @!P0 BRA `(.L_x_15) ;  /* 0x0000000000288947 */ /* 0x018fea0003800000 */
[----:B------:R-:W2:Y:S02]  /*1170*/  LDC R9, c[0x0][0x8dc] ;  /* 0x00023700ff097b82 */ /* 0x000ea40000000800 */
[----:B--2---:R-:W-:-:S04]  /*1180*/  IADD3 R9, P0, R19, R9, RZ ;  /* 0x0000000913097210 */ /* 0x004fc80007f1e0ff */
[----:B------:R-:W-:-:S05]  /*1190*/  IADD3.X R13, RZ, R23, RZ, P0, !PT ;  /* 0x00000017ff0d7210 */ /* 0x000fca00007fe4ff */
[----:B------:R-:W-:-:S04]  /*11a0*/  IMAD.WIDE.U32 R4, R13, R14, RZ ;  /* 0x0000000e0d047225 */ /* 0x000fc800078e00ff */
[----:B------:R-:W-:-:S04]  /*11b0*/  IMAD.WIDE.U32 R6, P0, R9, R15, R4 ;  /* 0x0000000f09067225 */ /* 0x000fc80007800004 */
[----:B------:R-:W-:Y:S01]  /*11c0*/  IMAD.WIDE.U32 R4, R9, R14, RZ ;  /* 0x0000000e09047225 */ /* 0x000fe200078e00ff */
[----:B------:R-:W-:Y:S02]  /*11d0*/  IADD3.X R9, RZ, RZ, RZ, P0, !PT ;  /* 0x000000ffff097210 */ /* 0x000fe400007fe4ff */
[----:B------:R-:W-:Y:S02]  /*11e0*/  MOV R8, R7 ;  /* 0x0000000700087202 */ /* 0x000fe40000000f00 */
[----:B------:R-:W-:-:S05]  /*11f0*/  IADD3 RZ, P0, R5, R6, RZ ;  /* 0x0000000605ff7210 */ /* 0x000fca0007f1e0ff */
[----:B------:R-:W-:-:S08]  /*1200*/  IMAD.WIDE.U32.X R4, R13, R15, R8, P0 ;  /* 0x0000000f0d047225 */ /* 0x000fd000000e0408 */
.L_x_15:
[----:B------:R-:W2:Y:S01]  /*1210*/  LDC.64 R20, c[0x0][0x8e8] ;  /* 0x00023a00ff147b82 */ /* 0x000ea20000000a00 */
[--C-:B------:R-:W-:Y:S01]  /*1220*/  SHF.R.U64 R22, R4, R10, R5.reuse ;  /* 0x0000000a04167219 */ /* 0x100fe20000001205 */
[----:B------:R-:W-:Y:S01]  /*1230*/  IMAD R11, R11, R12, R2 ;  /* 0x0000000c0b0b7224 */ /* 0x000fe200078e0202 */
[----:B------:R-:W-:Y:S02]  /*1240*/  SHF.R.U32.HI R3, RZ, R10, R5 ;  /* 0x0000000aff037219 */ /* 0x000fe40000011605 */
[----:B------:R-:W-:Y:S02]  /*1250*/  IADD3 R7, P0, RZ, -R22, RZ ;  /* 0x80000016ff077210 */ /* 0x000fe40007f1e0ff */
[----:B------:R-:W-:Y:S01]  /*1260*/  MOV R4, R19 ;  /* 0x0000001300047202 */ /* 0x000fe20000000f00 */
[----:B------:R-:W3:Y:S01]  /*1270*/  LDC R8, c[0x0][0x8c0] ;  /* 0x00023000ff087b82 */ /* 0x000ee20000000800 */
[----:B------:R-:W-:Y:S02]  /*1280*/  IADD3.X R3, RZ, ~R3, RZ, P0, !PT ;  /* 0x80000003ff037210 */ /* 0x000fe400007fe4ff */
[----:B------:R-:W-:-:S02]  /*1290*/  MOV R5, R23 ;  /* 0x0000001700057202 */ /* 0x000fc40000000f00 */
[----:B-1----:R-:W-:Y:S01]  /*12a0*/  MOV R23, 0x1 ;  /* 0x0000000100177802 */ /* 0x002fe20000000f00 */
[-C--:B------:R-:W-:Y:S02]  /*12b0*/  IMAD R6, R3, R16.reuse, RZ ;  /* 0x0000001003067224 */ /* 0x080fe400078e02ff */
[----:B------:R-:W1:Y:S01]  /*12c0*/  LDC R14, c[0x0][0x8b0] ;  /* 0x00022c00ff0e7b82 */ /* 0x000e620000000800 */
[----:B------:R-:W-:-:S04]  /*12d0*/  IMAD.WIDE.U32 R4, R7, R16, R4 ;  /* 0x0000001007047225 */ /* 0x000fc800078e0004 */
[----:B------:R-:W-:-:S03]  /*12e0*/  IMAD R3, R7, R17, R6 ;  /* 0x0000001107037224 */ /* 0x000fc600078e0206 */
[----:B------:R-:W4:Y:S01]  /*12f0*/  LDC R18, c[0x0][0x900] ;  /* 0x00024000ff127b82 */ /* 0x000f220000000800 */
[----:B--2---:R-:W-:Y:S02]  /*1300*/  ISETP.NE.U32.AND P0, PT, R20, RZ, PT ;  /* 0x000000ff1400720c */ /* 0x004fe40003f05070 */
[----:B------:R-:W-:Y:S02]  /*1310*/  IADD3 R3, R5, R3, RZ ;  /* 0x0000000305037210 */ /* 0x000fe40007ffe0ff */
[----:B------:R-:W-:Y:S02]  /*1320*/  ISETP.NE.AND.EX P0, PT, R21, RZ, PT, P0 ;  /* 0x000000ff1500720c */ /* 0x000fe40003f05300 */
[----:B------:R-:W-:Y:S01]  /*1330*/  MOV R5, 0xffffffff ;  /* 0xffffffff00057802 */ /* 0x000fe20000000f00 */
[----:B------:R-:W2:Y:S01]  /*1340*/  LDC R13, c[0x0][0x8a8] ;  /* 0x00022a00ff0d7b82 */ /* 0x000ea20000000800 */
[-CC-:B---3--:R-:W-:Y:S02]  /*1350*/  SHF.R.U64 R10, R4, R8.reuse, R3.reuse ;  /* 0x00000008040a7219 */ /* 0x188fe40000001203 */
[----:B------:R-:W-:-:S05]  /*1360*/  SHF.R.U32.HI R3, RZ, R8, R3 ;  /* 0x00000008ff037219 */ /* 0x000fca0000011603 */
[----:B------:R-:W3:Y:S01]  /*1370*/  LDC R15, c[0x0][0x8f0] ;  /* 0x00023c00ff0f7b82 */ /* 0x000ee20000000800 */
[-CC-:B-1----:R-:W-:Y:S02]  /*1380*/  SHF.R.U64 R19, R10, R14.reuse, R3.reuse ;  /* 0x0000000e0a137219 */ /* 0x182fe40000001203 */
[----:B------:R-:W-:-:S05]  /*1390*/  SHF.R.U32.HI R3, RZ, R14, R3 ;  /* 0x0000000eff037219 */ /* 0x000fca0000011603 */
[----:B------:R-:W1:Y:S01]  /*13a0*/  LDC R17, c[0x0][0x8e0] ;  /* 0x00023800ff117b82 */ /* 0x000e620000000800 */
[-C--:B----4-:R-:W-:Y:S02]  /*13b0*/  SHF.L.U32 R2, R5, R18.reuse, RZ ;  /* 0x0000001205027219 */ /* 0x090fe400000006ff */
[--C-:B------:R-:W-:Y:S02]  /*13c0*/  SHF.R.U64 R12, R19, R18, R3.reuse ;  /* 0x00000012130c7219 */ /* 0x100fe40000001203 */
[----:B------:R-:W-:Y:S02]  /*13d0*/  LOP3.LUT R8, RZ, R2, RZ, 0x33, !PT ;  /* 0x00000002ff087212 */ /* 0x000fe400078e33ff */
[----:B------:R-:W-:Y:S01]  /*13e0*/  SHF.R.U32.HI R3, RZ, R18, R3 ;  /* 0x00000012ff037219 */ /* 0x000fe20000011603 */
[----:B------:R-:W4:Y:S01]  /*13f0*/  LDC R16, c[0x0][0x8b8] ;  /* 0x00022e00ff107b82 */ /* 0x000f220000000800 */
[----:B------:R-:W-:Y:S01]  /*1400*/  MOV R2, R12 ;  /* 0x0000000c00027202 */ /* 0x000fe20000000f00 */
[----:B------:R-:W-:Y:S06]  /*1410*/  @!P0 BRA `(.L_x_16) ;  /* 0x0000000000288947 */ /* 0x000fec0003800000 */
[----:B------:R-:W5:Y:S02]  /*1420*/  LDC R7, c[0x0][0x8f4] ;  /* 0x00023d00ff077b82 */ /* 0x000f640000000800 */
[----:B-----5:R-:W-:-:S04]  /*1430*/  IADD3 R7, P0, R12, R7, RZ ;  /* 0x000000070c077210 */ /* 0x020fc80007f1e0ff */
        /* <DEDUP_REMOVED lines=8> */
.L_x_16:
[----:B---3--:R-:W-:Y:S02]  /*14c0*/  SHF.R.U64 R4, R2, R15, R3 ;  /* 0x0000000f02047219 */ /* 0x008fe40000001203 */
[----:B------:R-:W-:Y:S02]  /*14d0*/  SHF.L.U32 R2, R23, R18, RZ ;  /* 0x0000001217027219 */ /* 0x000fe400000006ff */
[----:B------:R-:W-:Y:S02]  /*14e0*/  LOP3.LUT R3, R19, R8, RZ, 0xc0, !PT ;  /* 0x0000000813037212 */ /* 0x000fe400078ec0ff */
[----:B--2---:R-:W-:Y:S02]  /*14f0*/  IADD3 R5, R13, -0x1, RZ ;  /* 0xffffffff0d057810 */ /* 0x004fe40007ffe0ff */
[----:B------:R-:W-:Y:S01]  /*1500*/  IADD3 R6, -R4, RZ, RZ ;  /* 0x000000ff04067210 */ /* 0x000fe20007ffe1ff */
[----:B------:R-:W-:Y:S01]  /*1510*/  IMAD R3, R2, R4, R3 ;  /* 0x0000000402037224 */ /* 0x000fe200078e0203 */
[----:B------:R-:W-:-:S02]  /*1520*/  SEL R0, R0, R11, !P2 ;  /* 0x0000000b00007207 */ /* 0x000fc40005000000 */
[----:B------:R-:W-:Y:S01]  /*1530*/  LOP3.LUT R5, R10, R5, RZ, 0xc0, !PT ;  /* 0x000000050a057212 */ /* 0x000fe200078ec0ff */
[----:B-1----:R-:W-:Y:S01]  /*1540*/  IMAD R2, R6, R17, R12 ;  /* 0x0000001106027224 */ /* 0x002fe200078e020c */
[----:B------:R-:W-:Y:S01]  /*1550*/  R2UR UR47, R22 ;  /* 0x00000000162f72ca */ /* 0x000fe200000e0000 */
[----:B----4-:R-:W-:Y:S01]  /*1560*/  IMAD R0, R3, R16, R0 ;  /* 0x0000001003007224 */ /* 0x010fe200078e0200 */
[----:B------:R-:W-:Y:S01]  /*1570*/  MOV R4, 0x1 ;  /* 0x0000000100047802 */ /* 0x000fe20000000f00 */
[----:B------:R-:W-:-:S05]  /*1580*/  IMAD R5, R2, R13, R5 ;  /* 0x0000000d02057224 */ /* 0x000fca00078e0205 */
[----:B------:R-:W-:Y:S02]  /*1590*/  SEL R2, R5, R0, !P2 ;  /* 0x0000000005027207 */ /* 0x000fe40005000000 */
[----:B------:R-:W-:Y:S02]  /*15a0*/  SEL R5, R0, R5, !P2 ;  /* 0x0000000500057207 */ /* 0x000fe40005000000 */
[----:B------:R-:W-:-:S15]  /*15b0*/  R2UR UR45, R2 ;  /* 0x00000000022d72ca */ /* 0x000fde00000e0000 */
.L_x_14:
[----:B------:R-:W-:-:S08]  /*15c0*/  NOP ;  /* 0x0000000000007918 */ /* 0x000fd00000000000 */
[----:B------:R-:W2:Y:S02]  /*15d0*/  USETMAXREG.TRY_ALLOC.CTAPOOL UP0, 0xe8 ;  /* 0x000000e8000079c8 */ /* 0x000ea40008000600 */
[----:B--2---:R-:W-:-:S13]  /*15e0*/  PLOP3.LUT P0, PT, PT, PT, UP0, 0x80, 0x0 ;  /* 0x000000000000781c */ /* 0x004fda0003f0f008 */
[----:B------:R-:W-:Y:S05]  /*15f0*/  @!P0 BRA `(.L_x_14) ;  /* 0xfffffffc00f08947 */ /* 0x000fea000383ffff */
[----:B------:R-:W-:Y:S02]  /*1600*/  ULDC.64 UR4, c[0x0][0x590] ;  /* 0x0001640000047ab9 */ /* 0x000fe40000000a00 */
[----:B------:R-:W-:-:S04]  /*1610*/  ISETP.NE.U32.AND P0, PT, RZ, UR4, PT ;  /* 0x00000004ff007c0c */ /* 0x000fc8000bf05070 */
[----:B------:R-:W-:-:S13]  /*1620*/  ISETP.NE.AND.EX P0, PT, RZ, UR5, PT, P0 ;  /* 0x00000005ff007c0c */ /* 0x000fda000bf05300 */
[----:B------:R-:W-:Y:S05]  /*1630*/  @P0 BRA `(.L_x_17) ;  /* 0x0000000000340947 */ /* 0x000fea0003800000 */
[----:B------:R-:W-:Y:S02]  /*1640*/  ULDC.64 UR4, c[0x0][0x588] ;  /* 0x0001620000047ab9 */ /* 0x000fe40000000a00 */
[----:B------:R-:W-:-:S04]  /*1650*/  ISETP.NE.U32.AND P0, PT, RZ, UR4, PT ;  /* 0x00000004ff007c0c */ /* 0x000fc8000bf05070 */
[----:B------:R-:W-:-:S13]  /*1660*/  ISETP.NE.AND.EX P0, PT, RZ, UR5, PT, P0 ;  /* 0x00000005ff007c0c */ /* 0x000fda000bf05300 */
[----:B------:R-:W-:Y:S05]  /*1670*/  @!P0 BRA `(.L_x_18) ;  /* 0x0000000000148947 */ /* 0x000fea0003800000 */
[----:B------:R-:W2:Y:S02]  /*1680*/  LDC.64 R16, c[0x0][0x588] ;  /* 0x00016200ff107b82 */ /* 0x000ea40000000a00 */
[----:B--2---:R2:W5:Y:S01]  /*1690*/  LDG.E R16, desc[UR58][R16.64] ;  /* 0x0000003a10107981 */ /* 0x004562000c1e1900 */
[----:B------:R-:W-:-:S05]  /*16a0*/  MOV R0, 0x1 ;  /* 0x0000000100007802 */ /* 0x000fca0000000f00 */
[----:B------:R2:W-:Y:S01]  /*16b0*/  STL.S16 [R1+0xcc], R0 ;  /* 0x0000cc0001007387 */ /* 0x0005e20000100600 */
[----:B------:R-:W-:Y:S05]  /*16c0*/  BRA `(.L_x_17) ;  /* 0x0000000000107947 */ /* 0x000fea0003800000 */
.L_x_18:
[----:B------:R-:W-:Y:S01]  /*16d0*/  MOV R0, 0x1 ;  /* 0x0000000100007802 */ /* 0x000fe20000000f00 */
[----:B------:R-:W-:Y:S02]  /*16e0*/  ULDC UR4, c[0x0][0x580] ;  /* 0x0001600000047ab9 */ /* 0x000fe40000000800 */
[----:B------:R-:W-:Y:S02]  /*16f0*/  MOV R16, UR4 ;  /* 0x0000000400107c02 */ /* 0x000fe40008000f00 */
[----:B------:R3:W-:Y:S05]  /*1700*/  STL.S16 [R1+0xcc], R0 ;  /* 0x0000cc0001007387 */ /* 0x0007ea0000100600 */
.L_x_17:
        /* <DEDUP_REMOVED lines=8> */
[----:B------:R-:W4:Y:S02]  /*1790*/  LDC.64 R2, c[0x0][0x5a8] ;  /* 0x00016a00ff027b82 */ /* 0x000f240000000a00 */
[----:B----4-:R4:W5:Y:S01]  /*17a0*/  LDG.E R2, desc[UR58][R2.64] ;  /* 0x0000003a02027981 */ /* 0x010962000c1e1900 */
[----:B------:R-:W-:Y:S05]  /*17b0*/  BRA `(.L_x_19) ;  /* 0x0000000000087947 */ /* 0x000fea0003800000 */
.L_x_20:
[----:B------:R-:W-:Y:S02]  /*17c0*/  ULDC UR4, c[0x0][0x5a0] ;  /* 0x0001680000047ab9 */ /* 0x000fe40000000800 */
[----:B------:R-:W-:-:S07]  /*17d0*/  MOV R2, UR4 ;  /* 0x0000000400027c02 */ /* 0x000fce0008000f00 */
.L_x_19:
[----:B------:R-:W-:-:S13]  /*17e0*/  LOP3.LUT P0, RZ, R4, 0xff, RZ, 0xc0, !PT ;  /* 0x000000ff04ff7812 */ /* 0x000fda000780c0ff */
[----:B------:R-:W-:Y:S05]  /*17f0*/  @!P0 EXIT ;  /* 0x000000000000894d */ /* 0x000fea0003800000 */
[----:B------:R1:W-:Y:S01]  /*1800*/  STL [R1+0xb8], RZ ;  /* 0x0000b8ff01007387 */ /* 0x0003e20000100800 */
[----:B------:R-:W-:Y:S01]  /*1810*/  ULDC UR4, c[0x0][0x28c] ;  /* 0x0000a30000047ab9 */ /* 0x000fe20000000800 */
[----:B------:R-:W-:Y:S02]  /*1820*/  ULOP3.LUT UR49, UR40, 0x1, URZ, 0xfc, !UPT ;  /* 0x0000000128317892 */ /* 0x000fe4000f8efc3f */
[----:B------:R1:W-:Y:S01]  /*1830*/  STL [R1+0xb4], RZ ;  /* 0x0000b4ff01007387 */ /* 0x0003e20000100800 */
[----:B------:R-:W-:Y:S02]  /*1840*/  UIADD3 UR4, UR4, 0x3f, URZ ;  /* 0x0000003f04047890 */ /* 0x000fe4000fffe03f */
[----:B------:R-:W-:Y:S02]  /*1850*/  ULOP3.LUT UR50, UR39, 0x1, URZ, 0xfc, !UPT ;  /* 0x0000000127327892 */ /* 0x000fe4000f8efc3f */
[----:B------:R-:W-:Y:S01]  /*1860*/  USHF.R.S32.HI UR5, URZ, 0x1f, UR4 ;  /* 0x0000001f3f057899 */ /* 0x000fe20008011404 */
[----:B------:R-:W-:Y:S01]  /*1870*/  ULDC.64 UR60, c[0x0][0x198] ;  /* 0x00006600003c7ab9 */ /* 0x000fe20000000a00 */
[----:B------:R-:W-:-:S02]  /*1880*/  UMOV UR36, URZ ;  /* 0x0000003f00247c82 */ /* 0x000fc40008000000 */
[----:B------:R-:W-:Y:S01]  /*1890*/  ULEA.HI UR5, UR5, UR4, URZ, 0x6 ;  /* 0x0000000405057291 */ /* 0x000fe2000f8f303f */
[----:B------:R-:W-:-:S03]  /*18a0*/  UMOV UR48, URZ ;  /* 0x0000003f00307c82 */ /* 0x000fc60008000000 */
[----:B-1----:R-:W-:-:S12]  /*18b0*/  USHF.R.S32.HI UR52, URZ, 0x6, UR5 ;  /* 0x000000063f347899 */ /* 0x002fd80008011405 */
.L_x_526:
[----:B-123--:R-:W1:Y:S01]  /*18c0*/  S2R R0, SR_TID.X ;  /* 0x0000000000007919 */ /* 0x00ee620000002100 */
[----:B------:R-:W2:Y:S01]  /*18d0*/  S2UR UR9, SR_CgaCtaId ;  /* 0x00000000000979c3 */ /* 0x000ea20000008800 */
[----:B------:R-:W-:Y:S01]  /*18e0*/  UMOV UR51, 0x400 ;  /* 0x0000040000337882 */ /* 0x000fe20000000000 */
[----:B------:R-:W-:Y:S01]  /*18f0*/  UMOV UR4, URZ ;  /* 0x0000003f00047c82 */ /* 0x000fe20008000000 */
[----:B------:R-:W-:Y:S01]  /*1900*/  STL [R1+0xb0], RZ ;  /* 0x0000b0ff01007387 */ /* 0x000fe20000100800 */
[----:B------:R-:W-:Y:S01]  /*1910*/  UMOV UR8, URZ ;  /* 0x0000003f00087c82 */ /* 0x000fe20008000000 */
[----:B------:R-:W-:Y:S01]  /*1920*/  UMOV UR5, URZ ;  /* 0x0000003f00057c82 */ /* 0x000fe20008000000 */
[----:B------:R-:W-:Y:S01]  /*1930*/  UMOV UR10, UR48 ;  /* 0x00000030000a7c82 */ /* 0x000fe20008000000 */
[----:B------:R-:W-:Y:S01]  /*1940*/  STL [R1+0xac], RZ ;  /* 0x0000acff01007387 */ /* 0x000fe20000100800 */
[----:B----4-:R-:W3:Y:S01]  /*1950*/  LDC R3, c[0x0][0x28c] ;  /* 0x0000a300ff037b82 */ /* 0x010ee20000000800 */
[----:B------:R-:W-:-:S02]  /*1960*/  CS2R R228, SRZ ;  /* 0x0000000000e47805 */ /* 0x000fc4000001ff00 */
[----:B------:R-:W-:Y:S01]  /*1970*/  MOV R17, RZ ;  /* 0x000000ff00117202 */ /* 0x000fe20000000f00 */
[----:B------:R-:W-:Y:S01]  /*1980*/  STL [R1+0xa8], RZ ;  /* 0x0000a8ff01007387 */ /* 0x000fe20000100800 */
[----:B------:R-:W-:Y:S02]  /*1990*/  CS2R R18, SRZ ;  /* 0x0000000000127805 */ /* 0x000fe4000001ff00 */
[----:B------:R-:W-:Y:S02]  /*19a0*/  CS2R R22, SRZ ;  /* 0x0000000000167805 */ /* 0x000fe4000001ff00 */
[----:B------:R-:W-:Y:S01]  /*19b0*/  CS2R R152, SRZ ;  /* 0x0000000000987805 */ /* 0x000fe2000001ff00 */
[----:B------:R-:W-:Y:S01]  /*19c0*/  STL [R1+0xa4], RZ ;  /* 0x0000a4ff01007387 */ /* 0x000fe20000100800 */
[----:B------:R-:W-:Y:S02]  /*19d0*/  CS2R R154, SRZ ;  /* 0x00000000009a7805 */ /* 0x000fe4000001ff00 */
[----:B------:R-:W-:-:S02]  /*19e0*/  CS2R R156, SRZ ;  /* 0x00000000009c7805 */ /* 0x000fc4000001ff00 */
[----:B------:R-:W-:Y:S01]  /*19f0*/  CS2R R158, SRZ ;  /* 0x00000000009e7805 */ /* 0x000fe2000001ff00 */
[----:B------:R-:W-:Y:S01]  /*1a00*/  STL [R1+0xa0], RZ ;  /* 0x0000a0ff01007387 */ /* 0x000fe20000100800 */
[----:B------:R-:W-:Y:S02]  /*1a10*/  CS2R R160, SRZ ;  /* 0x0000000000a07805 */ /* 0x000fe4000001ff00 */
[----:B------:R-:W-:Y:S02]  /*1a20*/  CS2R R162, SRZ ;  /* 0x0000000000a27805 */ /* 0x000fe4000001ff00 */
[----:B------:R-:W-:Y:S01]  /*1a30*/  CS2R R164, SRZ ;  /* 0x0000000000a47805 */ /* 0x000fe2000001ff00 */
[----:B------:R-:W-:Y:S01]  /*1a40*/  STL [R1+0x9c], RZ ;  /* 0x00009cff01007387 */ /* 0x000fe20000100800 */
[----:B--2---:R-:W-:Y:S01]  /*1a50*/  ULEA UR51, UR9, UR51, 0x18 ;  /* 0x0000003309337291 */ /* 0x004fe2000f8ec03f */
[----:B------:R-:W-:Y:S02]  /*1a60*/  CS2R R166, SRZ ;  /* 0x0000000000a67805 */ /* 0x000fe4000001ff00 */
[----:B------:R-:W-:Y:S01]  /*1a70*/  CS2R R168, SRZ ;  /* 0x0000000000a87805 */ /* 0x000fe2000001ff00 */
[----:B------:R-:W-:Y:S01]  /*1a80*/  STL [R1+0x98], RZ ;  /* 0x000098ff01007387 */ /* 0x000fe20000100800 */
[----:B------:R-:W-:-:S02]  /*1a90*/  CS2R R170, SRZ ;  /* 0x0000000000aa7805 */ /* 0x000fc4000001ff00 */
[----:B------:R-:W-:Y:S02]  /*1aa0*/  CS2R R172, SRZ ;  /* 0x0000000000ac7805 */ /* 0x000fe4000001ff00 */
[----:B------:R-:W-:Y:S02]  /*1ab0*/  CS2R R174, SRZ ;  /* 0x0000000000ae7805 */ /* 0x000fe4000001ff00 */
[----:B-1----:R-:W-:Y:S01]  /*1ac0*/  LOP3.LUT R0, R0, 0x80, RZ, 0xc0, !PT ;  /* 0x0000008000007812 */ /* 0x002fe200078ec0ff */
[----:B------:R-:W-:Y:S01]  /*1ad0*/  STL [R1+0x94], RZ ;  /* 0x000094ff01007387 */ /* 0x000fe20000100800 */
[----:B---3--:R-:W-:Y:S02]  /*1ae0*/  ISETP.GE.AND P0, PT, R3, 0x1, PT ;  /* 0x000000010300780c */ /* 0x008fe40003f06270 */
[----:B------:R-:W-:Y:S02]  /*1af0*/  CS2R R176, SRZ ;  /* 0x0000000000b07805 */ /* 0x000fe4000001ff00 */
[----:B------:R-:W-:Y:S01]  /*1b00*/  SHF.R.U32.HI R0, RZ, 0x7, R0 ;  /* 0x00000007ff007819 */ /* 0x000fe20000011600 */
[----:B------:R-:W-:Y:S01]  /*1b10*/  STL [R1+0x90], RZ ;  /* 0x000090ff01007387 */ /* 0x000fe20000100800 */
[----:B------:R-:W-:-:S02]  /*1b20*/  CS2R R178, SRZ ;  /* 0x0000000000b27805 */ /* 0x000fc4000001ff00 */
[----:B------:R-:W-:Y:S02]  /*1b30*/  CS2R R180, SRZ ;  /* 0x0000000000b47805 */ /* 0x000fe4000001ff00 */
[----:B------:R-:W-:Y:S01]  /*1b40*/  CS2R R182, SRZ ;  /* 0x0000000000b67805 */ /* 0x000fe2000001ff00 */
[----:B------:R-:W-:Y:S01]  /*1b50*/  STL [R1+0x8c], RZ ;  /* 0x00008cff01007387 */ /* 0x000fe20000100800 */
[----:B------:R-:W-:Y:S02]  /*1b60*/  CS2R R184, SRZ ;  /* 0x0000000000b87805 */ /* 0x000fe4000001ff00 */
[----:B------:R-:W-:Y:S02]  /*1b70*/  CS2R R186, SRZ ;  /* 0x0000000000ba7805 */ /* 0x000fe4000001ff00 */
[----:B------:R-:W-:Y:S01]  /*1b80*/  CS2R R188, SRZ ;  /* 0x0000000000bc7805 */ /* 0x000fe2000001ff00 */
[----:B------:R-:W1:Y:S01]  /*1b90*/  SHFL.IDX PT, R0, R0, RZ, 0x1f ;  /* 0x00001fff00007589 */ /* 0x000e6200000e0000 */
[----:B------:R-:W-:-:S02]  /*1ba0*/  CS2R R190, SRZ ;  /* 0x0000000000be7805 */ /* 0x000fc4000001ff00 */
[----:B------:R-:W-:Y:S02]  /*1bb0*/  CS2R R192, SRZ ;  /* 0x0000000000c07805 */ /* 0x000fe4000001ff00 */
[----:B------:R-:W-:Y:S01]  /*1bc0*/  CS2R R194, SRZ ;  /* 0x0000000000c27805 */ /* 0x000fe2000001ff00 */
[----:B------:R2:W-:Y:S01]  /*1bd0*/  STL [R1+0x88], RZ ;  /* 0x000088ff01007387 */ /* 0x0005e20000100800 */
[----:B------:R-:W-:Y:S02]  /*1be0*/  CS2R R196, SRZ ;  /* 0x0000000000c47805 */ /* 0x000fe4000001ff00 */
[----:B------:R-:W-:Y:S02]  /*1bf0*/  CS2R R198, SRZ ;  /* 0x0000000000c67805 */ /* 0x000fe4000001ff00 */
[----:B------:R-:W-:Y:S01]  /*1c00*/  CS2R R200, SRZ ;  /* 0x0000000000c87805 */ /* 0x000fe2000001ff00 */
[----:B------:R2:W-:Y:S01]  /*1c10*/  STL [R1+0x84], RZ ;  /* 0x000084ff01007387 */ /* 0x0005e20000100800 */
        /* <DEDUP_REMOVED lines=16> */
[----:B-1----:R-:W-:-:S02]  /*1d20*/  R2UR UR6, R0 ;  /* 0x00000000000672ca */ /* 0x002fc400000e0000 */
[----:B------:R-:W-:Y:S02]  /*1d30*/  CS2R R226, SRZ ;  /* 0x0000000000e27805 */ /* 0x000fe4000001ff00 */
[----:B------:R-:W-:Y:S01]  /*1d40*/  MOV R0, UR36 ;  /* 0x0000002400007c02 */ /* 0x000fe20008000f00 */
        /* <DEDUP_REMOVED lines=9> */
[----:B------:R-:W-:Y:S01]  /*1de0*/  CS2R R100, SRZ ;  /* 0x0000000000647805 */ /* 0x000fe2000001ff00 */
[----:B------:R-:W-:Y:S01]  /*1df0*/  ULEA.HI UR7, UR6, UR6, URZ, 0x1 ;  /* 0x0000000606077291 */ /* 0x000fe2000f8f083f */
[----:B------:R-:W-:Y:S01]  /*1e00*/  CS2R R102, SRZ ;  /* 0x0000000000667805 */ /* 0x000fe2000001ff00 */
[----:B------:R2:W-:Y:S01]  /*1e10*/  STL [R1+0x64], RZ ;  /* 0x000064ff01007387 */ /* 0x0005e20000100800 */
[----:B------:R-:W-:Y:S01]  /*1e20*/  CS2R R104, SRZ ;  /* 0x0000000000687805 */ /* 0x000fe2000001ff00 */
[----:B------:R-:W-:Y:S01]  /*1e30*/  ULOP3.LUT UR7, UR7, 0xffffe, URZ, 0xc0, !UPT ;  /* 0x000ffffe07077892 */ /* 0x000fe2000f8ec03f */
[----:B------:R-:W-:Y:S01]  /*1e40*/  CS2R R106, SRZ ;  /* 0x00000000006a7805 */ /* 0x000fe2000001ff00 */
[----:B------:R2:W-:Y:S01]  /*1e50*/  STL [R1+0x60], RZ ;  /* 0x000060ff01007387 */ /* 0x0005e20000100800 */
[----:B------:R-:W-:Y:S01]  /*1e60*/  CS2R R108, SRZ ;  /* 0x00000000006c7805 */ /* 0x000fe2000001ff00 */
[----:B------:R-:W-:Y:S01]  /*1e70*/  UIADD3 UR7, UR6, -UR7, URZ ;  /* 0x8000000706077290 */ /* 0x000fe2000fffe03f */
[----:B------:R-:W-:Y:S01]  /*1e80*/  CS2R R110, SRZ ;  /* 0x00000000006e7805 */ /* 0x000fe2000001ff00 */
[----:B------:R2:W-:Y:S01]  /*1e90*/  STL [R1+0x5c], RZ ;  /* 0x00005cff01007387 */ /* 0x0005e20000100800 */
[----:B------:R-:W-:Y:S01]  /*1ea0*/  CS2R R112, SRZ ;  /* 0x0000000000707805 */ /* 0x000fe2000001ff00 */
[----:B------:R-:W-:Y:S01]  /*1eb0*/  ULEA UR7, UR7, UR51, 0xc ;  /* 0x0000003307077291 */ /* 0x000fe2000f8e603f */
[----:B------:R-:W-:Y:S01]  /*1ec0*/  CS2R R114, SRZ ;  /* 0x0000000000727805 */ /* 0x000fe2000001ff00 */
[----:B------:R2:W-:Y:S01]  /*1ed0*/  STL [R1+0x58], RZ ;  /* 0x000058ff01007387 */ /* 0x0005e20000100800 */
[----:B------:R-:W-:Y:S01]  /*1ee0*/  CS2R R116, SRZ ;  /* 0x0000000000747805 */ /* 0x000fe2000001ff00 */
[----:B------:R-:W-:Y:S01]  /*1ef0*/  UIADD3 UR7, UR7, 0x6200, URZ ;  /* 0x0000620007077890 */ /* 0x000fe2000fffe03f */
[----:B------:R-:W-:Y:S01]  /*1f00*/  CS2R R118, SRZ ;  /* 0x0000000000767805 */ /* 0x000fe2000001ff00 */
[----:B------:R2:W-:Y:S01]  /*1f10*/  STL [R1+0x54], RZ ;  /* 0x000054ff01007387 */ /* 0x0005e20000100800 */
[----:B------:R-:W-:Y:S01]  /*1f20*/  CS2R R120, SRZ ;  /* 0x0000000000787805 */ /* 0x000fe2000001ff00 */
[----:B------:R-:W-:Y:S01]  /*1f30*/  USHF.R.U32.HI UR7, URZ, 0x4, UR7 ;  /* 0x000000043f077899 */ /* 0x000fe20008011607 */
[----:B------:R-:W-:Y:S01]  /*1f40*/  CS2R R122, SRZ ;  /* 0x00000000007a7805 */ /* 0x000fe2000001ff00 */
[----:B------:R2:W-:Y:S01]  /*1f50*/  STL [R1+0x50], RZ ;  /* 0x000050ff01007387 */ /* 0x0005e20000100800 */
[----:B------:R-:W-:Y:S01]  /*1f60*/  CS2R R124, SRZ ;  /* 0x00000000007c7805 */ /* 0x000fe2000001ff00 */
[----:B------:R-:W-:Y:S01]  /*1f70*/  ULOP3.LUT UR9, UR7, 0x3fff, URZ, 0xc0, !UPT ;  /* 0x00003fff07097892 */ /* 0x000fe2000f8ec03f */
        /* <DEDUP_REMOVED lines=59> */
[----:B------:R-:W-:Y:S01]  /*2330*/  CS2R R86, SRZ ;  /* 0x0000000000567805 */ /* 0x000fe2000001ff00 */
[----:B------:R2:W-:Y:S04]  /*2340*/  STL [R1+0x10], RZ ;  /* 0x000010ff01007387 */ /* 0x0005e80000100800 */
[----:B------:R2:W-:Y:S04]  /*2350*/  STL [R1+0xc], RZ ;  /* 0x00000cff01007387 */ /* 0x0005e80000100800 */
[----:B------:R2:W-:Y:S04]  /*2360*/  STL [R1+0x8], RZ ;  /* 0x000008ff01007387 */ /* 0x0005e80000100800 */
[----:B------:R2:W-:Y:S04]  /*2370*/  STL [R1+0x4], RZ ;  /* 0x000004ff01007387 */ /* 0x0005e80000100800 */
[----:B------:R2:W-:Y:S01]  /*2380*/  STL [R1], RZ ;  /* 0x000000ff01007387 */ /* 0x0005e20000100800 */
[----:B------:R-:W-:Y:S05]  /*2390*/  @!P0 BRA `(.L_x_21) ;  /* 0x0000001000f88947 */ /* 0x000fea0003800000 */
[----:B------:R-:W-:-:S06]  /*23a0*/  UISETP.NE.AND UP0, UPT, UR49, 0x3, UPT ;  /* 0x000000033100788c */ /* 0x000fcc000bf05270 */
[----:B------:R-:W-:-:S13]  /*23b0*/  PLOP3.LUT P1, PT, PT, PT, UP0, 0x80, 0x0 ;  /* 0x000000000000781c */ /* 0x000fda0003f2f008 */
[----:B------:R-:W-:Y:S05]  /*23c0*/  @!P1 BRA `(.L_x_22) ;  /* 0x0000000000049947 */ /* 0x000fea0003800000 */
[----:B------:R-:W-:Y:S01]  /*23d0*/  BPT.TRAP 0x1 ;  /* 0x000000040000795c */ /* 0x000fe20000300000 */
.L_x_22:
[----:B------:R-:W-:Y:S01]  /*23e0*/  ULEA UR4, UR48, UR51, 0x3 ;  /* 0x0000003330047291 */ /* 0x000fe2000f8e183f */
[----:B------:R-:W-:-:S04]  /*23f0*/  MOV R0, UR36 ;  /* 0x0000002400007c02 */ /* 0x000fc80008000f00 */
[----:B------:R-:W-:-:S04]  /*2400*/  SHF.L.U32 R0, R0, 0x1f, RZ ;  /* 0x0000001f00007819 */ /* 0x000fc800000006ff */
[----:B------:R1:W3:Y:S01]  /*2410*/  SYNCS.PHASECHK.TRANS64.TRYWAIT P0, [UR4], R0 ;  /* 0x00000000ff0075a7 */ /* 0x0002e20008000144 */
[----:B------:R-:W-:Y:S05]  /*2420*/  @!P1 BRA `(.L_x_23) ;  /* 0x0000000000049947 */ /* 0x000fea0003800000 */
[----:B------:R-:W-:Y:S01]  /*2430*/  BPT.TRAP 0x1 ;  /* 0x000000040000795c */ /* 0x000fe20000300000 */
.L_x_23:
[----:B---3--:R-:W-:Y:S05]  /*2440*/  @P0 BRA `(.L_x_24) ;  /* 0x0000000000080947 */ /* 0x008fea0003800000 */
[----:B------:R-:W3:Y:S02]  /*2450*/  SYNCS.PHASECHK.TRANS64.TRYWAIT P0, [UR4], R0 ;  /* 0x00000000ff0075a7 */ /* 0x000ee40008000144 */
[----:B---3--:R-:W-:Y:S05]  /*2460*/  @!P0 BRA `(.L_x_25) ;  /* 0x0000017c00f88947 */ /* 0x008fea0003800000 */
.L_x_24:
[----:B------:R-:W-:Y:S01]  /*2470*/  UIADD3 UR4, UR51, 0x26200, URZ ;  /* 0x0002620033047890 */ /* 0x000fe2000fffe03f */
[----:B------:R-:W-:Y:S01]  /*2480*/  WARPGROUP.ARRIVE ;  /* 0x00000000000079c5 */ /* 0x000fe20000000000 */
[----:B------:R-:W-:Y:S01]  /*2490*/  ULOP3.LUT UR10, UR9, 0x10000, URZ, 0xfc, !UPT ;  /* 0x00010000090a7892 */ /* 0x000fe2000f8efc3f */
[----:B------:R4:W-:Y:S01]  /*24a0*/  STL [R1+0xb0], RZ ;  /* 0x0000b0ff01007387 */ /* 0x0009e20000100800 */
[----:B------:R-:W-:Y:S01]  /*24b0*/  USHF.R.U32.HI UR4, URZ, 0x4, UR4 ;  /* 0x000000043f047899 */ /* 0x000fe20008011604 */
[----:B------:R-:W-:Y:S01]  /*24c0*/  CS2R R228, SRZ ;  /* 0x0000000000e47805 */ /* 0x000fe2000001ff00 */
[----:B------:R-:W-:Y:S01]  /*24d0*/  ULEA UR10, UR48, UR10, 0xa ;  /* 0x0000000a300a7291 */ /* 0x000fe2000f8e503f */
[----:B------:R4:W-:Y:S01]  /*24e0*/  STL [R1+0xac], RZ ;  /* 0x0000acff01007387 */ /* 0x0009e20000100800 */
[----:B------:R-:W-:Y:S01]  /*24f0*/  ULOP3.LUT UR4, UR4, 0x3fff, URZ, 0xc0, !UPT ;  /* 0x00003fff04047892 */ /* 0x000fe2000f8ec03f */
[----:B------:R-:W-:Y:S01]  /*2500*/  MOV R17, RZ ;  /* 0x000000ff00117202 */ /* 0x000fe20000000f00 */
[----:B------:R-:W-:Y:S01]  /*2510*/  UMOV UR5, 0x80000020 ;  /* 0x8000002000057882 */ /* 0x000fe20000000000 */
[----:B------:R-:W-:Y:S01]  /*2520*/  UMOV UR7, 0x80000020 ;  /* 0x8000002000077882 */ /* 0x000fe20000000000 */
[----:B------:R-:W-:Y:S01]  /*2530*/  ULOP3.LUT UR4, UR4, 0x10000, URZ, 0xfc, !UPT ;  /* 0x0001000004047892 */ /* 0x000fe2000f8efc3f */
[----:B------:R4:W-:Y:S01]  /*2540*/  STL [R1+0xa8], RZ ;  /* 0x0000a8ff01007387 */ /* 0x0009e20000100800 */
[----:B------:R-:W-:Y:S01]  /*2550*/  UMOV UR8, 0x2 ;  /* 0x0000000200087882 */ /* 0x000fe20000000000 */
[----:B------:R-:W-:Y:S01]  /*2560*/  CS2R R18, SRZ ;  /* 0x0000000000127805 */ /* 0x000fe2000001ff00 */
[----:B------:R-:W-:Y:S01]  /*2570*/  ULEA UR11, UR48, UR4, 0x9 ;  /* 0x00000004300b7291 */ /* 0x000fe2000f8e483f */
[----:B------:R4:W-:Y:S01]  /*2580*/  STL [R1+0xa4], RZ ;  /* 0x0000a4ff01007387 */ /* 0x0009e20000100800 */
[----:B------:R-:W-:Y:S01]  /*2590*/  CS2R R22, SRZ ;  /* 0x0000000000167805 */ /* 0x000fe2000001ff00 */
[----:B------:R-:W-:Y:S01]  /*25a0*/  UMOV UR4, UR10 ;  /* 0x0000000a00047c82 */ /* 0x000fe20008000000 */
[----:B------:R-:W-:Y:S01]  /*25b0*/  CS2R R152, SRZ ;  /* 0x0000000000987805 */ /* 0x000fe2000001ff00 */
[----:B------:R4:W-:Y:S01]  /*25c0*/  STL [R1+0xa0], RZ ;  /* 0x0000a0ff01007387 */ /* 0x0009e20000100800 */
[----:B------:R-:W-:Y:S01]  /*25d0*/  CS2R R154, SRZ ;  /* 0x00000000009a7805 */ /* 0x000fe2000001ff00 */
[----:B------:R-:W-:Y:S01]  /*25e0*/  UMOV UR6, UR11 ;  /* 0x0000000b00067c82 */ /* 0x000fe20008000000 */
[----:B------:R-:W-:Y:S01]  /*25f0*/  CS2R R156, SRZ ;  /* 0x00000000009c7805 */ /* 0x000fe2000001ff00 */
[----:B------:R-:W-:Y:S01]  /*2600*/  QGMMA.64x128x32.F32.E4M3.E4M3 R88, gdesc[UR4], RZ, !UPT, gsb0 ;  /* 0x01e00000045879f3 */ /* 0x000fe2000c0008ff */
[----:B------:R-:W-:Y:S01]  /*2610*/  UIADD3 UR4, UR10, 0x200, URZ ;  /* 0x000002000a047890 */ /* 0x000fe2000fffe03f */
[----:B------:R4:W-:Y:S01]  /*2620*/  STL [R1+0x9c], RZ ;  /* 0x00009cff01007387 */ /* 0x0009e20000100800 */
[----:B------:R-:W-:Y:S01]  /*2630*/  UMOV UR5, 0x80000020 ;  /* 0x8000002000057882 */ /* 0x000fe20000000000 */
[----:B------:R-:W-:-:S02]  /*2640*/  CS2R R158, SRZ ;  /* 0x00000000009e7805 */ /* 0x000fc4000001ff00 */
[----:B------:R-:W-:Y:S01]  /*2650*/  CS2R R160, SRZ ;  /* 0x0000000000a07805 */ /* 0x000fe2000001ff00 */
[----:B------:R4:W-:Y:S01]  /*2660*/  STL [R1+0x98], RZ ;  /* 0x000098ff01007387 */ /* 0x0009e20000100800 */
[----:B------:R-:W-:Y:S02]  /*2670*/  CS2R R162, SRZ ;  /* 0x0000000000a27805 */ /* 0x000fe4000001ff00 */
[----:B------:R-:W-:Y:S02]  /*2680*/  CS2R R164, SRZ ;  /* 0x0000000000a47805 */ /* 0x000fe4000001ff00 */
[----:B------:R-:W-:Y:S01]  /*2690*/  CS2R R166, SRZ ;  /* 0x0000000000a67805 */ /* 0x000fe2000001ff00 */
[----:B------:R4:W-:Y:S01]  /*26a0*/  STL [R1+0x94], RZ ;  /* 0x000094ff01007387 */ /* 0x0009e20000100800 */
[----:B------:R-:W-:Y:S02]  /*26b0*/  CS2R R168, SRZ ;  /* 0x0000000000a87805 */ /* 0x000fe4000001ff00 */
        /* <DEDUP_REMOVED lines=38> */
[----:B------:R4:W-:Y:S04]  /*2920*/  STL [R1+0x6c], RZ ;  /* 0x00006cff01007387 */ /* 0x0009e80000100800 */
        /* <DEDUP_REMOVED lines=19> */
[----:B------:R4:W-:Y:S01]  /*2a60*/  STL [R1+0x1c], RZ ;  /* 0x00001cff01007387 */ /* 0x0009e20000100800 */
[----:B------:R-:W-:-:S02]  /*2a70*/  WARPGROUP.DEPBAR.LE gsb0, 0x0 ;  /* 0x00008000000079c5 */ /* 0x000fc40000010000 */
[----:B------:R-:W-:Y:S01]  /*2a80*/  WARPGROUP.ARRIVE ;  /* 0x00000000000079c5 */ /* 0x000fe20000000000 */
[----:B------:R4:W-:Y:S04]  /*2a90*/  STL [R1+0x18], RZ ;  /* 0x000018ff01007387 */ /* 0x0009e80000100800 */
[----:B------:R4:W-:Y:S01]  /*2aa0*/  STL [R1+0x14], RZ ;  /* 0x000014ff01007387 */ /* 0x0009e20000100800 */
[----:B------:R-:W-:Y:S01]  /*2ab0*/  QGMMA.64x128x32.F32.E4M3.E4M3 R24, gdesc[UR4], RZ, !UPT, gsb0 ;  /* 0x01e00000041879f3 */ /* 0x000fe2000c0008ff */
[----:B------:R-:W-:Y:S02]  /*2ac0*/  UIADD3 UR4, UR10, 0x2, URZ ;  /* 0x000000020a047890 */ /* 0x000fe4000fffe03f */
[----:B------:R-:W-:Y:S01]  /*2ad0*/  UIADD3 UR6, UR11, 0x2, URZ ;  /* 0x000000020b067890 */ /* 0x000fe2000fffe03f */
[----:B------:R4:W-:Y:S01]  /*2ae0*/  STL [R1+0x10], RZ ;  /* 0x000010ff01007387 */ /* 0x0009e20000100800 */
[----:B------:R-:W-:Y:S01]  /*2af0*/  UMOV UR5, 0x80000020 ;  /* 0x8000002000057882 */ /* 0x000fe20000000000 */
[----:B------:R-:W-:-:S02]  /*2b00*/  UMOV UR7, 0x80000020 ;  /* 0x8000002000077882 */ /* 0x000fc40000000000 */
[----:B------:R4:W-:Y:S04]  /*2b10*/  STL [R1+0xc], RZ ;  /* 0x00000cff01007387 */ /* 0x0009e80000100800 */
[----:B------:R4:W-:Y:S04]  /*2b20*/  STL [R1+0x8], RZ ;  /* 0x000008ff01007387 */ /* 0x0009e80000100800 */
[----:B------:R4:W-:Y:S04]  /*2b30*/  STL [R1+0x4], RZ ;  /* 0x000004ff01007387 */ /* 0x0009e80000100800 */
[----:B------:R4:W-:Y:S01]  /*2b40*/  STL [R1], RZ ;  /* 0x000000ff01007387 */ /* 0x0009e20000100800 */
[----:B------:R-:W-:-:S02]  /*2b50*/  WARPGROUP.DEPBAR.LE gsb0, 0x0 ;  /* 0x00008000000079c5 */ /* 0x000fc40000010000 */
[----:B------:R-:W-:-:S06]  /*2b60*/  WARPGROUP.ARRIVE ;  /* 0x00000000000079c5 */ /* 0x000fcc0000000000 */
[----:B------:R-:W-:Y:S01]  /*2b70*/  QGMMA.64x128x32.F32.E4M3.E4M3 R88, gdesc[UR4], R88, gsb0 ;  /* 0x01e00000045879f3 */ /* 0x000fe20008000858 */
[----:B------:R-:W-:Y:S01]  /*2b80*/  UIADD3 UR4, UR10, 0x202, URZ ;  /* 0x000002020a047890 */ /* 0x000fe2000fffe03f */
[----:B------:R-:W-:Y:S01]  /*2b90*/  UMOV UR5, 0x80000020 ;  /* 0x8000002000057882 */ /* 0x000fe20000000000 */
[----:B------:R-:W-:Y:S02]  /*2ba0*/  WARPGROUP.DEPBAR.LE gsb0, 0x0 ;  /* 0x00008000000079c5 */ /* 0x000fe40000010000 */
[----:B------:R-:W-:-:S07]  /*2bb0*/  WARPGROUP.ARRIVE ;  /* 0x00000000000079c5 */ /* 0x000fce0000000000 */
[----:B------:R-:W-:Y:S01]  /*2bc0*/  QGMMA.64x128x32.F32.E4M3.E4M3 R24, gdesc[UR4], R24, gsb0 ;  /* 0x01e00000041879f3 */ /* 0x000fe20008000818 */
[----:B------:R-:W-:Y:S02]  /*2bd0*/  ULDC UR4, c[0x0][0x50c] ;  /* 0x0001430000047ab9 */ /* 0x000fe40000000800 */
[----:B------:R-:W-:-:S04]  /*2be0*/  UISETP.NE.AND UP0, UPT, UR4, 0x2, UPT ;  /* 0x000000020400788c */ /* 0x000fc8000bf05270 */
[----:B------:R-:W-:-:S06]  /*2bf0*/  USEL UR4, URZ, 0x1, UP0 ;  /* 0x000000013f047887 */ /* 0x000fcc0008000000 */
[----:B------:R-:W-:Y:S01]  /*2c00*/  ISETP.NE.AND P0, PT, RZ, UR4, PT ;  /* 0x00000004ff007c0c */ /* 0x000fe2000bf05270 */
[----:B------:R-:W-:-:S12]  /*2c10*/  WARPGROUP.DEPBAR.LE gsb0, 0x0 ;  /* 0x00008000000079c5 */ /* 0x000fd80000010000 */
[----:B----4-:R-:W-:Y:S05]  /*2c20*/  @!P0 BRA `(.L_x_26) ;  /* 0x0000000800b88947 */ /* 0x010fea0003800000 */
[----:B------:R-:W-:Y:S01]  /*2c30*/  FADD R4, RZ, R43 ;  /* 0x0000002bff047221 */ /* 0x000fe20000000000 */
[----:B---3--:R-:W-:-:S01]  /*2c40*/  FADD R3, RZ, R44 ;  /* 0x0000002cff037221 */ /* 0x008fc20000000000 */
[----:B-1----:R-:W-:Y:S01]  /*2c50*/  FADD R0, RZ, R45 ;  /* 0x0000002dff007221 */ /* 0x002fe20000000000 */
[----:B------:R-:W-:-:S01]  /*2c60*/  FADD R227, RZ, R88 ;  /* 0x00000058ffe37221 */ /* 0x000fc20000000000 */
[----:B------:R-:W-:Y:S01]  /*2c70*/  FADD R226, RZ, R89 ;  /* 0x00000059ffe27221 */ /* 0x000fe20000000000 */
[----:B------:R1:W-:Y:S01]  /*2c80*/  STL [R1], R4 ;  /* 0x0000000401007387 */ /* 0x0003e20000100800 */
[----:B------:R-:W-:-:S01]  /*2c90*/  FADD R225, RZ, R90 ;  /* 0x0000005affe17221 */ /* 0x000fc20000000000 */
[----:B------:R-:W-:Y:S01]  /*2ca0*/  FADD R224, RZ, R91 ;  /* 0x0000005bffe07221 */ /* 0x000fe20000000000 */
[----:B------:R-:W-:-:S01]  /*2cb0*/  FADD R223, RZ, R92 ;  /* 0x0000005cffdf7221 */ /* 0x000fc20000000000 */
[----:B------:R3:W-:Y:S01]  /*2cc0*/  STL [R1+0x4], R3 ;  /* 0x0000040301007387 */ /* 0x0007e20000100800 */
[----:B------:R-:W-:-:S01]  /*2cd0*/  FADD R222, RZ, R93 ;  /* 0x0000005dffde7221 */ /* 0x000fc20000000000 */
[----:B------:R-:W-:Y:S01]  /*2ce0*/  FADD R221, RZ, R94 ;  /* 0x0000005effdd7221 */ /* 0x000fe20000000000 */
[----:B------:R-:W-:-:S01]  /*2cf0*/  FADD R220, RZ, R95 ;  /* 0x0000005fffdc7221 */ /* 0x000fc20000000000 */
[----:B------:R4:W-:Y:S01]  /*2d00*/  STL [R1+0x8], R0 ;  /* 0x0000080001007387 */ /* 0x0009e20000100800 */
[----:B------:R-:W-:-:S01]  /*2d10*/  FADD R219, RZ, R96 ;  /* 0x00000060ffdb7221 */ /* 0x000fc20000000000 */
[----:B-1----:R-:W-:Y:S01]  /*2d20*/  FADD R4, RZ, R46 ;  /* 0x0000002eff047221 */ /* 0x002fe20000000000 */
[----:B------:R-:W-:-:S01]  /*2d30*/  FADD R218, RZ, R97 ;  /* 0x00000061ffda7221 */ /* 0x000fc20000000000 */
[----:B------:R-:W-:Y:S01]  /*2d40*/  FADD R217, RZ, R98 ;  /* 0x00000062ffd97221 */ /* 0x000fe20000000000 */
[----:B------:R-:W-:-:S01]  /*2d50*/  FADD R216, RZ, R99 ;  /* 0x00000063ffd87221 */ /* 0x000fc20000000000 */
[----:B---3--:R-:W-:Y:S01]  /*2d60*/  FADD R3, RZ, R47 ;  /* 0x0000002fff037221 */ /* 0x008fe20000000000 */
[----:B------:R1:W-:Y:S01]  /*2d70*/  STL [R1+0xc], R4 ;  /* 0x00000c0401007387 */ /* 0x0003e20000100800 */
[----:B------:R-:W-:-:S01]  /*2d80*/  FADD R215, RZ, R100 ;  /* 0x00000064ffd77221 */ /* 0x000fc20000000000 */
[----:B------:R-:W-:Y:S01]  /*2d90*/  FADD R214, RZ, R101 ;  /* 0x00000065ffd67221 */ /* 0x000fe20000000000 */
[----:B----4-:R-:W-:-:S01]  /*2da0*/  FADD R0, RZ, R48 ;  /* 0x00000030ff007221 */ /* 0x010fc20000000000 */
        /* <DEDUP_REMOVED lines=90> */
[----:B------:R-:W-:Y:S01]  /*3350*/  FADD R159, RZ, R28 ;  /* 0x0000001cff9f7221 */ /* 0x000fe20000000000 */
[----:B------:R-:W-:-:S01]  /*3360*/  FADD R158, RZ, R29 ;  /* 0x0000001dff9e7221 */ /* 0x000fc20000000000 */
[----:B------:R-:W-:Y:S01]  /*3370*/  FADD R157, RZ, R30 ;  /* 0x0000001eff9d7221 */ /* 0x000fe20000000000 */
[----:B------:R-:W-:-:S01]  /*3380*/  FADD R156, RZ, R31 ;  /* 0x0000001fff9c7221 */ /* 0x000fc20000000000 */
[----:B------:R3:W-:Y:S01]  /*3390*/  STL [R1+0x5c], R0 ;  /* 0x00005c0001007387 */ /* 0x0007e20000100800 */
[----:B------:R-:W-:-:S01]  /*33a0*/  FADD R155, RZ, R32 ;  /* 0x00000020ff9b7221 */ /* 0x000fc20000000000 */
[----:B-1----:R-:W-:Y:S01]  /*33b0*/  FADD R4, RZ, R67 ;  /* 0x00000043ff047221 */ /* 0x002fe20000000000 */
[----:B------:R-:W-:-:S01]  /*33c0*/  FADD R154, RZ, R33 ;  /* 0x00000021ff9a7221 */ /* 0x000fc20000000000 */
[----:B------:R1:W-:Y:S01]  /*33d0*/  STL [R1+0x58], R3 ;  /* 0x0000580301007387 */ /* 0x0003e20000100800 */
[----:B------:R-:W-:-:S01]  /*33e0*/  FADD R153, RZ, R34 ;  /* 0x00000022ff997221 */ /* 0x000fc20000000000 */
[----:B------:R-:W-:Y:S01]  /*33f0*/  FADD R152, RZ, R35 ;  /* 0x00000023ff987221 */ /* 0x000fe20000000000 */
[----:B------:R-:W-:-:S01]  /*3400*/  FADD R23, RZ, R36 ;  /* 0x00000024ff177221 */ /* 0x000fc20000000000 */
[----:B------:R4:W-:Y:S01]  /*3410*/  STL [R1+0x60], R4 ;  /* 0x0000600401007387 */ /* 0x0009e20000100800 */
[----:B------:R-:W-:-:S01]  /*3420*/  FADD R22, RZ, R37 ;  /* 0x00000025ff167221 */ /* 0x000fc20000000000 */
[----:B---3--:R-:W-:Y:S01]  /*3430*/  FADD R0, RZ, R69 ;  /* 0x00000045ff007221 */ /* 0x008fe20000000000 */
[----:B------:R-:W-:-:S01]  /*3440*/  FADD R19, RZ, R38 ;  /* 0x00000026ff137221 */ /* 0x000fc20000000000 */
[----:B------:R-:W-:Y:S01]  /*3450*/  FADD R18, RZ, R39 ;  /* 0x00000027ff127221 */ /* 0x000fe20000000000 */
[----:B------:R-:W-:-:S01]  /*3460*/  FADD R17, RZ, R40 ;  /* 0x00000028ff117221 */ /* 0x000fc20000000000 */
[----:B-1----:R-:W-:Y:S01]  /*3470*/  FADD R3, RZ, R68 ;  /* 0x00000044ff037221 */ /* 0x002fe20000000000 */
[----:B------:R-:W-:-:S01]  /*3480*/  FADD R228, RZ, R41 ;  /* 0x00000029ffe47221 */ /* 0x000fc20000000000 */
[----:B------:R-:W-:Y:S01]  /*3490*/  FADD R229, RZ, R42 ;  /* 0x0000002affe57221 */ /* 0x000fe20000000000 */
[----:B------:R-:W-:Y:S01]  /*34a0*/  UMOV UR8, URZ ;  /* 0x0000003f00087c82 */ /* 0x000fe20008000000 */
[----:B----4-:R-:W-:Y:S01]  /*34b0*/  FADD R4, RZ, R70 ;  /* 0x00000046ff047221 */ /* 0x010fe20000000000 */
[----:B------:R1:W-:Y:S04]  /*34c0*/  STL [R1+0x64], R3 ;  /* 0x0000640301007387 */ /* 0x0003e80000100800 */
[----:B------:R3:W-:Y:S04]  /*34d0*/  STL [R1+0x68], R0 ;  /* 0x0000680001007387 */ /* 0x0007e80000100800 */
[----:B------:R4:W-:Y:S01]  /*34e0*/  STL [R1+0x6c], R4 ;  /* 0x00006c0401007387 */ /* 0x0009e20000100800 */
[----:B-1----:R-:W-:-:S01]  /*34f0*/  FADD R3, RZ, R71 ;  /* 0x00000047ff037221 */ /* 0x002fc20000000000 */
[----:B---3--:R-:W-:-:S04]  /*3500*/  FADD R0, RZ, R72 ;  /* 0x00000048ff007221 */ /* 0x008fc80000000000 */
[----:B------:R1:W-:Y:S01]  /*3510*/  STL [R1+0x70], R3 ;  /* 0x0000700301007387 */ /* 0x0003e20000100800 */
[----:B----4-:R-:W-:-:S03]  /*3520*/  FADD R4, RZ, R73 ;  /* 0x00000049ff047221 */ /* 0x010fc60000000000 */
        /* <DEDUP_REMOVED lines=28> */
[----:B------:R4:W-:Y:S04]  /*36f0*/  STL [R1+0xac], R3 ;  /* 0x0000ac0301007387 */ /* 0x0009e80000100800 */
[----:B------:R4:W-:Y:S02]  /*3700*/  STL [R1+0xb0], R0 ;  /* 0x0000b00001007387 */ /* 0x0009e40000100800 */
.L_x_26:
[----:B------:R-:W-:-:S04]  /*3710*/  UIADD3 UR10, UR48, 0x1, URZ ;  /* 0x00000001300a7890 */ /* 0x000fc8000fffe03f */
[----:B------:R-:W-:-:S04]  /*3720*/  UISETP.NE.AND UP0, UPT, UR10, 0x8, UPT ;  /* 0x000000080a00788c */ /* 0x000fc8000bf05270 */
[----:B------:R-:W-:Y:S02]  /*3730*/  USEL UR5, URZ, 0x1, UP0 ;  /* 0x000000013f057887 */ /* 0x000fe40008000000 */
[----:B------:R-:W-:Y:S02]  /*3740*/  USEL UR10, UR10, URZ, UP0 ;  /* 0x0000003f0a0a7287 */ /* 0x000fe40008000000 */
[----:B------:R-:W-:-:S06]  /*3750*/  ULOP3.LUT UR5, UR36, UR5, URZ, 0x3c, !UPT ;  /* 0x0000000524057292 */ /* 0x000fcc000f8e3c3f */
[----:B-1-34-:R-:W-:Y:S01]  /*3760*/  MOV R0, UR5 ;  /* 0x0000000500007c02 */ /* 0x01afe20008000f00 */
[----:B------:R-:W-:-:S06]  /*3770*/  UMOV UR5, 0x1 ;  /* 0x0000000100057882 */ /* 0x000fcc0000000000 */
.L_x_21:
[----:B------:R-:W-:-:S04]  /*3780*/  UISETP.LT.AND UP0, UPT, UR52, 0x1, UPT ;  /* 0x000000013400788c */ /* 0x000fc8000bf01270 */
[----:B------:R-:W-:-:S04]  /*3790*/  USEL UR6, UR52, 0x1, UP0 ;  /* 0x0000000134067887 */ /* 0x000fc80008000000 */
[----:B------:R-:W-:-:S04]  /*37a0*/  UIADD3 UR6, UR52, -UR6, URZ ;  /* 0x8000000634067290 */ /* 0x000fc8000fffe03f */
[----:B------:R-:W-:-:S06]  /*37b0*/  UISETP.GE.AND UP0, UPT, UR6, 0x1, UPT ;  /* 0x000000010600788c */ /* 0x000fcc000bf06270 */
[----:B------:R-:W-:-:S13]  /*37c0*/  PLOP3.LUT P0, PT, PT, PT, UP0, 0x80, 0x0 ;  /* 0x000000000000781c */ /* 0x000fda0003f0f008 */
[----:B------:R-:W-:Y:S05]  /*37d0*/  @!P0 BRA `(.L_x_27) ;  /* 0x0000001000d08947 */ /* 0x000fea0003800000 */
[----:B------:R-:W-:Y:S01]  /*37e0*/  MOV R3, UR6 ;  /* 0x0000000600037c02 */ /* 0x000fe20008000f00 */
[----:B------:R-:W-:Y:S01]  /*37f0*/  UMOV UR11, UR48 ;  /* 0x00000030000b7c82 */ /* 0x000fe20008000000 */
[----:B------:R-:W-:-:S05]  /*3800*/  ULDC UR14, c[0x0][0x50c] ;  /* 0x00014300000e7ab9 */ /* 0x000fca0000000800 */
.L_x_35:
[----:B------:R-:W-:-:S06]  /*3810*/  UISETP.NE.AND UP0, UPT, UR49, 0x3, UPT ;  /* 0x000000033100788c */ /* 0x000fcc000bf05270 */
[----:B------:R-:W-:-:S13]  /*3820*/  PLOP3.LUT P1, PT, PT, PT, UP0, 0x80, 0x0 ;  /* 0x000000000000781c */ /* 0x000fda0003f2f008 */
[----:B------:R-:W-:Y:S05]  /*3830*/  @!P1 BRA `(.L_x_28) ;  /* 0x0000000000049947 */ /* 0x000fea0003800000 */
[----:B------:R-:W-:Y:S01]  /*3840*/  BPT.TRAP 0x1 ;  /* 0x000000040000795c */ /* 0x000fe20000300000 */
.L_x_28:
[----:B------:R-:W-:Y:S01]  /*3850*/  ULEA UR6, UR10, UR51, 0x3 ;  /* 0x000000330a067291 */ /* 0x000fe2000f8e183f */
[----:B------:R-:W-:-:S08]  /*3860*/  SHF.L.U32 R4, R0, 0x1f, RZ ;  /* 0x0000001f00047819 */ /* 0x000fd000000006ff */
[----:B------:R1:W3:Y:S01]  /*3870*/  SYNCS.PHASECHK.TRANS64.TRYWAIT P0, [UR6], R4 ;  /* 0x00000004ff0075a7 */ /* 0x0002e20008000146 */
[----:B------:R-:W-:Y:S05]  /*3880*/  @!P1 BRA `(.L_x_29) ;  /* 0x0000000000049947 */ /* 0x000fea0003800000 */
[----:B------:R-:W-:Y:S01]  /*3890*/  BPT.TRAP 0x1 ;  /* 0x000000040000795c */ /* 0x000fe20000300000 */
.L_x_29:
[----:B---3--:R-:W-:Y:S05]  /*38a0*/  @P0 BRA `(.L_x_30) ;  /* 0x0000000000080947 */ /* 0x008fea0003800000 */
[----:B------:R-:W3:Y:S02]  /*38b0*/  SYNCS.PHASECHK.TRANS64.TRYWAIT P0, [UR6], R4 ;  /* 0x00000004ff0075a7 */ /* 0x000ee40008000146 */
[----:B---3--:R-:W-:Y:S05]  /*38c0*/  @!P0 BRA `(.L_x_31) ;  /* 0x0000016800f88947 */ /* 0x008fea0003800000 */
.L_x_30:
[----:B------:R-:W-:Y:S01]  /*38d0*/  UIADD3 UR6, UR51, 0x26200, URZ ;  /* 0x0002620033067890 */ /* 0x000fe2000fffe03f */
[----:B------:R-:W-:Y:S01]  /*38e0*/  WARPGROUP.ARRIVE ;  /* 0x00000000000079c5 */ /* 0x000fe20000000000 */
[----:B------:R-:W-:Y:S02]  /*38f0*/  UISETP.NE.AND UP0, UPT, UR4, URZ, UPT ;  /* 0x0000003f0400728c */ /* 0x000fe4000bf05270 */
[----:B------:R-:W-:Y:S02]  /*3900*/  USHF.R.U32.HI UR6, URZ, 0x4, UR6 ;  /* 0x000000043f067899 */ /* 0x000fe40008011606 */
[----:B------:R-:W-:Y:S02]  /*3910*/  USEL UR5, UR5, URZ, !UP0 ;  /* 0x0000003f05057287 */ /* 0x000fe4000c000000 */
[----:B------:R-:W-:Y:S02]  /*3920*/  ULOP3.LUT UR6, UR6, 0x3fff, URZ, 0xc0, !UPT ;  /* 0x00003fff06067892 */ /* 0x000fe4000f8ec03f */
[----:B------:R-:W-:-:S02]  /*3930*/  ULOP3.LUT UR12, UR9, 0x10000, URZ, 0xfc, !UPT ;  /* 0x00010000090c7892 */ /* 0x000fc4000f8efc3f */
[----:B------:R-:W-:Y:S02]  /*3940*/  ULOP3.LUT UR6, UR6, 0x10000, URZ, 0xfc, !UPT ;  /* 0x0001000006067892 */ /* 0x000fe4000f8efc3f */
[----:B------:R-:W-:Y:S02]  /*3950*/  UISETP.NE.U32.AND UP0, UPT, UR5, URZ, UPT ;  /* 0x0000003f0500728c */ /* 0x000fe4000bf05070 */
[----:B------:R-:W-:Y:S02]  /*3960*/  ULEA UR12, UR10, UR12, 0xa ;  /* 0x0000000c0a0c7291 */ /* 0x000fe4000f8e503f */
[----:B------:R-:W-:Y:S01]  /*3970*/  ULEA UR13, UR10, UR6, 0x9 ;  /* 0x000000060a0d7291 */ /* 0x000fe2000f8e483f */
[----:B------:R-:W-:Y:S01]  /*3980*/  UMOV UR5, 0x80000020 ;  /* 0x8000002000057882 */ /* 0x000fe20000000000 */
[----:B------:R-:W-:Y:S01]  /*3990*/  UMOV UR7, 0x80000020 ;  /* 0x8000002000077882 */ /* 0x000fe20000000000 */
[----:B------:R-:W-:Y:S02]  /*39a0*/  UIADD3 UR8, UR8, 0x2, URZ ;  /* 0x0000000208087890 */ /* 0x000fe4000fffe03f */
[----:B------:R-:W-:-:S02]  /*39b0*/  UMOV UR4, UR12 ;  /* 0x0000000c00047c82 */ /* 0x000fc40008000000 */
[----:B------:R-:W-:Y:S02]  /*39c0*/  UMOV UR6, UR13 ;  /* 0x0000000d00067c82 */ /* 0x000fe40008000000 */
[----:B------:R-:W-:Y:S01]  /*39d0*/  QGMMA.64x128x32.F32.E4M3.E4M3 R88, gdesc[UR4], R88, UP0, gsb0 ;  /* 0x01e00000045879f3 */ /* 0x000fe2000b800858 */
[----:B------:R-:W-:Y:S01]  /*39e0*/  UIADD3 UR4, UR12, 0x200, URZ ;  /* 0x000002000c047890 */ /* 0x000fe2000fffe03f */
[----:B------:R-:W-:Y:S01]  /*39f0*/  UMOV UR5, 0x80000020 ;  /* 0x8000002000057882 */ /* 0x000fe20000000000 */
[----:B------:R-:W-:Y:S02]  /*3a00*/  WARPGROUP.DEPBAR.LE gsb0, 0x0 ;  /* 0x00008000000079c5 */ /* 0x000fe40000010000 */
[----:B------:R-:W-:-:S07]  /*3a10*/  WARPGROUP.ARRIVE ;  /* 0x00000000000079c5 */ /* 0x000fce0000000000 */
[----:B------:R-:W-:Y:S01]  /*3a20*/  QGMMA.64x128x32.F32.E4M3.E4M3 R24, gdesc[UR4], R24, UP0, gsb0 ;  /* 0x01e00000041879f3 */ /* 0x000fe2000b800818 */
[----:B------:R-:W-:Y:S02]  /*3a30*/  UIADD3 UR4, UR12, 0x2, URZ ;  /* 0x000000020c047890 */ /* 0x000fe4000fffe03f */
[----:B------:R-:W-:Y:S01]  /*3a40*/  UIADD3 UR6, UR13, 0x2, URZ ;  /* 0x000000020d067890 */ /* 0x000fe2000fffe03f */
[----:B------:R-:W-:Y:S01]  /*3a50*/  UMOV UR5, 0x80000020 ;  /* 0x8000002000057882 */ /* 0x000fe20000000000 */
[----:B------:R-:W-:Y:S01]  /*3a60*/  UMOV UR7, 0x80000020 ;  /* 0x8000002000077882 */ /* 0x000fe20000000000 */
[----:B------:R-:W-:Y:S01]  /*3a70*/  UISETP.NE.AND UP0, UPT, UR8, UR14, UPT ;  /* 0x0000000e0800728c */ /* 0x000fe2000bf05270 */
[----:B------:R-:W-:Y:S02]  /*3a80*/  WARPGROUP.DEPBAR.LE gsb0, 0x0 ;  /* 0x00008000000079c5 */ /* 0x000fe40000010000 */
[----:B------:R-:W-:-:S06]  /*3a90*/  WARPGROUP.ARRIVE ;  /* 0x00000000000079c5 */ /* 0x000fcc0000000000 */
[----:B------:R-:W-:Y:S01]  /*3aa0*/  QGMMA.64x128x32.F32.E4M3.E4M3 R88, gdesc[UR4], R88, gsb0 ;  /* 0x01e00000045879f3 */ /* 0x000fe20008000858 */
[----:B------:R-:W-:Y:S01]  /*3ab0*/  UIADD3 UR4, UR12, 0x202, URZ ;  /* 0x000002020c047890 */ /* 0x000fe2000fffe03f */
[----:B------:R-:W-:Y:S01]  /*3ac0*/  UMOV UR5, 0x80000020 ;  /* 0x8000002000057882 */ /* 0x000fe20000000000 */
[----:B------:R-:W-:Y:S02]  /*3ad0*/  WARPGROUP.DEPBAR.LE gsb0, 0x0 ;  /* 0x00008000000079c5 */ /* 0x000fe40000010000 */
[----:B------:R-:W-:-:S07]  /*3ae0*/  WARPGROUP.ARRIVE ;  /* 0x00000000000079c5 */ /* 0x000fce0000000000 */
[----:B------:R-:W-:Y:S01]  /*3af0*/  QGMMA.64x128x32.F32.E4M3.E4M3 R24, gdesc[UR4], R24, gsb0 ;  /* 0x01e00000041879f3 */ /* 0x000fe20008000818 */
[----:B------:R-:W-:-:S06]  /*3b00*/  USEL UR4, URZ, 0x1, UP0 ;  /* 0x000000013f047887 */ /* 0x000fcc0008000000 */
[----:B------:R-:W-:Y:S01]  /*3b10*/  ISETP.NE.AND P0, PT, RZ, UR4, PT ;  /* 0x00000004ff007c0c */ /* 0x000fe2000bf05270 */
[----:B------:R-:W-:-:S12]  /*3b20*/  WARPGROUP.DEPBAR.LE gsb0, 0x0 ;  /* 0x00008000000079c5 */ /* 0x000fd80000010000 */
[----:B------:R-:W-:Y:S05]  /*3b30*/  @!P0 BRA `(.L_x_32) ;  /* 0x0000000c008c8947 */ /* 0x000fea0003800000 */
[----:B------:R-:W4:Y:S04]  /*3b40*/  LDL.LU R20, [R1] ;  /* 0x0000000001147983 */ /* 0x000f280000300800 */
[----:B------:R-:W2:Y:S04]  /*3b50*/  LDL.LU R15, [R1+0x4] ;  /* 0x00000400010f7983 */ /* 0x000ea80000300800 */
        /* <DEDUP_REMOVED lines=8> */
[----:B---3--:R-:W3:Y:S01]  /*3be0*/  LDL.LU R6, [R1+0x28] ;  /* 0x0000280001067983 */ /* 0x008ee20000300800 */
[----:B------:R-:W-:-:S01]  /*3bf0*/  FADD R227, R88, R227 ;  /* 0x000000e358e37221 */ /* 0x000fc20000000000 */
[----:B------:R-:W-:Y:S01]  /*3c00*/  FADD R226, R89, R226 ;  /* 0x000000e259e27221 */ /* 0x000fe20000000000 */
[----:B------:R-:W-:-:S01]  /*3c10*/  FADD R225, R90, R225 ;  /* 0x000000e15ae17221 */ /* 0x000fc20000000000 */
[----:B------:R-:W-:Y:S01]  /*3c20*/  STL [R1+0xdc], R5 ;  /* 0x0000dc0501007387 */ /* 0x000fe20000100800 */
[----:B------:R-:W-:-:S01]  /*3c30*/  FADD R224, R91, R224 ;  /* 0x000000e05be07221 */ /* 0x000fc20000000000 */
[----:B------:R-:W-:Y:S01]  /*3c40*/  FADD R223, R92, R223 ;  /* 0x000000df5cdf7221 */ /* 0x000fe20000000000 */
[----:B------:R-:W-:-:S01]  /*3c50*/  FADD R222, R93, R222 ;  /* 0x000000de5dde7221 */ /* 0x000fc20000000000 */
[----:B------:R-:W-:Y:S01]  /*3c60*/  STL [R1+0xd8], R3 ;  /* 0x0000d80301007387 */ /* 0x000fe20000100800 */
[----:B------:R-:W-:-:S01]  /*3c70*/  FADD R221, R94, R221 ;  /* 0x000000dd5edd7221 */ /* 0x000fc20000000000 */
[----:B------:R-:W-:Y:S01]  /*3c80*/  FADD R220, R95, R220 ;  /* 0x000000dc5fdc7221 */ /* 0x000fe20000000000 */
[----:B------:R-:W-:-:S01]  /*3c90*/  FADD R219, R96, R219 ;  /* 0x000000db60db7221 */ /* 0x000fc20000000000 */
[----:B-----5:R-:W-:Y:S01]  /*3ca0*/  STL [R1+0xd4], R2 ;  /* 0x0000d40201007387 */ /* 0x020fe20000100800 */
[----:B------:R-:W-:-:S01]  /*3cb0*/  FADD R218, R97, R218 ;  /* 0x000000da61da7221 */ /* 0x000fc20000000000 */
[----:B------:R-:W-:Y:S01]  /*3cc0*/  FADD R217, R98, R217 ;  /* 0x000000d962d97221 */ /* 0x000fe20000000000 */
[----:B------:R-:W-:-:S01]  /*3cd0*/  FADD R216, R99, R216 ;  /* 0x000000d863d87221 */ /* 0x000fc20000000000 */
[----:B------:R-:W-:Y:S01]  /*3ce0*/  STL [R1+0xd0], R0 ;  /* 0x0000d00001007387 */ /* 0x000fe20000100800 */
[----:B------:R-:W-:-:S01]  /*3cf0*/  FADD R215, R100, R215 ;  /* 0x000000d764d77221 */ /* 0x000fc20000000000 */
[----:B------:R-:W-:Y:S01]  /*3d00*/  FADD R214, R101, R214 ;  /* 0x000000d665d67221 */ /* 0x000fe20000000000 */
        /* <DEDUP_REMOVED lines=69> */
[----:B----4-:R-:W-:Y:S01]  /*4160*/  FADD R20, R43, R20 ;  /* 0x000000142b147221 */ /* 0x010fe20000000000 */
[----:B--2---:R-:W-:-:S04]  /*4170*/  FADD R15, R44, R15 ;  /* 0x0000000f2c0f7221 */ /* 0x004fc80000000000 */
[----:B------:R2:W-:Y:S01]  /*4180*/  STL [R1], R20 ;  /* 0x0000001401007387 */ /* 0x0005e20000100800 */
[----:B------:R-:W-:-:S03]  /*4190*/  FADD R14, R45, R14 ;  /* 0x0000000e2d0e7221 */ /* 0x000fc60000000000 */
[----:B------:R4:W-:Y:S01]  /*41a0*/  STL [R1+0x4], R15 ;  /* 0x0000040f01007387 */ /* 0x0009e20000100800 */
        /* <DEDUP_REMOVED lines=13> */
[----:B------:R-:W4:Y:S01]  /*4280*/  LDL.LU R21, [R1+0x2c] ;  /* 0x00002c0001157983 */ /* 0x000f220000300800 */
[----:B---3--:R-:W-:-:S03]  /*4290*/  FADD R6, R53, R6 ;  /* 0x0000000635067221 */ /* 0x008fc60000000000 */
[----:B------:R3:W-:Y:S04]  /*42a0*/  STL [R1+0x20], R8 ;  /* 0x0000200801007387 */ /* 0x0007e80000100800 */
[----:B--2---:R-:W2:Y:S04]  /*42b0*/  LDL.LU R20, [R1+0x30] ;  /* 0x0000300001147983 */ /* 0x004ea80000300800 */
[----:B------:R3:W-:Y:S04]  /*42c0*/  STL [R1+0x24], R7 ;  /* 0x0000240701007387 */ /* 0x0007e80000100800 */
[----:B----4-:R-:W4:Y:S04]  /*42d0*/  LDL.LU R15, [R1+0x34] ;  /* 0x00003400010f7983 */ /* 0x010f280000300800 */
[----:B------:R3:W-:Y:S04]  /*42e0*/  STL [R1+0x28], R6 ;  /* 0x0000280601007387 */ /* 0x0007e80000100800 */
[----:B-1----:R-:W4:Y:S04]  /*42f0*/  LDL.LU R14, [R1+0x38] ;  /* 0x00003800010e7983 */ /* 0x002f280000300800 */
[----:B------:R-:W4:Y:S04]  /*4300*/  LDL.LU R13, [R1+0x3c] ;  /* 0x00003c00010d7983 */ /* 0x000f280000300800 */
[----:B------:R-:W4:Y:S04]  /*4310*/  LDL.LU R12, [R1+0x40] ;  /* 0x00004000010c7983 */ /* 0x000f280000300800 */
[----:B------:R-:W4:Y:S04]  /*4320*/  LDL.LU R11, [R1+0x44] ;  /* 0x00004400010b7983 */ /* 0x000f280000300800 */
[----:B------:R-:W4:Y:S04]  /*4330*/  LDL.LU R10, [R1+0x48] ;  /* 0x00004800010a7983 */ /* 0x000f280000300800 */
[----:B------:R-:W4:Y:S04]  /*4340*/  LDL.LU R9, [R1+0x4c] ;  /* 0x00004c0001097983 */ /* 0x000f280000300800 */
[----:B---3--:R-:W3:Y:S04]  /*4350*/  LDL.LU R8, [R1+0x50] ;  /* 0x0000500001087983 */ /* 0x008ee80000300800 */
[----:B------:R-:W3:Y:S04]  /*4360*/  LDL.LU R7, [R1+0x54] ;  /* 0x0000540001077983 */ /* 0x000ee80000300800 */
[----:B------:R-:W3:Y:S04]  /*4370*/  LDL.LU R6, [R1+0x58] ;  /* 0x0000580001067983 */ /* 0x000ee80000300800 */
[----:B------:R-:W3:Y:S04]  /*4380*/  LDL.LU R5, [R1+0x5c] ;  /* 0x00005c0001057983 */ /* 0x000ee80000300800 */
[----:B------:R-:W3:Y:S04]  /*4390*/  LDL.LU R4, [R1+0x60] ;  /* 0x0000600001047983 */ /* 0x000ee80000300800 */
[----:B------:R-:W3:Y:S04]  /*43a0*/  LDL.LU R3, [R1+0x64] ;  /* 0x0000640001037983 */ /* 0x000ee80000300800 */
[----:B------:R-:W3:Y:S04]  /*43b0*/  LDL.LU R2, [R1+0x68] ;  /* 0x0000680001027983 */ /* 0x000ee80000300800 */
[----:B------:R-:W3:Y:S01]  /*43c0*/  LDL.LU R0, [R1+0x6c] ;  /* 0x00006c0001007983 */ /* 0x000ee20000300800 */
[----:B------:R-:W-:-:S01]  /*43d0*/  FADD R21, R54, R21 ;  /* 0x0000001536157221 */ /* 0x000fc20000000000 */
[----:B--2---:R-:W-:-:S04]  /*43e0*/  FADD R20, R55, R20 ;  /* 0x0000001437147221 */ /* 0x004fc80000000000 */
[----:B------:R-:W-:Y:S01]  /*43f0*/  STL [R1+0x2c], R21 ;  /* 0x00002c1501007387 */ /* 0x000fe20000100800 */
[----:B----4-:R-:W-:-:S03]  /*4400*/  FADD R15, R56, R15 ;  /* 0x0000000f380f7221 */ /* 0x010fc60000000000 */
[----:B------:R-:W-:Y:S01]  /*4410*/  STL [R1+0x30], R20 ;  /* 0x0000301401007387 */ /* 0x000fe20000100800 */
[----:B------:R-:W-:-:S03]  /*4420*/  FADD R14, R57, R14 ;  /* 0x0000000e390e7221 */ /* 0x000fc60000000000 */
        /* <DEDUP_REMOVED lines=11> */
[----:B---3--:R-:W-:-:S03]  /*44e0*/  FADD R8, R63, R8 ;  /* 0x000000083f087221 */ /* 0x008fc60000000000 */
        /* <DEDUP_REMOVED lines=8> */
[----:B------:R1:W-:Y:S01]  /*4570*/  STL [R1+0x5c], R5 ;  /* 0x00005c0501007387 */ /* 0x0003e20000100800 */
[----:B------:R-:W-:-:S03]  /*4580*/  FADD R3, R68, R3 ;  /* 0x0000000344037221 */ /* 0x000fc60000000000 */
[----:B------:R-:W-:Y:S01]  /*4590*/  STL [R1+0x60], R4 ;  /* 0x0000600401007387 */ /* 0x000fe20000100800 */
[----:B------:R-:W-:-:S03]  /*45a0*/  FADD R2, R69, R2 ;  /* 0x0000000245027221 */ /* 0x000fc60000000000 */
[----:B-1----:R-:W2:Y:S01]  /*45b0*/  LDL.LU R5, [R1+0x70] ;  /* 0x0000700001057983 */ /* 0x002ea20000300800 */
[----:B------:R-:W-:-:S03]  /*45c0*/  FADD R0, R70, R0 ;  /* 0x0000000046007221 */ /* 0x000fc60000000000 */
[----:B------:R1:W-:Y:S04]  /*45d0*/  STL [R1+0x64], R3 ;  /* 0x0000640301007387 */ /* 0x0003e80000100800 */
[----:B-1----:R-:W3:Y:S04]  /*45e0*/  LDL.LU R3, [R1+0x74] ;  /* 0x0000740001037983 */ /* 0x002ee80000300800 */
[----:B------:R1:W-:Y:S04]  /*45f0*/  STL [R1+0x68], R2 ;  /* 0x0000680201007387 */ /* 0x0003e80000100800 */
[----:B-1----:R-:W4:Y:S04]  /*4600*/  LDL.LU R2, [R1+0x78] ;  /* 0x0000780001027983 */ /* 0x002f280000300800 */
[----:B------:R1:W-:Y:S04]  /*4610*/  STL [R1+0x6c], R0 ;  /* 0x00006c0001007387 */ /* 0x0003e80000100800 */
[----:B-1----:R-:W4:Y:S04]  /*4620*/  LDL.LU R0, [R1+0x7c] ;  /* 0x00007c0001007983 */ /* 0x002f280000300800 */
[----:B------:R-:W4:Y:S04]  /*4630*/  LDL.LU R21, [R1+0x80] ;  /* 0x0000800001157983 */ /* 0x000f280000300800 */
        /* <DEDUP_REMOVED lines=11> */
[----:B------:R-:W4:Y:S01]  /*46f0*/  LDL.LU R4, [R1+0xb0] ;  /* 0x0000b00001047983 */ /* 0x000f220000300800 */
[----:B------:R-:W-:Y:S01]  /*4700*/  UMOV UR8, URZ ;  /* 0x0000003f00087c82 */ /* 0x000fe20008000000 */
[----:B--2---:R-:W-:-:S05]  /*4710*/  FADD R5, R71, R5 ;  /* 0x0000000547057221 */ /* 0x004fca0000000000 */
[----:B------:R1:W-:Y:S01]  /*4720*/  STL [R1+0x70], R5 ;  /* 0x0000700501007387 */ /* 0x0003e20000100800 */
[----:B---3--:R-:W-:-:S03]  /*4730*/  FADD R3, R72, R3 ;  /* 0x0000000348037221 */ /* 0x008fc60000000000 */
[----:B-1----:R1:W5:Y:S04]  /*4740*/  LDL.LU R5, [R1+0xdc] ;  /* 0x0000dc0001057983 */ /* 0x0023680000300800 */
[----:B------:R2:W-:Y:S01]  /*4750*/  STL [R1+0x74], R3 ;  /* 0x0000740301007387 */ /* 0x0005e20000100800 */
[----:B----4-:R-:W-:-:S03]  /*4760*/  FADD R2, R73, R2 ;  /* 0x0000000249027221 */ /* 0x010fc60000000000 */
[----:B--2---:R1:W5:Y:S04]  /*4770*/  LDL.LU R3, [R1+0xd8] ;  /* 0x0000d80001037983 */ /* 0x0043680000300800 */
[----:B------:R2:W-:Y:S01]  /*4780*/  STL [R1+0x78], R2 ;  /* 0x0000780201007387 */ /* 0x0005e20000100800 */
[----:B------:R-:W-:-:S03]  /*4790*/  FADD R0, R74, R0 ;  /* 0x000000004a007221 */ /* 0x000fc60000000000 */
[----:B--2---:R1:W5:Y:S01]  /*47a0*/  LDL.LU R2, [R1+0xd4] ;  /* 0x0000d40001027983 */ /* 0x0043620000300800 */
[----:B------:R-:W-:-:S03]  /*47b0*/  FADD R21, R75, R21 ;  /* 0x000000154b157221 */ /* 0x000fc60000000000 */
[----:B------:R2:W-:Y:S01]  /*47c0*/  STL [R1+0x7c], R0 ;  /* 0x00007c0001007387 */ /* 0x0005e20000100800 */
[----:B------:R-:W-:-:S01]  /*47d0*/  FADD R20, R76, R20 ;  /* 0x000000144c147221 */ /* 0x000fc20000000000 */
[----:B------:R-:W-:Y:S02]  /*47e0*/  FADD R15, R77, R15 ;  /* 0x0000000f4d0f7221 */ /* 0x000fe40000000000 */
[----:B--2---:R1:W5:Y:S01]  /*47f0*/  LDL.LU R0, [R1+0xd0] ;  /* 0x0000d00001007983 */ /* 0x0043620000300800 */
        /* <DEDUP_REMOVED lines=16> */
[----:B------:R-:W-:-:S01]  /*4900*/  FADD R6, R86, R6 ;  /* 0x0000000656067221 */ /* 0x000fc20000000000 */
[----:B------:R-:W-:Y:S02]  /*4910*/  FADD R4, R4, R87 ;  /* 0x0000005704047221 */ /* 0x000fe40000000000 */
[----:B------:R1:W-:Y:S04]  /*4920*/  STL [R1+0xa0], R9 ;  /* 0x0000a00901007387 */ /* 0x0003e80000100800 */
[----:B------:R1:W-:Y:S04]  /*4930*/  STL [R1+0xa4], R8 ;  /* 0x0000a40801007387 */ /* 0x0003e80000100800 */
[----:B------:R1:W-:Y:S04]  /*4940*/  STL [R1+0xa8], R7 ;  /* 0x0000a80701007387 */ /* 0x0003e80000100800 */
[----:B------:R1:W-:Y:S04]  /*4950*/  STL [R1+0xb0], R4 ;  /* 0x0000b00401007387 */ /* 0x0003e80000100800 */
[----:B------:R1:W-:Y:S02]  /*4960*/  STL [R1+0xac], R6 ;  /* 0x0000ac0601007387 */ /* 0x0003e40000100800 */
.L_x_32:
[----:B------:R-:W-:Y:S05]  /*4970*/  @!P1 BRA `(.L_x_33) ;  /* 0x0000000000049947 */ /* 0x000fea0003800000 */
[----:B------:R-:W-:Y:S01]  /*4980*/  BPT.TRAP 0x1 ;  /* 0x000000040000795c */ /* 0x000fe20000300000 */
.L_x_33:
[----:B-1-3--:R-:W3:Y:S04]  /*4990*/  LDL R4, [R1+0xbc] ;  /* 0x0000bc0001047983 */ /* 0x00aee80000100800 */
[----:B------:R-:W4:Y:S01]  /*49a0*/  LDL R6, [R1+0xc0] ;  /* 0x0000c00001067983 */ /* 0x000f220000100800 */
[----:B---3--:R-:W-:-:S13]  /*49b0*/  ISETP.NE.AND P0, PT, R4, RZ, PT ;  /* 0x000000ff0400720c */ /* 0x008fda0003f05270 */
[----:B------:R-:W-:-:S05]  /*49c0*/  VOTEU.ANY UP0, P0 ;  /* 0x00000000003f7886 */ /* 0x000fca0000000100 */
[----:B------:R-:W-:-:S04]  /*49d0*/  @UP0 ULEA UR5, UR11, UR51, 0x3 ;  /* 0x000000330b050291 */ /* 0x000fc8000f8e183f */
[----:B------:R-:W-:Y:S02]  /*49e0*/  @UP0 UIADD3 UR5, UR5, 0x40, URZ ;  /* 0x0000004005050890 */ /* 0x000fe4000fffe03f */
[----:B------:R-:W-:-:S04]  /*49f0*/  UISETP.GT.U32.AND UP0, UPT, UR40, 0x1, UPT ;  /* 0x000000012800788c */ /* 0x000fc8000bf04070 */
[----:B------:R-:W-:-:S04]  /*4a00*/  MOV R4, UR5 ;  /* 0x0000000500047c02 */ /* 0x000fc80008000f00 */
[----:B----4-:R-:W-:-:S04]  /*4a10*/  @P0 PRMT R4, R6, 0x654, R4 ;  /* 0x0000065406040816 */ /* 0x010fc80000000004 */
[----:B------:R1:W-:Y:S01]  /*4a20*/  @P0 SYNCS.ARRIVE.TRANS64.RED.A1T0 RZ, [R4+URZ], RZ ;  /* 0x000000ff04ff09a7 */ /* 0x0003e2000810043f */
[----:B------:R-:W-:-:S13]  /*4a30*/  PLOP3.LUT P0, PT, PT, PT, UP0, 0x80, 0x0 ;  /* 0x000000000000781c */ /* 0x000fda0003f0f008 */
[----:B-1----:R-:W-:Y:S05]  /*4a40*/  @P0 BRA `(.L_x_34) ;  /* 0x0000000000040947 */ /* 0x002fea0003800000 */
[----:B------:R-:W-:Y:S01]  /*4a50*/  BPT.TRAP 0x1 ;  /* 0x000000040000795c */ /* 0x000fe20000300000 */
.L_x_34:
[----:B------:R-:W-:Y:S01]  /*4a60*/  UIADD3 UR10, UR10, 0x1, URZ ;  /* 0x000000010a0a7890 */ /* 0x000fe2000fffe03f */
[C---:B-----5:R-:W-:Y:S01]  /*4a70*/  ISETP.GT.AND P0, PT, R3.reuse, 0x1, PT ;  /* 0x000000010300780c */ /* 0x060fe20003f04270 */
[----:B------:R-:W-:Y:S01]  /*4a80*/  UIADD3 UR11, UR11, 0x1, URZ ;  /* 0x000000010b0b7890 */ /* 0x000fe2000fffe03f */
[----:B------:R-:W-:Y:S01]  /*4a90*/  IADD3 R3, R3, -0x1, RZ ;  /* 0xffffffff03037810 */ /* 0x000fe20007ffe0ff */
[----:B------:R-:W-:Y:S02]  /*4aa0*/  UISETP.NE.AND UP0, UPT, UR10, 0x8, UPT ;  /* 0x000000080a00788c */ /* 0x000fe4000bf05270 */
[----:B------:R-:W-:Y:S02]  /*4ab0*/  UISETP.NE.AND UP1, UPT, UR11, 0x8, UPT ;  /* 0x000000080b00788c */ /* 0x000fe4000bf25270 */
[----:B------:R-:W-:Y:S02]  /*4ac0*/  USEL UR5, URZ, 0x1, UP0 ;  /* 0x000000013f057887 */ /* 0x000fe40008000000 */
[----:B------:R-:W-:-:S02]  /*4ad0*/  USEL UR10, UR10, URZ, UP0 ;  /* 0x0000003f0a0a7287 */ /* 0x000fc40008000000 */
[----:B------:R-:W-:Y:S02]  /*4ae0*/  USEL UR11, UR11, URZ, UP1 ;  /* 0x0000003f0b0b7287 */ /* 0x000fe40008800000 */
[----:B------:R-:W-:Y:S01]  /*4af0*/  LOP3.LUT R0, R0, UR5, RZ, 0x3c, !PT ;  /* 0x0000000500007c12 */ /* 0x000fe2000f8e3cff */
[----:B------:R-:W-:Y:S01]  /*4b00*/  UMOV UR5, 0x1 ;  /* 0x0000000100057882 */ /* 0x000fe20000000000 */
[----:B------:R-:W-:Y:S08]  /*4b10*/  @P0 BRA `(.L_x_35) ;  /* 0xffffffec003c0947 */ /* 0x000ff0000383ffff */
.L_x_27:
[----:B------:R-:W-:-:S04]  /*4b20*/  UISETP.NE.AND UP0, UPT, UR8, URZ, UPT ;  /* 0x0000003f0800728c */ /* 0x000fc8000bf05270 */
[----:B------:R-:W-:-:S06]  /*4b30*/  USEL UR4, URZ, 0x1, !UP0 ;  /* 0x000000013f047887 */ /* 0x000fcc000c000000 */
[----:B------:R-:W-:-:S13]  /*4b40*/  ISETP.NE.AND P0, PT, RZ, UR4, PT ;  /* 0x00000004ff007c0c */ /* 0x000fda000bf05270 */
[----:B------:R-:W-:Y:S05]  /*4b50*/  @!P0 BRA `(.L_x_36) ;  /* 0x0000000c00688947 */ /* 0x000fea0003800000 */
[----:B------:R-:W3:Y:S04]  /*4b60*/  LDL.LU R4, [R1+0xb0] ;  /* 0x0000b00001047983 */ /* 0x000ee80000300800 */
[----:B------:R-:W4:Y:S04]  /*4b70*/  LDL.LU R6, [R1+0xac] ;  /* 0x0000ac0001067983 */ /* 0x000f280000300800 */
[----:B------:R-:W2:Y:S04]  /*4b80*/  LDL.LU R7, [R1+0xa8] ;  /* 0x0000a80001077983 */ /* 0x000ea80000300800 */
[----:B------:R-:W3:Y:S04]  /*4b90*/  LDL.LU R8, [R1+0xa4] ;  /* 0x0000a40001087983 */ /* 0x000ee80000300800 */
[----:B------:R-:W4:Y:S04]  /*4ba0*/  LDL.LU R9, [R1+0xa0] ;  /* 0x0000a00001097983 */ /* 0x000f280000300800 */
[----:B------:R-:W2:Y:S04]  /*4bb0*/  LDL.LU R10, [R1+0x9c] ;  /* 0x00009c00010a7983 */ /* 0x000ea80000300800 */
[----:B------:R-:W3:Y:S04]  /*4bc0*/  LDL.LU R11, [R1+0x98] ;  /* 0x00009800010b7983 */ /* 0x000ee80000300800 */
[----:B------:R-:W4:Y:S04]  /*4bd0*/  LDL.LU R12, [R1+0x94] ;  /* 0x00009400010c7983 */ /* 0x000f280000300800 */
[----:B------:R-:W2:Y:S04]  /*4be0*/  LDL.LU R13, [R1+0x90] ;  /* 0x00009000010d7983 */ /* 0x000ea80000300800 */
[----:B------:R-:W3:Y:S04]  /*4bf0*/  LDL.LU R14, [R1+0x8c] ;  /* 0x00008c00010e7983 */ /* 0x000ee80000300800 */
[----:B------:R-:W4:Y:S01]  /*4c00*/  LDL.LU R0, [R1+0x24] ;  /* 0x0000240001007983 */ /* 0x000f220000300800 */
[----:B------:R-:W-:-:S03]  /*4c10*/  FADD R227, R88, R227 ;  /* 0x000000e358e37221 */ /* 0x000fc60000000000 */
[----:B------:R-:W2:Y:S01]  /*4c20*/  LDL.LU R3, [R1+0x28] ;  /* 0x0000280001037983 */ /* 0x000ea20000300800 */
[----:B------:R-:W-:-:S03]  /*4c30*/  FADD R226, R89, R226 ;  /* 0x000000e259e27221 */ /* 0x000fc60000000000 */
[----:B------:R-:W3:Y:S01]  /*4c40*/  LDL.LU R21, [R1+0x2c] ;  /* 0x00002c0001157983 */ /* 0x000ee20000300800 */
        /* <DEDUP_REMOVED lines=13> */
[----:B------:R-:W3:Y:S04]  /*4d20*/  LDL.LU R92, [R1+0x10] ;  /* 0x00001000015c7983 */ /* 0x000ee80000300800 */
[----:B------:R-:W3:Y:S04]  /*4d30*/  LDL.LU R93, [R1+0xc] ;  /* 0x00000c00015d7983 */ /* 0x000ee80000300800 */
[----:B------:R-:W3:Y:S04]  /*4d40*/  LDL.LU R94, [R1+0x8] ;  /* 0x00000800015e7983 */ /* 0x000ee80000300800 */
[----:B------:R-:W3:Y:S04]  /*4d50*/  LDL.LU R95, [R1+0x4] ;  /* 0x00000400015f7983 */ /* 0x000ee80000300800 */
[----:B------:R-:W3:Y:S01]  /*4d60*/  LDL.LU R96, [R1] ;  /* 0x0000000001607983 */ /* 0x000ee20000300800 */
[----:B------:R-:W-:Y:S01]  /*4d70*/  FADD R212, R103, R212 ;  /* 0x000000d467d47221 */ /* 0x000fe20000000000 */
        /* <DEDUP_REMOVED lines=73> */
[----:B----4-:R-:W-:Y:S01]  /*5210*/  FADD R0, R52, R0 ;  /* 0x0000000034007221 */ /* 0x010fe20000000000 */
[----:B--2---:R-:W-:Y:S01]  /*5220*/  FADD R3, R53, R3 ;  /* 0x0000000335037221 */ /* 0x004fe20000000000 */
[----:B---3--:R-:W-:Y:S01]  /*5230*/  FADD R21, R54, R21 ;  /* 0x0000001536157221 */ /* 0x008fe20000000000 */
        /* <DEDUP_REMOVED lines=10> */
[----:B------:R-:W-:-:S05]  /*52e0*/  FADD R96, R43, R96 ;  /* 0x000000602b607221 */ /* 0x000fca0000000000 */
[----:B------:R1:W-:Y:S04]  /*52f0*/  STL [R1], R96 ;  /* 0x0000006001007387 */ /* 0x0003e80000100800 */
[----:B------:R2:W-:Y:S04]  /*5300*/  STL [R1+0x4], R95 ;  /* 0x0000045f01007387 */ /* 0x0005e80000100800 */
        /* <DEDUP_REMOVED lines=12> */
[----:B------:R-:W4:Y:S04]  /*53d0*/  LDL.LU R103, [R1+0x38] ;  /* 0x0000380001677983 */ /* 0x000f280000300800 */
[----:B------:R-:W4:Y:S04]  /*53e0*/  LDL.LU R102, [R1+0x3c] ;  /* 0x00003c0001667983 */ /* 0x000f280000300800 */
[----:B------:R-:W4:Y:S04]  /*53f0*/  LDL.LU R101, [R1+0x40] ;  /* 0x0000400001657983 */ /* 0x000f280000300800 */
[----:B------:R-:W4:Y:S04]  /*5400*/  LDL.LU R100, [R1+0x44] ;  /* 0x0000440001647983 */ /* 0x000f280000300800 */
[----:B------:R-:W4:Y:S04]  /*5410*/  LDL.LU R99, [R1+0x48] ;  /* 0x0000480001637983 */ /* 0x000f280000300800 */
[----:B------:R-:W4:Y:S04]  /*5420*/  LDL.LU R98, [R1+0x4c] ;  /* 0x00004c0001627983 */ /* 0x000f280000300800 */
[----:B------:R-:W4:Y:S04]  /*5430*/  LDL.LU R97, [R1+0x50] ;  /* 0x0000500001617983 */ /* 0x000f280000300800 */
[----:B-1----:R-:W4:Y:S04]  /*5440*/  LDL.LU R96, [R1+0x54] ;  /* 0x0000540001607983 */ /* 0x002f280000300800 */
[----:B--2---:R-:W2:Y:S04]  /*5450*/  LDL.LU R95, [R1+0x58] ;  /* 0x00005800015f7983 */ /* 0x004ea80000300800 */
[----:B---3--:R-:W3:Y:S04]  /*5460*/  LDL.LU R94, [R1+0x5c] ;  /* 0x00005c00015e7983 */ /* 0x008ee80000300800 */
[----:B----4-:R-:W4:Y:S04]  /*5470*/  LDL.LU R93, [R1+0x60] ;  /* 0x00006000015d7983 */ /* 0x010f280000300800 */
        /* <DEDUP_REMOVED lines=21> */
[----:B------:R-:W-:-:S04]  /*55d0*/  FADD R102, R58, R102 ;  /* 0x000000663a667221 */ /* 0x000fc80000000000 */
        /* <DEDUP_REMOVED lines=13> */
[----:B--2---:R-:W-:-:S03]  /*56b0*/  FADD R95, R65, R95 ;  /* 0x0000005f415f7221 */ /* 0x004fc60000000000 */
[----:B------:R1:W-:Y:S01]  /*56c0*/  STL [R1+0x54], R96 ;  /* 0x0000546001007387 */ /* 0x0003e20000100800 */
[----:B---3--:R-:W-:-:S03]  /*56d0*/  FADD R94, R66, R94 ;  /* 0x0000005e425e7221 */ /* 0x008fc60000000000 */
[----:B------:R1:W-:Y:S01]  /*56e0*/  STL [R1+0x58], R95 ;  /* 0x0000585f01007387 */ /* 0x0003e20000100800 */
[----:B----4-:R-:W-:-:S03]  /*56f0*/  FADD R93, R67, R93 ;  /* 0x0000005d435d7221 */ /* 0x010fc60000000000 */
        /* <DEDUP_REMOVED lines=31> */
[----:B------:R1:W-:Y:S02]  /*58f0*/  STL [R1+0xac], R6 ;  /* 0x0000ac0601007387 */ /* 0x0003e40000100800 */
.L_x_36:
[----:B-1----:R-:W1:Y:S02]  /*5900*/  LDC R0, c[0x0][0x28c] ;  /* 0x0000a300ff007b82 */ /* 0x002e640000000800 */
[----:B-1----:R-:W-:-:S13]  /*5910*/  ISETP.GE.AND P0, PT, R0, 0x1, PT ;  /* 0x000000010000780c */ /* 0x002fda0003f06270 */
[----:B------:R-:W-:Y:S05]  /*5920*/  @!P0 BRA `(.L_x_37) ;  /* 0x00000000005c8947 */ /* 0x000fea0003800000 */
[----:B------:R-:W-:-:S06]  /*5930*/  UISETP.NE.AND UP0, UPT, UR49, 0x3, UPT ;  /* 0x000000033100788c */ /* 0x000fcc000bf05270 */
[----:B------:R-:W-:-:S13]  /*5940*/  PLOP3.LUT P0, PT, PT, PT, UP0, 0x80, 0x0 ;  /* 0x000000000000781c */ /* 0x000fda0003f0f008 */
[----:B------:R-:W-:Y:S05]  /*5950*/  @!P0 BRA `(.L_x_38) ;  /* 0x0000000000048947 */ /* 0x000fea0003800000 */
[----:B------:R-:W-:Y:S01]  /*5960*/  BPT.TRAP 0x1 ;  /* 0x000000040000795c */ /* 0x000fe20000300000 */
.L_x_38:
[----:B------:R-:W3:Y:S04]  /*5970*/  LDL R0, [R1+0xbc] ;  /* 0x0000bc0001007983 */ /* 0x000ee80000100800 */
[----:B------:R-:W4:Y:S01]  /*5980*/  LDL R3, [R1+0xc0] ;  /* 0x0000c00001037983 */ /* 0x000f220000100800 */
[----:B------:R-:W-:Y:S01]  /*5990*/  UISETP.LT.AND UP1, UPT, UR52, 0x1, UPT ;  /* 0x000000013400788c */ /* 0x000fe2000bf21270 */
[----:B---3--:R-:W-:-:S13]  /*59a0*/  ISETP.NE.AND P0, PT, R0, RZ, PT ;  /* 0x000000ff0000720c */ /* 0x008fda0003f05270 */
[----:B------:R-:W-:-:S05]  /*59b0*/  VOTEU.ANY UP0, P0 ;  /* 0x00000000003f7886 */ /* 0x000fca0000000100 */
[----:B------:R-:W-:-:S04]  /*59c0*/  @UP0 USEL UR4, UR52, 0x1, UP1 ;  /* 0x0000000134040887 */ /* 0x000fc80008800000 */
[----:B------:R-:W-:-:S06]  /*59d0*/  @UP0 UIADD3 UR4, UR48, UR52, -UR4 ;  /* 0x0000003430040290 */ /* 0x000fcc000fffe804 */
[----:B------:R-:W-:-:S04]  /*59e0*/  MOV R0, UR4 ;  /* 0x0000000400007c02 */ /* 0x000fc80008000f00 */
[----:B------:R-:W-:Y:S02]  /*59f0*/  @P0 SHF.L.U32 R0, R0, 0x3, RZ ;  /* 0x0000000300000819 */ /* 0x000fe400000006ff */
[----:B----4-:R-:W-:Y:S02]  /*5a00*/  MOV R4, R3 ;  /* 0x0000000300047202 */ /* 0x010fe40000000f00 */
[----:B------:R-:W-:Y:S02]  /*5a10*/  MOV R3, UR51 ;  /* 0x0000003300037c02 */ /* 0x000fe40008000f00 */
[----:B------:R-:W-:Y:S01]  /*5a20*/  @P0 LOP3.LUT R0, R0, 0x38, RZ, 0xc0, !PT ;  /* 0x0000003800000812 */ /* 0x000fe200078ec0ff */
[----:B------:R-:W-:-:S03]  /*5a30*/  UISETP.GT.U32.AND UP0, UPT, UR40, 0x1, UPT ;  /* 0x000000012800788c */ /* 0x000fc6000bf04070 */
[----:B------:R-:W-:-:S04]  /*5a40*/  @P0 IADD3 R0, R3, 0x40, R0 ;  /* 0x0000004003000810 */ /* 0x000fc80007ffe000 */
[----:B------:R-:W-:-:S04]  /*5a50*/  @P0 PRMT R0, R4, 0x654, R0 ;  /* 0x0000065404000816 */ /* 0x000fc80000000000 */
[----:B------:R1:W-:Y:S01]  /*5a60*/  @P0 SYNCS.ARRIVE.TRANS64.RED.A1T0 RZ, [R0+URZ], RZ ;  /* 0x000000ff00ff09a7 */ /* 0x0003e2000810043f */
[----:B------:R-:W-:-:S13]  /*5a70*/  PLOP3.LUT P0, PT, PT, PT, UP0, 0x80, 0x0 ;  /* 0x000000000000781c */ /* 0x000fda0003f0f008 */
[----:B-1----:R-:W-:Y:S05]  /*5a80*/  @P0 BRA `(.L_x_37) ;  /* 0x0000000000040947 */ /* 0x002fea0003800000 */
[----:B------:R-:W-:Y:S01]  /*5a90*/  BPT.TRAP 0x1 ;  /* 0x000000040000795c */ /* 0x000fe20000300000 */
.L_x_37:
[----:B------:R-:W-:Y:S01]  /*5aa0*/  UIADD3 UR4, UR51, 0x100, URZ ;  /* 0x0000010033047890 */ /* 0x000fe2000fffe03f */
[----:B------:R-:W-:Y:S01]  /*5ab0*/  R2UR UR46, R5 ;  /* 0x00000000052e72ca */ /* 0x000fe200000e0000 */
[----:B------:R-:W-:Y:S02]  /*5ac0*/  USHF.L.U32 UR45, UR45, 0x7, URZ ;  /* 0x000000072d2d7899 */ /* 0x000fe4000800063f */
[----:B------:R-:W-:-:S06]  /*5ad0*/  ULOP3.LUT UP0, URZ, UR4, 0x9f, URZ, 0xc0, !UPT ;  /* 0x0000009f043f7892 */ /* 0x000fcc000f80c03f */
[----:B------:R-:W-:-:S04]  /*5ae0*/  PLOP3.LUT P0, PT, PT, PT, UP0, 0x80, 0x0 ;  /* 0x000000000000781c */ /* 0x000fc80003f0f008 */
[----:B------:R-:W-:-:S09]  /*5af0*/  USHF.L.U32 UR46, UR46, 0x8, URZ ;  /* 0x000000082e2e7899 */ /* 0x000fd2000800063f */
[----:B------:R-:W-:Y:S05]  /*5b00*/  @!P0 BRA `(.L_x_39) ;  /* 0x0000000000408947 */ /* 0x000fea0003800000 */
[----:B------:R-:W-:Y:S01]  /*5b10*/  MOV R14, 0x0 ;  /* 0x00000000000e7802 */ /* 0x000fe20000000f00 */
[----:B------:R-:W-:Y:S01]  /*5b20*/  ULDC.64 UR4, c[0x4][0x70] ;  /* 0x01001c0000047ab9 */ /* 0x000fe20000000a00 */
[----:B------:R-:W-:Y:S01]  /*5b30*/  ULDC.64 UR6, c[0x4][0x8] ;  /* 0x0100020000067ab9 */ /* 0x000fe20000000a00 */
[----:B------:R-:W-:Y:S02]  /*5b40*/  MOV R4, UR4 ;  /* 0x0000000400047c02 */ /* 0x000fe40008000f00 */
[----:B------:R-:W-:Y:S01]  /*5b50*/  MOV R5, UR5 ;  /* 0x0000000500057c02 */ /* 0x000fe20008000f00 */
[----:B------:R-:W1:Y:S01]  /*5b60*/  LDC.64 R14, c[0x4][R14] ;  /* 0x010000000e0e7b82 */ /* 0x000e620000000a00 */
[----:B------:R-:W-:Y:S01]  /*5b70*/  ULDC.64 UR4, c[0x4][0x78] ;  /* 0x01001e0000047ab9 */ /* 0x000fe20000000a00 */
[----:B------:R-:W-:Y:S02]  /*5b80*/  MOV R10, UR6 ;  /* 0x00000006000a7c02 */ /* 0x000fe40008000f00 */
[----:B------:R-:W-:-:S02]  /*5b90*/  MOV R6, UR4 ;  /* 0x0000000400067c02 */ /* 0x000fc40008000f00 */
[----:B------:R-:W-:Y:S02]  /*5ba0*/  MOV R7, UR5 ;  /* 0x0000000500077c02 */ /* 0x000fe40008000f00 */
[----:B------:R-:W-:Y:S02]  /*5bb0*/  MOV R11, UR7 ;  /* 0x00000007000b7c02 */ /* 0x000fe40008000f00 */
[----:B------:R-:W-:Y:S02]  /*5bc0*/  MOV R8, 0x70 ;  /* 0x0000007000087802 */ /* 0x000fe40000000f00 */
[----:B------:R-:W-:Y:S02]  /*5bd0*/  MOV R12, 0x1 ;  /* 0x00000001000c7802 */ /* 0x000fe40000000f00 */
[----:B------:R-:W-:-:S07]  /*5be0*/  MOV R13, RZ ;  /* 0x000000ff000d7202 */ /* 0x000fce0000000f00 */
[----:B------:R-:W-:-:S07]  /*5bf0*/  LEPC R20, `(.L_x_39) ;  /* 0x000000001014794e */ /* 0x000fce0000000000 */
[----:B-12--5:R-:W-:Y:S05]  /*5c00*/  CALL.ABS.NOINC R14 ;  /* 0x000000000e007343 */ /* 0x026fea0003c00000 */
.L_x_39:
[----:B------:R-:W-:-:S04]  /*5c10*/  UIADD3 UR4, UR51, 0x4100, URZ ;  /* 0x0000410033047890 */ /* 0x000fc8000fffe03f */
[----:B------:R-:W-:-:S06]  /*5c20*/  ULOP3.LUT UP0, URZ, UR4, 0x9f, URZ, 0xc0, !UPT ;  /* 0x0000009f043f7892 */ /* 0x000fcc000f80c03f */
[----:B------:R-:W-:-:S13]  /*5c30*/  PLOP3.LUT P0, PT, PT, PT, UP0, 0x80, 0x0 ;  /* 0x000000000000781c */ /* 0x000fda0003f0f008 */
        /* <DEDUP_REMOVED lines=17> */
.L_x_40:
[----:B------:R-:W1:Y:S02]  /*5d50*/  LDC.64 R4, c[0x0][0x590] ;  /* 0x00016400ff047b82 */ /* 0x000e640000000a00 */
[----:B-1----:R-:W-:-:S04]  /*5d60*/  ISETP.NE.U32.AND P2, PT, R4, RZ, PT ;  /* 0x000000ff0400720c */ /* 0x002fc80003f45070 */
[----:B------:R-:W-:-:S13]  /*5d70*/  ISETP.NE.AND.EX P2, PT, R5, RZ, PT, P2 ;  /* 0x000000ff0500720c */ /* 0x000fda0003f45320 */
[----:B------:R-:W-:Y:S05]  /*5d80*/  @!P2 BRA `(.L_x_41) ;  /* 0x00000000003ca947 */ /* 0x000fea0003800000 */
[----:B------:R-:W-:Y:S02]  /*5d90*/  ULDC.64 UR4, c[0x0][0x588] ;  /* 0x0001620000047ab9 */ /* 0x000fe40000000a00 */
[----:B------:R-:W-:-:S04]  /*5da0*/  ISETP.NE.U32.AND P0, PT, RZ, UR4, PT ;  /* 0x00000004ff007c0c */ /* 0x000fc8000bf05070 */
[----:B------:R-:W-:-:S13]  /*5db0*/  ISETP.NE.AND.EX P0, PT, RZ, UR5, PT, P0 ;  /* 0x00000005ff007c0c */ /* 0x000fda000bf05300 */
[----:B------:R-:W-:Y:S05]  /*5dc0*/  @!P0 BRA `(.L_x_42) ;  /* 0x00000000001c8947 */ /* 0x000fea0003800000 */
[----:B------:R-:W1:Y:S01]  /*5dd0*/  LDC.64 R6, c[0x0][0x588] ;  /* 0x00016200ff067b82 */ /* 0x000e620000000a00 */
[----:B------:R-:W-:-:S04]  /*5de0*/  IMAD R3, R4, UR47, RZ ;  /* 0x0000002f04037c24 */ /* 0x000fc8000f8e02ff */
[----:B-1----:R-:W-:-:S05]  /*5df0*/  IMAD.WIDE R6, R3, 0x4, R6 ;  /* 0x0000000403067825 */ /* 0x002fca00078e0206 */
[----:B-----5:R1:W5:Y:S01]  /*5e00*/  LDG.E R16, desc[UR58][R6.64] ;  /* 0x0000003a06107981 */ /* 0x020362000c1e1900 */
[----:B------:R-:W-:-:S05]  /*5e10*/  MOV R0, 0x1 ;  /* 0x0000000100007802 */ /* 0x000fca0000000f00 */
[----:B------:R1:W-:Y:S01]  /*5e20*/  STL.S16 [R1+0xcc], R0 ;  /* 0x0000cc0001007387 */ /* 0x0003e20000100600 */
[----:B------:R-:W-:Y:S05]  /*5e30*/  BRA `(.L_x_41) ;  /* 0x0000000000107947 */ /* 0x000fea0003800000 */
.L_x_42:
[----:B------:R-:W-:Y:S01]  /*5e40*/  MOV R0, 0x1 ;  /* 0x0000000100007802 */ /* 0x000fe20000000f00 */
[----:B------:R-:W-:Y:S02]  /*5e50*/  ULDC UR4, c[0x0][0x580] ;  /* 0x0001600000047ab9 */ /* 0x000fe40000000800 */
[----:B-----5:R-:W-:Y:S02]  /*5e60*/  MOV R16, UR4 ;  /* 0x0000000400107c02 */ /* 0x020fe40008000f00 */
[----:B------:R3:W-:Y:S05]  /*5e70*/  STL.S16 [R1+0xcc], R0 ;  /* 0x0000cc0001007387 */ /* 0x0007ea0000100600 */
.L_x_41:
[----:B-1----:R-:W1:Y:S02]  /*5e80*/  LDC.64 R6, c[0x0][0x5b0] ;  /* 0x00016c00ff067b82 */ /* 0x002e640000000a00 */
[----:B-1----:R-:W-:-:S04]  /*5e90*/  ISETP.NE.U32.AND P0, PT, R6, RZ, PT ;  /* 0x000000ff0600720c */ /* 0x002fc80003f05070 */
[----:B------:R-:W-:-:S13]  /*5ea0*/  ISETP.NE.AND.EX P0, PT, R7, RZ, PT, P0 ;  /* 0x000000ff0700720c */ /* 0x000fda0003f05300 */
[----:B------:R-:W-:Y:S05]  /*5eb0*/  @!P0 BRA `(.L_x_43) ;  /* 0x00000000002c8947 */ /* 0x000fea0003800000 */
[----:B------:R-:W-:Y:S02]  /*5ec0*/  ULDC.64 UR4, c[0x0][0x5a8] ;  /* 0x00016a0000047ab9 */ /* 0x000fe40000000a00 */
[----:B------:R-:W-:-:S04]  /*5ed0*/  ISETP.NE.U32.AND P0, PT, RZ, UR4, PT ;  /* 0x00000004ff007c0c */ /* 0x000fc8000bf05070 */
[----:B------:R-:W-:-:S13]  /*5ee0*/  ISETP.NE.AND.EX P0, PT, RZ, UR5, PT, P0 ;  /* 0x00000005ff007c0c */ /* 0x000fda000bf05300 */
[----:B------:R-:W-:Y:S05]  /*5ef0*/  @!P0 BRA `(.L_x_44) ;  /* 0x0000000000148947 */ /* 0x000fea0003800000 */
[----:B-----5:R-:W1:Y:S01]  /*5f00*/  LDC.64 R2, c[0x0][0x5a8] ;  /* 0x00016a00ff027b82 */ /* 0x020e620000000a00 */
[----:B------:R-:W-:-:S04]  /*5f10*/  IMAD R7, R6, UR47, RZ ;  /* 0x0000002f06077c24 */ /* 0x000fc8000f8e02ff */
[----:B-1----:R-:W-:-:S06]  /*5f20*/  IMAD.WIDE R2, R7, 0x4, R2 ;  /* 0x0000000407027825 */ /* 0x002fcc00078e0202 */
[----:B------:R1:W5:Y:S01]  /*5f30*/  LDG.E R2, desc[UR58][R2.64] ;  /* 0x0000003a02027981 */ /* 0x000362000c1e1900 */
[----:B------:R-:W-:Y:S05]  /*5f40*/  BRA `(.L_x_43) ;  /* 0x0000000000087947 */ /* 0x000fea0003800000 */
.L_x_44:
[----:B------:R-:W-:Y:S02]  /*5f50*/  ULDC UR4, c[0x0][0x5a0] ;  /* 0x0001680000047ab9 */ /* 0x000fe40000000800 */
[----:B-----5:R-:W-:-:S07]  /*5f60*/  MOV R2, UR4 ;  /* 0x0000000400027c02 */ /* 0x020fce0008000f00 */
.L_x_43:
[----:B------:R-:W-:Y:S01]  /*5f70*/  ULDC.64 UR4, c[0x0][0x588] ;  /* 0x0001620000047ab9 */ /* 0x000fe20000000a00 */
[----:B------:R-:W-:Y:S01]  /*5f80*/  ISETP.NE.U32.AND P3, PT, R4, RZ, PT ;  /* 0x000000ff0400720c */ /* 0x000fe20003f65070 */
[----:B------:R-:W-:Y:S02]  /*5f90*/  UISETP.NE.U32.AND UP0, UPT, UR4, URZ, UPT ;  /* 0x0000003f0400728c */ /* 0x000fe4000bf05070 */
[----:B------:R-:W-:Y:S02]  /*5fa0*/  ISETP.NE.U32.AND P4, PT, RZ, UR4, PT ;  /* 0x00000004ff007c0c */ /* 0x000fe4000bf85070 */
[----:B------:R-:W-:Y:S01]  /*5fb0*/  ISETP.NE.AND.EX P3, PT, R5, RZ, PT, P3 ;  /* 0x000000ff0500720c */ /* 0x000fe20003f65330 */
[----:B------:R-:W-:Y:S02]  /*5fc0*/  UISETP.NE.AND.EX UP0, UPT, UR5, URZ, UPT, UP0 ;  /* 0x0000003f0500728c */ /* 0x000fe4000bf05300 */
[----:B------:R-:W-:Y:S02]  /*5fd0*/  ISETP.NE.AND.EX P4, PT, RZ, UR5, PT, P4 ;  /* 0x00000005ff007c0c */ /* 0x000fe4000bf85340 */
[----:B------:R-:W-:-:S02]  /*5fe0*/  PLOP3.LUT P0, PT, PT, PT, PT, 0x8, 0x0 ;  /* 0x000000000000781c */ /* 0x000fc40003f0e170 */
[----:B------:R-:W-:-:S04]  /*5ff0*/  PLOP3.LUT P1, PT, PT, PT, UP0, 0x80, 0x0 ;  /* 0x000000000000781c */ /* 0x000fc80003f2f008 */
[----:B------:R-:W-:-:S05]  /*6000*/  PLOP3.LUT P1, PT, P1, PT, PT, 0x8, 0x0 ;  /* 0x000000000000781c */ /* 0x000fca0000f2e170 */
[----:B------:R-:W-:Y:S08]  /*6010*/  @P4 BRA P3, `(.L_x_45) ;  /* 0x0000000000284947 */ /* 0x000ff00001800000 */
[----:B------:R-:W-:Y:S04]  /*6020*/  BSSY B0, `(.L_x_45) ;  /* 0x0000009000007945 */ /* 0x000fe80003800000 */
[----:B------:R-:W-:Y:S05]  /*6030*/  @!P2 BRA `(.L_x_46) ;  /* 0x000000000018a947 */ /* 0x000fea0003800000 */
[----:B---3--:R-:W3:Y:S01]  /*6040*/  LDL R0, [R1+0xcc] ;  /* 0x0000cc0001007983 */ /* 0x008ee20000100800 */
[----:B------:R-:W-:Y:S02]  /*6050*/  PLOP3.LUT P0, PT, P1, PT, PT, 0x80, 0x0 ;  /* 0x000000000000781c */ /* 0x000fe40000f0f070 */
[----:B---3--:R-:W-:-:S13]  /*6060*/  LOP3.LUT P3, RZ, R0, 0xff, RZ, 0xc0, !PT ;  /* 0x000000ff00ff7812 */ /* 0x008fda000786c0ff */
[----:B------:R-:W-:Y:S05]  /*6070*/  @!P3 BRA `(.L_x_47) ;  /* 0x00000000000cb947 */ /* 0x000fea0003800000 */
[----:B-----5:R-:W-:Y:S01]  /*6080*/  FSETP.EQ.AND P0, PT, R16, RZ, PT ;  /* 0x000000ff1000720b */ /* 0x020fe20003f02000 */
[----:B------:R-:W-:-:S12]  /*6090*/  BRA `(.L_x_47) ;  /* 0x0000000000047947 */ /* 0x000fd80003800000 */
.L_x_46:
[----:B-----5:R-:W-:-:S13]  /*60a0*/  FSETP.EQ.AND P0, PT, R16, RZ, PT ;  /* 0x000000ff1000720b */ /* 0x020fda0003f02000 */
.L_x_47:
[----:B------:R-:W-:Y:S05]  /*60b0*/  BSYNC B0 ;  /* 0x0000000000007941 */ /* 0x000fea0003800000 */
.L_x_45:
[----:B------:R-:W-:Y:S04]  /*60c0*/  BSSY B0, `(.L_x_48) ;  /* 0x0000008000007945 */ /* 0x000fe80003800000 */
[----:B------:R-:W-:Y:S05]  /*60d0*/  @!P2 BRA `(.L_x_49) ;  /* 0x000000000014a947 */ /* 0x000fea0003800000 */
[----:B---3--:R-:W3:Y:S02]  /*60e0*/  LDL R0, [R1+0xcc] ;  /* 0x0000cc0001007983 */ /* 0x008ee40000100800 */
[----:B---3--:R-:W-:-:S13]  /*60f0*/  LOP3.LUT P2, RZ, R0, 0xff, RZ, 0xc0, !PT ;  /* 0x000000ff00ff7812 */ /* 0x008fda000784c0ff */
[----:B------:R-:W-:Y:S05]  /*6100*/  @!P2 BRA `(.L_x_50) ;  /* 0x00000000000ca947 */ /* 0x000fea0003800000 */
[----:B-----5:R-:W-:Y:S01]  /*6110*/  FSETP.EQ.AND P1, PT, R16, RZ, PT ;  /* 0x000000ff1000720b */ /* 0x020fe20003f22000 */
[----:B------:R-:W-:-:S12]  /*6120*/  BRA `(.L_x_50) ;  /* 0x0000000000047947 */ /* 0x000fd80003800000 */
.L_x_49:
[----:B-----5:R-:W-:-:S13]  /*6130*/  FSETP.EQ.AND P1, PT, R16, RZ, PT ;  /* 0x000000ff1000720b */ /* 0x020fda0003f22000 */
.L_x_50:
[----:B------:R-:W-:Y:S05]  /*6140*/  BSYNC B0 ;  /* 0x0000000000007941 */ /* 0x000fea0003800000 */
.L_x_48:
[----:B------:R-:W-:Y:S01]  /*6150*/  BSSY B0, `(.L_x_51) ;  /* 0x0000047000007945 */ /* 0x000fe20003800000 */
[----:B------:R-:W-:Y:S02]  /*6160*/  CS2R R8, SRZ ;  /* 0x0000000000087805 */ /* 0x000fe4000001ff00 */
[----:B------:R-:W-:Y:S01]  /*6170*/  CS2R R6, SRZ ;  /* 0x0000000000067805 */ /* 0x000fe2000001ff00 */
[----:B------:R-:W-:Y:S06]  /*6180*/  @P0 BRA `(.L_x_52) ;  /* 0x00000004000c0947 */ /* 0x000fec0003800000 */
[----:B---3--:R-:W-:-:S04]  /*6190*/  MOV R0, UR50 ;  /* 0x0000003200007c02 */ /* 0x008fc80008000f00 */
[----:B------:R-:W-:-:S13]  /*61a0*/  ISETP.NE.AND P3, PT, R0, 0x3, PT ;  /* 0x000000030000780c */ /* 0x000fda0003f65270 */
[----:B------:R-:W-:Y:S05]  /*61b0*/  @!P3 BRA `(.L_x_53) ;  /* 0x000000000004b947 */ /* 0x000fea0003800000 */
[----:B------:R-:W-:Y:S01]  /*61c0*/  BPT.TRAP 0x1 ;  /* 0x000000040000795c */ /* 0x000fe20000300000 */
.L_x_53:
[----:B-1----:R-:W3:Y:S04]  /*61d0*/  LDL R3, [R1+0xb4] ;  /* 0x0000b40001037983 */ /* 0x002ee80000100800 */
[----:B------:R-:W4:Y:S01]  /*61e0*/  LDL R0, [R1+0xb8] ;  /* 0x0000b80001007983 */ /* 0x000f220000100800 */
[----:B------:R-:W-:Y:S01]  /*61f0*/  BSSY B1, `(.L_x_54) ;  /* 0x0000006000017945 */ /* 0x000fe20003800000 */
[----:B------:R-:W-:Y:S02]  /*6200*/  CS2R R8, SRZ ;  /* 0x0000000000087805 */ /* 0x000fe4000001ff00 */
[----:B---3--:R-:W-:Y:S02]  /*6210*/  LEA R13, R3, UR51, 0x3 ;  /* 0x00000033030d7c11 */ /* 0x008fe4000f8e18ff */
[----:B----4-:R-:W-:-:S04]  /*6220*/  SHF.L.U32 R0, R0, 0x1f, RZ ;  /* 0x0000001f00007819 */ /* 0x010fc800000006ff */
[----:B------:R-:W1:Y:S02]  /*6230*/  SYNCS.PHASECHK.TRANS64.TRYWAIT P2, [R13+URZ+0x80], R0 ;  /* 0x000080000d0075a7 */ /* 0x000e64000804017f */
[----:B-1----:R-:W-:Y:S05]  /*6240*/  @!P2 BRA `(.L_x_55) ;  /* 0x0000014000b0a947 */ /* 0x002fea0003800000 */
.L_x_626:
[----:B------:R-:W-:Y:S05]  /*6250*/  BSYNC B1 ;  /* 0x0000000000017941 */ /* 0x000fea0003800000 */
.L_x_54:
[----:B------:R3:W5:Y:S01]  /*6260*/  LDL R12, [R1+0xb4] ;  /* 0x0000b400010c7983 */ /* 0x0007620000100800 */
[----:B------:R-:W-:Y:S01]  /*6270*/  BSSY B1, `(.L_x_56) ;  /* 0x0000020000017945 */ /* 0x000fe20003800000 */
[----:B------:R-:W-:-:S03]  /*6280*/  CS2R R6, SRZ ;  /* 0x0000000000067805 */ /* 0x000fc6000001ff00 */
[----:B------:R-:W-:Y:S05]  /*6290*/  @P1 BRA `(.L_x_57) ;  /* 0x0000000000741947 */ /* 0x000fea0003800000 */
[----:B------:R-:W1:Y:S02]  /*62a0*/  S2R R10, SR_TID.X ;  /* 0x00000000000a7919 */ /* 0x000e640000002100 */
[C---:B-1----:R-:W-:Y:S02]  /*62b0*/  SHF.L.U32 R0, R10.reuse, 0x4, RZ ;  /* 0x000000040a007819 */ /* 0x042fe400000006ff */
[C---:B------:R-:W-:Y:S02]  /*62c0*/  SHF.L.U32 R3, R10.reuse, 0x1, RZ ;  /* 0x000000010a037819 */ /* 0x040fe400000006ff */
[----:B------:R-:W-:Y:S02]  /*62d0*/  SHF.L.U32 R5, R10, 0x3, RZ ;  /* 0x000000030a057819 */ /* 0x000fe400000006ff */
[----:B------:R-:W-:Y:S02]  /*62e0*/  LOP3.LUT R0, R0, 0xe00, RZ, 0xc0, !PT ;  /* 0x00000e0000007812 */ /* 0x000fe400078ec0ff */
[----:B------:R-:W-:-:S02]  /*62f0*/  LOP3.LUT R4, R5, 0x80, RZ, 0xc0, !PT ;  /* 0x0000008005047812 */ /* 0x000fc400078ec0ff */
[----:B------:R-:W-:Y:S02]  /*6300*/  LOP3.LUT R0, R0, 0x6, R3, 0xf8, !PT ;  /* 0x0000000600007812 */ /* 0x000fe400078ef803 */
[--C-:B------:R-:W-:Y:S02]  /*6310*/  LOP3.LUT R3, R4, 0x10, R10.reuse, 0xf8, !PT ;  /* 0x0000001004037812 */ /* 0x100fe400078ef80a */
[----:B------:R-:W-:Y:S02]  /*6320*/  LOP3.LUT R0, R0, 0x60, R5, 0xf8, !PT ;  /* 0x0000006000007812 */ /* 0x000fe400078ef805 */
[----:B------:R-:W-:Y:S02]  /*6330*/  SHF.R.U32.HI R4, RZ, 0x4, R10 ;  /* 0x00000004ff047819 */ /* 0x000fe4000001160a */
[----:B------:R-:W-:Y:S02]  /*6340*/  LOP3.LUT R0, R0, R3, RZ, 0xfc, !PT ;  /* 0x0000000300007212 */ /* 0x000fe400078efcff */
[----:B------:R-:W-:-:S02]  /*6350*/  LOP3.LUT P2, RZ, R4, 0x1, RZ, 0xc0, !PT ;  /* 0x0000000104ff7812 */ /* 0x000fc4000784c0ff */
[----:B-----5:R-:W-:-:S04]  /*6360*/  LEA R0, R12, R0, 0xc ;  /* 0x000000000c007211 */ /* 0x020fc800078e60ff */
[----:B------:R-:W-:Y:S01]  /*6370*/  IADD3 R3, R0, UR51, RZ ;  /* 0x0000003300037c10 */ /* 0x000fe2000fffe0ff */
[----:B------:R-:W-:Y:S03]  /*6380*/  LDS.U16 R6, [R0+UR51+0x200] ;  /* 0x0002003300067984 */ /* 0x000fe60008000400 */
[C---:B------:R-:W-:Y:S01]  /*6390*/  IADD3 R4, R3.reuse, 0x100, RZ ;  /* 0x0000010003047810 */ /* 0x040fe20007ffe0ff */
[----:B------:R-:W-:Y:S01]  /*63a0*/  LDS.U16 R7, [R0+UR51+0x208] ;  /* 0x0002083300077984 */ /* 0x000fe20008000400 */
[----:B------:R-:W-:Y:S02]  /*63b0*/  IADD3 R5, R3, 0x110, RZ ;  /* 0x0000011003057810 */ /* 0x000fe40007ffe0ff */
[----:B------:R-:W-:Y:S01]  /*63c0*/  @P2 IADD3 R5, R4, -0x10, RZ ;  /* 0xfffffff004052810 */ /* 0x000fe20007ffe0ff */
[----:B------:R-:W1:Y:S04]  /*63d0*/  LDS.U16 R3, [R0+UR51+0x100] ;  /* 0x0001003300037984 */ /* 0x000e680008000400 */
[----:B------:R-:W-:Y:S04]  /*63e0*/  LDS.U16 R8, [R5+0x100] ;  /* 0x0001000005087984 */ /* 0x000fe80000000400 */
[----:B------:R-:W4:Y:S04]  /*63f0*/  LDS.U16 R9, [R5] ;  /* 0x0000000005097984 */ /* 0x000f280000000400 */
[----:B------:R-:W2:Y:S04]  /*6400*/  LDS.U16 R4, [R0+UR51+0x108] ;  /* 0x0001083300047984 */ /* 0x000ea80008000400 */
[----:B------:R-:W-:Y:S04]  /*6410*/  LDS.U16 R10, [R5+0x108] ;  /* 0x00010800050a7984 */ /* 0x000fe80000000400 */
[----:B------:R-:W3:Y:S01]  /*6420*/  LDS.U16 R11, [R5+0x8] ;  /* 0x00000800050b7984 */ /* 0x000ee20000000400 */
[----:B-1----:R-:W-:-:S02]  /*6430*/  PRMT R6, R3, 0x5410, R6 ;  /* 0x0000541003067816 */ /* 0x002fc40000000006 */
[----:B----4-:R-:W-:Y:S02]  /*6440*/  PRMT R8, R9, 0x5410, R8 ;  /* 0x0000541009087816 */ /* 0x010fe40000000008 */
[----:B--2---:R-:W-:Y:S02]  /*6450*/  PRMT R7, R4, 0x5410, R7 ;  /* 0x0000541004077816 */ /* 0x004fe40000000007 */
[----:B---3--:R-:W-:-:S07]  /*6460*/  PRMT R9, R11, 0x5410, R10 ;  /* 0x000054100b097816 */ /* 0x008fce000000000a */
.L_x_57:
[----:B------:R-:W-:Y:S05]  /*6470*/  BSYNC B1 ;  /* 0x0000000000017941 */ /* 0x000fea0003800000 */
.L_x_56:
[----:B------:R-:W-:Y:S01]  /*6480*/  @!PT LDS RZ, [RZ] ;  /* 0x00000000fffff984 */ /* 0x000fe20000000800 */
[----:B------:R-:W-:Y:S01]  /*6490*/  @!PT LDS RZ, [RZ] ;  /* 0x00000000fffff984 */ /* 0x000fe20000000800 */
[----:B------:R-:W-:Y:S01]  /*64a0*/  @!PT LDS RZ, [RZ] ;  /* 0x00000000fffff984 */ /* 0x000fe20000000800 */
[----:B------:R-:W-:Y:S01]  /*64b0*/  @!PT LDS RZ, [RZ] ;  /* 0x00000000fffff984 */ /* 0x000fe20000000800 */
[----:B------:R4:W-:Y:S06]  /*64c0*/  MEMBAR.ALL.CTA ;  /* 0x0000000000007992 */ /* 0x0009ec0000008000 */
[----:B----4-:R-:W4:Y:S01]  /*64d0*/  FENCE.VIEW.ASYNC.S ;  /* 0x00000000000073c6 */ /* 0x010f220000000000 */
[----:B------:R-:W-:Y:S05]  /*64e0*/  @!P3 BRA `(.L_x_58) ;  /* 0x000000000004b947 */ /* 0x000fea0003800000 */
[----:B------:R-:W-:Y:S01]  /*64f0*/  BPT.TRAP 0x1 ;  /* 0x000000040000795c */ /* 0x000fe20000300000 */
.L_x_58:
[----:B------:R-:W2:Y:S01]  /*6500*/  LDL.LU R4, [R1+0xb8] ;  /* 0x0000b80001047983 */ /* 0x000ea20000300800 */
[----:B-1----:R-:W-:Y:S01]  /*6510*/  IADD3 R0, R13, 0xa0, RZ ;  /* 0x000000a00d007810 */ /* 0x002fe20007ffe0ff */
[----:B------:R-:W1:Y:S03]  /*6520*/  S2R R3, SR_CgaCtaId ;  /* 0x0000000000037919 */ /* 0x000e660000008800 */
[----:B-1----:R-:W-:-:S04]  /*6530*/  PRMT R0, R3, 0x654, R0 ;  /* 0x0000065403007816 */ /* 0x002fc80000000000 */
[----:B----4-:R1:W-:Y:S02]  /*6540*/  SYNCS.ARRIVE.TRANS64.RED.A1T0 RZ, [R0+URZ], RZ ;  /* 0x000000ff00ff79a7 */ /* 0x0103e4000810043f */
[----:B-1---5:R-:W-:-:S04]  /*6550*/  IADD3 R0, R12, 0x1, RZ ;  /* 0x000000010c007810 */ /* 0x022fc80007ffe0ff */
[----:B------:R-:W-:-:S04]  /*6560*/  ISETP.NE.AND P2, PT, R0, 0x4, PT ;  /* 0x000000040000780c */ /* 0x000fc80003f45270 */
[----:B------:R-:W-:Y:S02]  /*6570*/  SEL R3, RZ, 0x1, P2 ;  /* 0x00000001ff037807 */ /* 0x000fe40001000000 */
[----:B------:R-:W-:Y:S02]  /*6580*/  SEL R0, R0, RZ, P2 ;  /* 0x000000ff00007207 */ /* 0x000fe40001000000 */
[----:B--2---:R-:W-:-:S05]  /*6590*/  LOP3.LUT R4, R4, R3, RZ, 0x3c, !PT ;  /* 0x0000000304047212 */ /* 0x004fca00078e3cff */
[----:B------:R4:W-:Y:S04]  /*65a0*/  STL [R1+0xb8], R4 ;  /* 0x0000b80401007387 */ /* 0x0009e80000100800 */
[----:B------:R4:W-:Y:S02]  /*65b0*/  STL [R1+0xb4], R0 ;  /* 0x0000b40001007387 */ /* 0x0009e40000100800 */
.L_x_52:
[----:B------:R-:W-:Y:S05]  /*65c0*/  BSYNC B0 ;  /* 0x0000000000007941 */ /* 0x000fea0003800000 */
.L_x_51:
[----:B---34-:R-:W-:Y:S01]  /*65d0*/  F2FP.F16.E4M3.UNPACK_B R0, R6 ;  /* 0x00000006ff00723e */ /* 0x018fe200020006ff */
[C---:B-----5:R-:W-:Y:S01]  /*65e0*/  FMUL R227, R2.reuse, R227 ;  /* 0x000000e302e37220 */ /* 0x060fe20000400000 */
[C---:B------:R-:W-:Y:S01]  /*65f0*/  FMUL R226, R2.reuse, R226 ;  /* 0x000000e202e27220 */ /* 0x040fe20000400000 */
[----:B------:R-:W-:Y:S01]  /*6600*/  F2FP.F16.E4M3.UNPACK_B R4, R7 ;  /* 0x00000007ff04723e */ /* 0x000fe200020006ff */
[C---:B------:R-:W-:Y:S01]  /*6610*/  FMUL R224, R2.reuse, R224 ;  /* 0x000000e002e07220 */ /* 0x040fe20000400000 */
[--C-:B-1----:R-:W-:Y:S02]  /*6620*/  HADD2.F32 R3, -RZ, R0.reuse.H0_H0 ;  /* 0x20000000ff037230 */ /* 0x102fe40000004100 */
[----:B------:R-:W-:Y:S01]  /*6630*/  FMUL R222, R2, R222 ;  /* 0x000000de02de7220 */ /* 0x000fe20000400000 */
[----:B------:R-:W-:Y:S01]  /*6640*/  HADD2.F32 R5, -RZ, R0.H1_H1 ;  /* 0x30000000ff057230 */ /* 0x000fe20000004100 */
[----:B------:R-:W-:Y:S01]  /*6650*/  F2FP.F16.E4M3.UNPACK_B R0, R6.H1 ;  /* 0x00000006ff00723e */ /* 0x000fe200030006ff */
[----:B------:R-:W-:-:S02]  /*6660*/  HADD2.F32 R11, -RZ, R4.H0_H0 ;  /* 0x20000004ff0b7230 */ /* 0x000fc40000004100 */
[C---:B------:R-:W-:Y:S01]  /*6670*/  FFMA R227, R16.reuse, R3, R227 ;  /* 0x0000000310e37223 */ /* 0x040fe200000000e3 */
[----:B------:R-:W-:Y:S02]  /*6680*/  HADD2.F32 R13, -RZ, R4.H1_H1 ;  /* 0x30000004ff0d7230 */ /* 0x000fe40000004100 */
[----:B------:R-:W-:Y:S01]  /*6690*/  FFMA R21, R16, R5, R226 ;  /* 0x0000000510157223 */ /* 0x000fe200000000e2 */
[--C-:B------:R-:W-:Y:S02]  /*66a0*/  HADD2.F32 R3, -RZ, R0.reuse.H0_H0 ;  /* 0x20000000ff037230 */ /* 0x100fe40000004100 */
[C---:B------:R-:W-:Y:S01]  /*66b0*/  FMUL R4, R2.reuse, R223 ;  /* 0x000000df02047220 */ /* 0x040fe20000400000 */
[----:B------:R-:W-:Y:S01]  /*66c0*/  HADD2.F32 R5, -RZ, R0.H1_H1 ;  /* 0x30000000ff057230 */ /* 0x000fe20000004100 */
[----:B------:R-:W-:Y:S01]  /*66d0*/  F2FP.F16.E4M3.UNPACK_B R0, R7.H1 ;  /* 0x00000007ff00723e */ /* 0x000fe200030006ff */
[----:B------:R-:W-:Y:S01]  /*66e0*/  FMUL R225, R2, R225 ;  /* 0x000000e102e17220 */ /* 0x000fe20000400000 */
[C---:B------:R-:W-:Y:S01]  /*66f0*/  FFMA R29, R16.reuse, R11, R4 ;  /* 0x0000000b101d7223 */ /* 0x040fe20000000004 */
[----:B------:R-:W-:Y:S01]  /*6700*/  F2FP.F16.E4M3.UNPACK_B R10, R8 ;  /* 0x00000008ff0a723e */ /* 0x000fe200020006ff */
[----:B------:R-:W-:Y:S01]  /*6710*/  FFMA R27, R16, R5, R224 ;  /* 0x00000005101b7223 */ /* 0x000fe200000000e0 */
[----:B------:R-:W-:-:S02]  /*6720*/  HADD2.F32 R5, -RZ, R0.H0_H0 ;  /* 0x20000000ff057230 */ /* 0x000fc40000004100 */
[C---:B------:R-:W-:Y:S01]  /*6730*/  FFMA R31, R16.reuse, R13, R222 ;  /* 0x0000000d101f7223 */ /* 0x040fe200000000de */
[----:B------:R-:W-:Y:S01]  /*6740*/  HADD2.F32 R11, -RZ, R0.H1_H1 ;  /* 0x30000000ff0b7230 */ /* 0x000fe20000004100 */
[----:B------:R-:W-:Y:S01]  /*6750*/  MOV R0, 0x3bbb989d ;  /* 0x3bbb989d00007802 */ /* 0x000fe20000000f00 */
[----:B------:R-:W-:Y:S01]  /*6760*/  FFMA R225, R16, R3, R225 ;  /* 0x0000000310e17223 */ /* 0x000fe200000000e1 */
[--C-:B------:R-:W-:Y:S02]  /*6770*/  HADD2.F32 R13, -RZ, R10.reuse.H0_H0 ;  /* 0x2000000aff0d7230 */ /* 0x100fe40000004100 */
[C---:B------:R-:W-:Y:S01]  /*6780*/  FMUL R4, R2.reuse, R219 ;  /* 0x000000db02047220 */ /* 0x040fe20000400000 */
[----:B------:R-:W-:Y:S01]  /*6790*/  MOV R3, 0x437c0000 ;  /* 0x437c000000037802 */ /* 0x000fe20000000f00 */
[----:B------:R-:W-:Y:S01]  /*67a0*/  FFMA.SAT R12, -R227, R0, 0.5 ;  /* 0x3f000000e30c7423 */ /* 0x000fe20000002100 */
[----:B------:R-:W-:Y:S01]  /*67b0*/  FMUL R220, R2, R220 ;  /* 0x000000dc02dc7220 */ /* 0x000fe20000400000 */
[----:B------:R-:W-:Y:S01]  /*67c0*/  FFMA R35, R16, R13, R4 ;  /* 0x0000000d10237223 */ /* 0x000fe20000000004 */
[----:B------:R-:W-:Y:S01]  /*67d0*/  FMUL R221, R2, R221 ;  /* 0x000000dd02dd7220 */ /* 0x000fe20000400000 */
[----:B------:R-:W-:Y:S01]  /*67e0*/  FFMA.RM R4, R12, R3, 12582913 ;  /* 0x4b4000010c047423 */ /* 0x000fe20000004003 */
[----:B------:R-:W-:Y:S01]  /*67f0*/  FFMA R33, R16, R11, R220 ;  /* 0x0000000b10217223 */ /* 0x000fe200000000dc */
[----:B------:R-:W-:-:S02]  /*6800*/  HADD2.F32 R11, -RZ, R10.H1_H1 ;  /* 0x3000000aff0b7230 */ /* 0x000fc40000004100 */
[-C--:B------:R-:W-:Y:S01]  /*6810*/  FFMA.SAT R12, -R21, R0.reuse, 0.5 ;  /* 0x3f000000150c7423 */ /* 0x080fe20000002100 */
[----:B------:R-:W-:Y:S01]  /*6820*/  FADD R10, R4, -12583039 ;  /* 0xcb40007f040a7421 */ /* 0x000fe20000000000 */
[----:B------:R-:W-:Y:S01]  /*6830*/  FFMA.SAT R14, -R225, R0, 0.5 ;  /* 0x3f000000e10e7423 */ /* 0x000fe20000002100 */
[----:B------:R-:W-:Y:S01]  /*6840*/  FFMA R221, R16, R5, R221 ;  /* 0x0000000510dd7223 */ /* 0x000fe200000000dd */
[----:B------:R-:W-:Y:S01]  /*6850*/  FMUL R15, R2, R218 ;  /* 0x000000da020f7220 */ /* 0x000fe20000400000 */
[-C--:B------:R-:W-:Y:S01]  /*6860*/  FFMA.RM R5, R12, R3.reuse, 12582913 ;  /* 0x4b4000010c057423 */ /* 0x080fe20000004003 */
[C---:B------:R-:W-:Y:S01]  /*6870*/  FFMA R12, -R227.reuse, 1.4426950216293334961, -R10 ;  /* 0x3fb8aa3be30c7823 */ /* 0x040fe2000000090a */
[----:B------:R-:W-:Y:S01]  /*6880*/  FFMA.RM R10, R14, R3, 12582913 ;  /* 0x4b4000010e0a7423 */ /* 0x000fe20000004003 */
[----:B------:R-:W-:Y:S01]  /*6890*/  F2FP.F16.E4M3.UNPACK_B R13, R8.H1 ;  /* 0x00000008ff0d723e */ /* 0x000fe200030006ff */
[----:B------:R-:W-:Y:S01]  /*68a0*/  FFMA R37, R16, R11, R15 ;  /* 0x0000000b10257223 */ /* 0x000fe2000000000f */
[----:B------:R-:W-:Y:S01]  /*68b0*/  FFMA R11, -R227, 1.925963033500011079e-08, R12 ;  /* 0x32a57060e30b7823 */ /* 0x000fe2000000010c */
[----:B------:R-:W-:Y:S01]  /*68c0*/  FADD R12, R10, -12583039 ;  /* 0xcb40007f0a0c7421 */ /* 0x000fe20000000000 */
[----:B------:R-:W-:Y:S01]  /*68d0*/  FMUL R217, R2, R217 ;  /* 0x000000d902d97220 */ /* 0x000fe20000400000 */
[----:B------:R-:W-:-:S02]  /*68e0*/  HADD2.F32 R15, -RZ, R13.H0_H0 ;  /* 0x2000000dff0f7230 */ /* 0x000fc40000004100 */
[----:B------:R-:W-:Y:S01]  /*68f0*/  FADD R14, R5, -12583039 ;  /* 0xcb40007f050e7421 */ /* 0x000fe20000000000 */
[----:B------:R-:W-:Y:S01]  /*6900*/  FFMA R12, -R225, 1.4426950216293334961, -R12 ;  /* 0x3fb8aa3be10c7823 */ /* 0x000fe2000000090c */
[-C--:B------:R-:W-:Y:S01]  /*6910*/  FFMA.SAT R20, -R27, R0.reuse, 0.5 ;  /* 0x3f0000001b147423 */ /* 0x080fe20000002100 */
[----:B------:R-:W-:Y:S01]  /*6920*/  FFMA.SAT R24, -R29, R0, 0.5 ;  /* 0x3f0000001d187423 */ /* 0x000fe20000002100 */
[----:B------:R-:W-:Y:S01]  /*6930*/  FFMA R217, R16, R15, R217 ;  /* 0x0000000f10d97223 */ /* 0x000fe200000000d9 */
[----:B------:R-:W-:Y:S01]  /*6940*/  FFMA R15, -R225, 1.925963033500011079e-08, R12 ;  /* 0x32a57060e10f7823 */ /* 0x000fe2000000010c */
[----:B------:R-:W-:Y:S01]  /*6950*/  FFMA R14, -R21, 1.4426950216293334961, -R14 ;  /* 0x3fb8aa3b150e7823 */ /* 0x000fe2000000090e */
[----:B------:R-:W-:Y:S01]  /*6960*/  FFMA.RM R12, R20, R3, 12582913 ;  /* 0x4b400001140c7423 */ /* 0x000fe20000004003 */
[----:B------:R-:W-:Y:S01]  /*6970*/  FMUL R39, R2, R216 ;  /* 0x000000d802277220 */ /* 0x000fe20000400000 */
[----:B------:R-:W-:Y:S01]  /*6980*/  FFMA.SAT R26, -R31, R0, 0.5 ;  /* 0x3f0000001f1a7423 */ /* 0x000fe20000002100 */
[----:B------:R-:W-:Y:S01]  /*6990*/  FFMA R14, -R21, 1.925963033500011079e-08, R14 ;  /* 0x32a57060150e7823 */ /* 0x000fe2000000010e */
[----:B------:R-:W-:Y:S01]  /*69a0*/  FADD R20, R12, -12583039 ;  /* 0xcb40007f0c147421 */ /* 0x000fe20000000000 */
[----:B------:R-:W-:-:S02]  /*69b0*/  HADD2.F32 R21, -RZ, R13.H1_H1 ;  /* 0x3000000dff157230 */ /* 0x000fc40000004100 */
[----:B------:R-:W-:Y:S01]  /*69c0*/  FFMA.RM R13, R24, R3, 12582913 ;  /* 0x4b400001180d7423 */ /* 0x000fe20000004003 */
[----:B------:R-:W-:Y:S01]  /*69d0*/  F2FP.F16.E4M3.UNPACK_B R25, R9 ;  /* 0x00000009ff19723e */ /* 0x000fe200020006ff */
[----:B------:R-:W-:Y:S01]  /*69e0*/  FFMA R20, -R27, 1.4426950216293334961, -R20 ;  /* 0x3fb8aa3b1b147823 */ /* 0x000fe20000000914 */
[----:B------:R-:W-:Y:S01]  /*69f0*/  FMUL R215, R2, R215 ;  /* 0x000000d702d77220 */ /* 0x000fe20000400000 */
[----:B------:R-:W-:Y:S01]  /*6a00*/  FFMA R39, R16, R21, R39 ;  /* 0x0000001510277223 */ /* 0x000fe20000000027 */
[----:B------:R-:W-:Y:S01]  /*6a10*/  FADD R24, R13, -12583039 ;  /* 0xcb40007f0d187421 */ /* 0x000fe20000000000 */
[----:B------:R-:W-:Y:S01]  /*6a20*/  FFMA.RM R21, R26, R3, 12582913 ;  /* 0x4b4000011a157423 */ /* 0x000fe20000004003 */
[----:B------:R-:W-:Y:S01]  /*6a30*/  FFMA R20, -R27, 1.925963033500011079e-08, R20 ;  /* 0x32a570601b147823 */ /* 0x000fe20000000114 */
[--C-:B------:R-:W-:Y:S02]  /*6a40*/  HADD2.F32 R27, -RZ, R25.reuse.H0_H0 ;  /* 0x20000019ff1b7230 */ /* 0x100fe40000004100 */
[----:B------:R-:W-:Y:S01]  /*6a50*/  FFMA R24, -R29, 1.4426950216293334961, -R24 ;  /* 0x3fb8aa3b1d187823 */ /* 0x000fe20000000918 */
[----:B------:R-:W-:Y:S01]  /*6a60*/  FADD R26, R21, -12583039 ;  /* 0xcb40007f151a7421 */ /* 0x000fe20000000000 */
[-C--:B------:R-:W-:Y:S01]  /*6a70*/  FFMA.SAT R32, -R33, R0.reuse, 0.5 ;  /* 0x3f00000021207423 */ /* 0x080fe20000002100 */
[----:B------:R-:W-:Y:S01]  /*6a80*/  FFMA.SAT R34, -R35, R0, 0.5 ;  /* 0x3f00000023227423 */ /* 0x000fe20000002100 */
[----:B------:R-:W-:Y:S01]  /*6a90*/  FFMA R215, R16, R27, R215 ;  /* 0x0000001b10d77223 */ /* 0x000fe200000000d7 */
[----:B------:R-:W-:Y:S01]  /*6aa0*/  FFMA R24, -R29, 1.925963033500011079e-08, R24 ;  /* 0x32a570601d187823 */ /* 0x000fe20000000118 */
[----:B------:R-:W-:Y:S01]  /*6ab0*/  FFMA R28, -R31, 1.4426950216293334961, -R26 ;  /* 0x3fb8aa3b1f1c7823 */ /* 0x000fe2000000091a */
[----:B------:R-:W-:-:S02]  /*6ac0*/  HADD2.F32 R27, -RZ, R25.H1_H1 ;  /* 0x30000019ff1b7230 */ /* 0x000fc40000004100 */
[----:B------:R-:W-:Y:S01]  /*6ad0*/  FMUL R29, R2, R214 ;  /* 0x000000d6021d7220 */ /* 0x000fe20000400000 */
[-C--:B------:R-:W-:Y:S01]  /*6ae0*/  FFMA.RM R25, R32, R3.reuse, 12582913 ;  /* 0x4b40000120197423 */ /* 0x080fe20000004003 */
[----:B------:R-:W-:Y:S01]  /*6af0*/  FFMA R28, -R31, 1.925963033500011079e-08, R28 ;  /* 0x32a570601f1c7823 */ /* 0x000fe2000000011c */
[----:B------:R-:W-:Y:S01]  /*6b00*/  FFMA.RM R34, R34, R3, 12582913 ;  /* 0x4b40000122227423 */ /* 0x000fe20000004003 */
[----:B------:R-:W-:Y:S01]  /*6b10*/  FFMA R31, R16, R27, R29 ;  /* 0x0000001b101f7223 */ /* 0x000fe2000000001d */
[----:B------:R-:W-:Y:S01]  /*6b20*/  FADD R32, R25, -12583039 ;  /* 0xcb40007f19207421 */ /* 0x000fe20000000000 */
[----:B------:R-:W-:Y:S01]  /*6b30*/  F2FP.F16.E4M3.UNPACK_B R27, R9.H1 ;  /* 0x00000009ff1b723e */ /* 0x000fe200030006ff */
[----:B------:R-:W-:Y:S01]  /*6b40*/  FFMA.SAT R36, -R37, R0, 0.5 ;  /* 0x3f00000025247423 */ /* 0x000fe20000002100 */
[----:B------:R1:W-:Y:S01]  /*6b50*/  MUFU.EX2 R41, R28 ;  /* 0x0000001c00297308 */ /* 0x0003e20000000800 */
[----:B------:R-:W-:Y:S01]  /*6b60*/  FFMA R32, -R33, 1.4426950216293334961, -R32 ;  /* 0x3fb8aa3b21207823 */ /* 0x000fe20000000920 */
[----:B------:R-:W-:Y:S01]  /*6b70*/  FMUL R213, R2, R213 ;  /* 0x000000d502d57220 */ /* 0x000fe20000400000 */
[----:B------:R-:W-:-:S02]  /*6b80*/  HADD2.F32 R29, -RZ, R27.H0_H0 ;  /* 0x2000001bff1d7230 */ /* 0x000fc40000004100 */
[----:B------:R-:W-:Y:S01]  /*6b90*/  FFMA.RM R36, R36, R3, 12582913 ;  /* 0x4b40000124247423 */ /* 0x000fe20000004003 */
[----:B------:R-:W-:Y:S01]  /*6ba0*/  FFMA R32, -R33, 1.925963033500011079e-08, R32 ;  /* 0x32a5706021207823 */ /* 0x000fe20000000120 */
[----:B------:R-:W-:Y:S02]  /*6bb0*/  HADD2.F32 R27, -RZ, R27.H1_H1 ;  /* 0x3000001bff1b7230 */ /* 0x000fe40000004100 */
[----:B------:R-:W-:Y:S01]  /*6bc0*/  FMUL R33, R2, R212 ;  /* 0x000000d402217220 */ /* 0x000fe20000400000 */
[----:B------:R-:W-:Y:S01]  /*6bd0*/  FFMA R29, R16, R29, R213 ;  /* 0x0000001d101d7223 */ /* 0x000fe200000000d5 */
[----:B-1----:R-:W-:Y:S01]  /*6be0*/  FADD R28, R34, -12583039 ;  /* 0xcb40007f221c7421 */ /* 0x002fe20000000000 */
[----:B------:R-:W1:Y:S01]  /*6bf0*/  MUFU.EX2 R11, R11 ;  /* 0x0000000b000b7308 */ /* 0x000e620000000800 */
[-C--:B------:R-:W-:Y:S01]  /*6c00*/  FFMA.SAT R30, -R221, R0.reuse, 0.5 ;  /* 0x3f000000dd1e7423 */ /* 0x080fe20000002100 */
[-C--:B------:R-:W-:Y:S01]  /*6c10*/  FFMA.SAT R48, -R31, R0.reuse, 0.5 ;  /* 0x3f0000001f307423 */ /* 0x080fe20000002100 */
[----:B------:R-:W-:Y:S01]  /*6c20*/  FFMA R28, -R35, 1.4426950216293334961, -R28 ;  /* 0x3fb8aa3b231c7823 */ /* 0x000fe2000000091c */
[----:B------:R-:W-:Y:S01]  /*6c30*/  FADD R38, R36, -12583039 ;  /* 0xcb40007f24267421 */ /* 0x000fe20000000000 */
[----:B------:R-:W-:Y:S01]  /*6c40*/  FFMA R27, R16, R27, R33 ;  /* 0x0000001b101b7223 */ /* 0x000fe20000000021 */
[-C--:B------:R-:W-:Y:S01]  /*6c50*/  FFMA.SAT R50, -R29, R0.reuse, 0.5 ;  /* 0x3f0000001d327423 */ /* 0x080fe20000002100 */
[----:B------:R-:W-:Y:S01]  /*6c60*/  FFMA R28, -R35, 1.925963033500011079e-08, R28 ;  /* 0x32a57060231c7823 */ /* 0x000fe2000000011c */
[-C--:B------:R-:W-:Y:S01]  /*6c70*/  FFMA.RM R26, R30, R3.reuse, 12582913 ;  /* 0x4b4000011e1a7423 */ /* 0x080fe20000004003 */
[-C--:B------:R-:W-:Y:S01]  /*6c80*/  FFMA.RM R35, R48, R3.reuse, 12582913 ;  /* 0x4b40000130237423 */ /* 0x080fe20000004003 */
[----:B------:R-:W-:Y:S01]  /*6c90*/  FFMA R38, -R37, 1.4426950216293334961, -R38 ;  /* 0x3fb8aa3b25267823 */ /* 0x000fe20000000926 */
[-C--:B------:R-:W-:Y:S01]  /*6ca0*/  FFMA.SAT R40, -R217, R0.reuse, 0.5 ;  /* 0x3f000000d9287423 */ /* 0x080fe20000002100 */
[-C--:B------:R-:W-:Y:S01]  /*6cb0*/  FFMA.SAT R46, -R215, R0.reuse, 0.5 ;  /* 0x3f000000d72e7423 */ /* 0x080fe20000002100 */
[-C--:B------:R-:W-:Y:S01]  /*6cc0*/  FFMA.SAT R52, -R27, R0.reuse, 0.5 ;  /* 0x3f0000001b347423 */ /* 0x080fe20000002100 */
[----:B------:R-:W-:Y:S01]  /*6cd0*/  FFMA.SAT R42, -R39, R0, 0.5 ;  /* 0x3f000000272a7423 */ /* 0x000fe20000002100 */
[-C--:B------:R-:W-:Y:S01]  /*6ce0*/  FFMA.RM R50, R50, R3.reuse, 12582913 ;  /* 0x4b40000132327423 */ /* 0x080fe20000004003 */
[----:B------:R-:W-:Y:S01]  /*6cf0*/  FADD R30, R26, -12583039 ;  /* 0xcb40007f1a1e7421 */ /* 0x000fe20000000000 */
[----:B------:R-:W-:Y:S01]  /*6d00*/  FADD R0, R35, -12583039 ;  /* 0xcb40007f23007421 */ /* 0x000fe20000000000 */
[----:B------:R-:W-:Y:S01]  /*6d10*/  FFMA R38, -R37, 1.925963033500011079e-08, R38 ;  /* 0x32a5706025267823 */ /* 0x000fe20000000126 */
[----:B------:R-:W3:Y:S01]  /*6d20*/  MUFU.EX2 R14, R14 ;  /* 0x0000000e000e7308 */ /* 0x000ee20000000800 */
[-C--:B------:R-:W-:Y:S01]  /*6d30*/  FFMA.RM R40, R40, R3.reuse, 12582913 ;  /* 0x4b40000128287423 */ /* 0x080fe20000004003 */
[-C--:B------:R-:W-:Y:S01]  /*6d40*/  FFMA.RM R46, R46, R3.reuse, 12582913 ;  /* 0x4b4000012e2e7423 */ /* 0x080fe20000004003 */
[-C--:B------:R-:W-:Y:S01]  /*6d50*/  FFMA.RM R37, R52, R3.reuse, 12582913 ;  /* 0x4b40000134257423 */ /* 0x080fe20000004003 */
[----:B------:R-:W-:Y:S01]  /*6d60*/  FADD R52, R50, -12583039 ;  /* 0xcb40007f32347421 */ /* 0x000fe20000000000 */
[----:B------:R-:W-:Y:S01]  /*6d70*/  FFMA R30, -R221, 1.4426950216293334961, -R30 ;  /* 0x3fb8aa3bdd1e7823 */ /* 0x000fe2000000091e */
[----:B------:R-:W-:Y:S01]  /*6d80*/  FFMA.RM R42, R42, R3, 12582913 ;  /* 0x4b4000012a2a7423 */ /* 0x000fe20000004003 */
[----:B------:R-:W-:Y:S01]  /*6d90*/  FFMA R0, -R31, 1.4426950216293334961, -R0 ;  /* 0x3fb8aa3b1f007823 */ /* 0x000fe20000000900 */
[----:B------:R-:W4:Y:S01]  /*6da0*/  MUFU.EX2 R20, R20 ;  /* 0x0000001400147308 */ /* 0x000f220000000800 */
[----:B------:R-:W-:Y:S01]  /*6db0*/  SHF.L.U32 R4, R4, 0x17, RZ ;  /* 0x0000001704047819 */ /* 0x000fe200000006ff */
[----:B------:R-:W-:Y:S01]  /*6dc0*/  FADD R48, R46, -12583039 ;  /* 0xcb40007f2e307421 */ /* 0x000fe20000000000 */
[----:B------:R-:W-:Y:S01]  /*6dd0*/  FFMA R52, -R29, 1.4426950216293334961, -R52 ;  /* 0x3fb8aa3b1d347823 */ /* 0x000fe20000000934 */
[----:B------:R-:W-:Y:S01]  /*6de0*/  FFMA R30, -R221, 1.925963033500011079e-08, R30 ;  /* 0x32a57060dd1e7823 */ /* 0x000fe2000000011e */
[----:B------:R-:W-:Y:S01]  /*6df0*/  FADD R44, R42, -12583039 ;  /* 0xcb40007f2a2c7421 */ /* 0x000fe20000000000 */
[----:B------:R-:W-:Y:S01]  /*6e00*/  FADD R54, R37, -12583039 ;  /* 0xcb40007f25367421 */ /* 0x000fe20000000000 */
[----:B------:R-:W-:Y:S01]  /*6e10*/  FFMA R0, -R31, 1.925963033500011079e-08, R0 ;  /* 0x32a570601f007823 */ /* 0x000fe20000000100 */
[----:B------:R2:W-:Y:S01]  /*6e20*/  MUFU.EX2 R43, R32 ;  /* 0x00000020002b7308 */ /* 0x0005e20000000800 */
[----:B-1----:R-:W-:Y:S01]  /*6e30*/  FFMA R4, R4, R11, 1 ;  /* 0x3f80000004047423 */ /* 0x002fe2000000000b */
[----:B------:R-:W-:Y:S01]  /*6e40*/  FFMA R48, -R215, 1.4426950216293334961, -R48 ;  /* 0x3fb8aa3bd7307823 */ /* 0x000fe20000000930 */
[----:B------:R-:W-:Y:S01]  /*6e50*/  FFMA R52, -R29, 1.925963033500011079e-08, R52 ;  /* 0x32a570601d347823 */ /* 0x000fe20000000134 */
[----:B------:R-:W-:Y:S01]  /*6e60*/  FFMA R44, -R39, 1.4426950216293334961, -R44 ;  /* 0x3fb8aa3b272c7823 */ /* 0x000fe2000000092c */
[----:B------:R-:W-:Y:S01]  /*6e70*/  FFMA R54, -R27, 1.4426950216293334961, -R54 ;  /* 0x3fb8aa3b1b367823 */ /* 0x000fe20000000936 */
[----:B------:R-:W-:Y:S01]  /*6e80*/  FFMA R48, -R215, 1.925963033500011079e-08, R48 ;  /* 0x32a57060d7307823 */ /* 0x000fe20000000130 */
[----:B------:R-:W-:Y:S01]  /*6e90*/  SHF.L.U32 R5, R5, 0x17, RZ ;  /* 0x0000001705057819 */ /* 0x000fe200000006ff */
[----:B------:R-:W1:Y:S01]  /*6ea0*/  MUFU.EX2 R24, R24 ;  /* 0x0000001800187308 */ /* 0x000e620000000800 */
[----:B--2---:R-:W-:Y:S01]  /*6eb0*/  FADD R32, R40, -12583039 ;  /* 0xcb40007f28207421 */ /* 0x004fe20000000000 */
[----:B------:R-:W-:Y:S01]  /*6ec0*/  SHF.L.U32 R3, R12, 0x17, RZ ;  /* 0x000000170c037819 */ /* 0x000fe200000006ff */
[----:B------:R-:W-:Y:S01]  /*6ed0*/  FFMA R44, -R39, 1.925963033500011079e-08, R44 ;  /* 0x32a57060272c7823 */ /* 0x000fe2000000012c */
[----:B------:R-:W-:Y:S01]  /*6ee0*/  FFMA R54, -R27, 1.925963033500011079e-08, R54 ;  /* 0x32a570601b367823 */ /* 0x000fe20000000136 */
[----:B------:R-:W-:Y:S01]  /*6ef0*/  FFMA R32, -R217, 1.4426950216293334961, -R32 ;  /* 0x3fb8aa3bd9207823 */ /* 0x000fe20000000920 */
[----:B---3--:R-:W-:Y:S01]  /*6f00*/  FFMA R14, R5, R14, 1 ;  /* 0x3f800000050e7423 */ /* 0x008fe2000000000e */
[----:B------:R-:W-:Y:S01]  /*6f10*/  SHF.L.U32 R13, R13, 0x17, RZ ;  /* 0x000000170d0d7819 */ /* 0x000fe200000006ff */
[----:B------:R2:W-:Y:S01]  /*6f20*/  MUFU.EX2 R29, R0 ;  /* 0x00000000001d7308 */ /* 0x0005e20000000800 */
[----:B------:R-:W-:Y:S01]  /*6f30*/  FFMA R32, -R217, 1.925963033500011079e-08, R32 ;  /* 0x32a57060d9207823 */ /* 0x000fe20000000120 */
[----:B----4-:R-:W-:Y:S01]  /*6f40*/  FFMA R20, R3, R20, 1 ;  /* 0x3f80000003147423 */ /* 0x010fe20000000014 */
[----:B------:R-:W-:Y:S01]  /*6f50*/  SHF.L.U32 R10, R10, 0x17, RZ ;  /* 0x000000170a0a7819 */ /* 0x000fe200000006ff */
[----:B------:R-:W-:Y:S01]  /*6f60*/  BSSY B1, `(.L_x_59) ;  /* 0x000002f000017945 */ /* 0x000fe20003800000 */
[----:B------:R-:W-:-:S02]  /*6f70*/  SHF.L.U32 R11, R26, 0x17, RZ ;  /* 0x000000171a0b7819 */ /* 0x000fc400000006ff */
[----:B------:R-:W-:Y:S01]  /*6f80*/  SHF.L.U32 R12, R25, 0x17, RZ ;  /* 0x00000017190c7819 */ /* 0x000fe200000006ff */
[----:B------:R-:W3:Y:S01]  /*6f90*/  MUFU.EX2 R15, R15 ;  /* 0x0000000f000f7308 */ /* 0x000ee20000000800 */
[----:B--2---:R-:W-:Y:S02]  /*6fa0*/  VIADD R0, R4, 0x1800000 ;  /* 0x0180000004007836 */ /* 0x004fe40000000000 */
[----:B-1----:R-:W-:Y:S01]  /*6fb0*/  FFMA R24, R13, R24, 1 ;  /* 0x3f8000000d187423 */ /* 0x002fe20000000018 */
[----:B------:R-:W-:Y:S01]  /*6fc0*/  SHF.L.U32 R13, R34, 0x17, RZ ;  /* 0x00000017220d7819 */ /* 0x000fe200000006ff */
[----:B------:R-:W-:Y:S01]  /*6fd0*/  FFMA R12, R12, R43, 1 ;  /* 0x3f8000000c0c7423 */ /* 0x000fe2000000002b */
[----:B------:R-:W-:Y:S02]  /*6fe0*/  SHF.L.U32 R25, R40, 0x17, RZ ;  /* 0x0000001728197819 */ /* 0x000fe400000006ff */
[----:B------:R-:W-:Y:S01]  /*6ff0*/  LOP3.LUT R0, R0, 0x7f800000, RZ, 0xc0, !PT ;  /* 0x7f80000000007812 */ /* 0x000fe200078ec0ff */
[----:B------:R-:W1:Y:S01]  /*7000*/  MUFU.EX2 R28, R28 ;  /* 0x0000001c001c7308 */ /* 0x000e620000000800 */
[----:B------:R-:W-:-:S02]  /*7010*/  SHF.L.U32 R26, R42, 0x17, RZ ;  /* 0x000000172a1a7819 */ /* 0x000fc400000006ff */
[----:B------:R-:W-:Y:S02]  /*7020*/  ISETP.GT.U32.AND P2, PT, R0, 0x1ffffff, PT ;  /* 0x01ffffff0000780c */ /* 0x000fe40003f44070 */
[----:B------:R-:W-:Y:S02]  /*7030*/  SHF.L.U32 R27, R46, 0x17, RZ ;  /* 0x000000172e1b7819 */ /* 0x000fe400000006ff */
[----:B------:R-:W-:Y:S01]  /*7040*/  SHF.L.U32 R50, R50, 0x17, RZ ;  /* 0x0000001732327819 */ /* 0x000fe200000006ff */
[----:B------:R-:W2:Y:S01]  /*7050*/  MUFU.EX2 R30, R30 ;  /* 0x0000001e001e7308 */ /* 0x000ea20000000800 */
[----:B---3--:R-:W-:Y:S01]  /*7060*/  FFMA R15, R10, R15, 1 ;  /* 0x3f8000000a0f7423 */ /* 0x008fe2000000000f */
[----:B------:R-:W-:Y:S02]  /*7070*/  SHF.L.U32 R10, R21, 0x17, RZ ;  /* 0x00000017150a7819 */ /* 0x000fe400000006ff */
[----:B------:R-:W-:-:S03]  /*7080*/  SHF.L.U32 R21, R36, 0x17, RZ ;  /* 0x0000001724157819 */ /* 0x000fc600000006ff */
[----:B------:R-:W-:Y:S01]  /*7090*/  FFMA R10, R10, R41, 1 ;  /* 0x3f8000000a0a7423 */ /* 0x000fe20000000029 */
[----:B------:R-:W3:Y:S01]  /*70a0*/  MUFU.EX2 R38, R38 ;  /* 0x0000002600267308 */ /* 0x000ee20000000800 */
[----:B-1----:R-:W-:Y:S01]  /*70b0*/  FFMA R13, R13, R28, 1 ;  /* 0x3f8000000d0d7423 */ /* 0x002fe2000000001c */
[----:B------:R-:W-:-:S05]  /*70c0*/  SHF.L.U32 R28, R35, 0x17, RZ ;  /* 0x00000017231c7819 */ /* 0x000fca00000006ff */
[----:B------:R-:W-:Y:S01]  /*70d0*/  FFMA R28, R28, R29, 1 ;  /* 0x3f8000001c1c7423 */ /* 0x000fe2000000001d */
[----:B------:R-:W1:Y:S01]  /*70e0*/  MUFU.EX2 R32, R32 ;  /* 0x0000002000207308 */ /* 0x000e620000000800 */
[----:B--2---:R-:W-:Y:S01]  /*70f0*/  FFMA R11, R11, R30, 1 ;  /* 0x3f8000000b0b7423 */ /* 0x004fe2000000001e */
[----:B------:R-:W-:-:S06]  /*7100*/  SHF.L.U32 R30, R37, 0x17, RZ ;  /* 0x00000017251e7819 */ /* 0x000fcc00000006ff */
[----:B------:R-:W2:Y:S01]  /*7110*/  MUFU.EX2 R33, R44 ;  /* 0x0000002c00217308 */ /* 0x000ea20000000800 */
[----:B---3--:R-:W-:-:S07]  /*7120*/  FFMA R21, R21, R38, 1 ;  /* 0x3f80000015157423 */ /* 0x008fce0000000026 */
[----:B------:R-:W3:Y:S01]  /*7130*/  MUFU.EX2 R48, R48 ;  /* 0x0000003000307308 */ /* 0x000ee20000000800 */
[----:B-1----:R-:W-:-:S07]  /*7140*/  FFMA R25, R25, R32, 1 ;  /* 0x3f80000019197423 */ /* 0x002fce0000000020 */
[----:B------:R-:W1:Y:S01]  /*7150*/  MUFU.EX2 R3, R52 ;  /* 0x0000003400037308 */ /* 0x000e620000000800 */
[----:B--2---:R-:W-:-:S07]  /*7160*/  FFMA R26, R26, R33, 1 ;  /* 0x3f8000001a1a7423 */ /* 0x004fce0000000021 */
[----:B------:R-:W2:Y:S01]  /*7170*/  MUFU.EX2 R5, R54 ;  /* 0x0000003600057308 */ /* 0x000ea20000000800 */
[----:B---3--:R-:W-:Y:S01]  /*7180*/  FFMA R27, R27, R48, 1 ;  /* 0x3f8000001b1b7423 */ /* 0x008fe20000000030 */
[----:B-1----:R-:W-:Y:S01]  /*7190*/  FFMA R29, R50, R3, 1 ;  /* 0x3f800000321d7423 */ /* 0x002fe20000000003 */
[----:B--2---:R-:W-:Y:S01]  /*71a0*/  FFMA R30, R30, R5, 1 ;  /* 0x3f8000001e1e7423 */ /* 0x004fe20000000005 */
[----:B------:R-:W-:Y:S06]  /*71b0*/  @P2 BRA `(.L_x_60) ;  /* 0x0000000000142947 */ /* 0x000fec0003800000 */
[----:B------:R-:W-:Y:S02]  /*71c0*/  MOV R0, R4 ;  /* 0x0000000400007202 */ /* 0x000fe40000000f00 */
[----:B------:R-:W-:-:S07]  /*71d0*/  MOV R4, 0x71f0 ;  /* 0x000071f000047802 */ /* 0x000fce0000000f00 */
[----:B------:R-:W-:Y:S05]  /*71e0*/  CALL.REL.NOINC `($__internal_0_$__cuda_sm20_rcp_rn_f32_slowpath) ;  /* 0x0000013c005c7944 */ /* 0x000fea0003c00000 */
[----:B------:R-:W-:Y:S01]  /*71f0*/  MOV R31, R0 ;  /* 0x00000000001f7202 */ /* 0x000fe20000000f00 */
[----:B------:R-:W-:Y:S06]  /*7200*/  BRA `(.L_x_61) ;  /* 0x0000000000107947 */ /* 0x000fec0003800000 */
.L_x_60:
[----:B------:R-:W1:Y:S02]  /*7210*/  MUFU.RCP R31, R4 ;  /* 0x00000004001f7308 */ /* 0x000e640000001000 */
[----:B-1----:R-:W-:-:S04]  /*7220*/  FFMA R0, R4, R31, -1 ;  /* 0xbf80000004007423 */ /* 0x002fc8000000001f */
[----:B------:R-:W-:-:S04]  /*7230*/  FADD.FTZ R0, -R0, -RZ ;  /* 0x800000ff00007221 */ /* 0x000fc80000010100 */
[----:B------:R-:W-:-:S07]  /*7240*/  FFMA R31, R31, R0, R31 ;  /* 0x000000001f1f7223 */ /* 0x000fce000000001f */
.L_x_61:
[----:B------:R-:W-:Y:S05]  /*7250*/  BSYNC B1 ;  /* 0x0000000000017941 */ /* 0x000fea0003800000 */
.L_x_59:
[----:B------:R-:W-:Y:S01]  /*7260*/  IADD3 R0, R14, 0x1800000, RZ ;  /* 0x018000000e007810 */ /* 0x000fe20007ffe0ff */
[----:B------:R-:W-:Y:S03]  /*7270*/  BSSY B1, `(.L_x_62) ;  /* 0x000000d000017945 */ /* 0x000fe60003800000 */
[----:B------:R-:W-:-:S04]  /*7280*/  LOP3.LUT R0, R0, 0x7f800000, RZ, 0xc0, !PT ;  /* 0x7f80000000007812 */ /* 0x000fc800078ec0ff */
[----:B------:R-:W-:-:S13]  /*7290*/  ISETP.GT.U32.AND P2, PT, R0, 0x1ffffff, PT ;  /* 0x01ffffff0000780c */ /* 0x000fda0003f44070 */
[----:B------:R-:W-:Y:S05]  /*72a0*/  @P2 BRA `(.L_x_63) ;  /* 0x0000000000142947 */ /* 0x000fea0003800000 */
[----:B------:R-:W-:Y:S02]  /*72b0*/  MOV R0, R14 ;  /* 0x0000000e00007202 */ /* 0x000fe40000000f00 */
[----:B------:R-:W-:-:S07]  /*72c0*/  MOV R4, 0x72e0 ;  /* 0x000072e000047802 */ /* 0x000fce0000000f00 */
[----:B------:R-:W-:Y:S05]  /*72d0*/  CALL.REL.NOINC `($__internal_0_$__cuda_sm20_rcp_rn_f32_slowpath) ;  /* 0x0000013c00207944 */ /* 0x000fea0003c00000 */
[----:B------:R-:W-:Y:S01]  /*72e0*/  MOV R32, R0 ;  /* 0x0000000000207202 */ /* 0x000fe20000000f00 */
[----:B------:R-:W-:Y:S06]  /*72f0*/  BRA `(.L_x_64) ;  /* 0x0000000000107947 */ /* 0x000fec0003800000 */
.L_x_63:
[----:B------:R-:W1:Y:S02]  /*7300*/  MUFU.RCP R3, R14 ;  /* 0x0000000e00037308 */ /* 0x000e640000001000 */
[----:B-1----:R-:W-:-:S04]  /*7310*/  FFMA R0, R14, R3, -1 ;  /* 0xbf8000000e007423 */ /* 0x002fc80000000003 */
[----:B------:R-:W-:-:S04]  /*7320*/  FADD.FTZ R0, -R0, -RZ ;  /* 0x800000ff00007221 */ /* 0x000fc80000010100 */
[----:B------:R-:W-:-:S07]  /*7330*/  FFMA R32, R3, R0, R3 ;  /* 0x0000000003207223 */ /* 0x000fce0000000003 */
.L_x_64:
[----:B------:R-:W-:Y:S05]  /*7340*/  BSYNC B1 ;  /* 0x0000000000017941 */ /* 0x000fea0003800000 */
.L_x_62:
        /* <DEDUP_REMOVED lines=10> */
.L_x_66:
[----:B------:R-:W1:Y:S02]  /*73f0*/  MUFU.RCP R14, R15 ;  /* 0x0000000f000e7308 */ /* 0x000e640000001000 */
[----:B-1----:R-:W-:-:S04]  /*7400*/  FFMA R0, R15, R14, -1 ;  /* 0xbf8000000f007423 */ /* 0x002fc8000000000e */
[----:B------:R-:W-:-:S04]  /*7410*/  FADD.FTZ R3, -R0, -RZ ;  /* 0x800000ff00037221 */ /* 0x000fc80000010100 */
[----:B------:R-:W-:-:S07]  /*7420*/  FFMA R14, R14, R3, R14 ;  /* 0x000000030e0e7223 */ /* 0x000fce000000000e */
.L_x_67:
[----:B------:R-:W-:Y:S05]  /*7430*/  BSYNC B1 ;  /* 0x0000000000017941 */ /* 0x000fea0003800000 */
.L_x_65:
        /* <DEDUP_REMOVED lines=10> */
.L_x_69:
[----:B------:R-:W1:Y:S02]  /*74e0*/  MUFU.RCP R15, R20 ;  /* 0x00000014000f7308 */ /* 0x000e640000001000 */
[----:B-1----:R-:W-:-:S04]  /*74f0*/  FFMA R0, R20, R15, -1 ;  /* 0xbf80000014007423 */ /* 0x002fc8000000000f */
[----:B------:R-:W-:-:S04]  /*7500*/  FADD.FTZ R0, -R0, -RZ ;  /* 0x800000ff00007221 */ /* 0x000fc80000010100 */
[----:B------:R-:W-:-:S07]  /*7510*/  FFMA R15, R15, R0, R15 ;  /* 0x000000000f0f7223 */ /* 0x000fce000000000f */
.L_x_70:
[----:B------:R-:W-:Y:S05]  /*7520*/  BSYNC B1 ;  /* 0x0000000000017941 */ /* 0x000fea0003800000 */
.L_x_68:
        /* <DEDUP_REMOVED lines=10> */
.L_x_72:
[----:B------:R-:W1:Y:S02]  /*75d0*/  MUFU.RCP R3, R24 ;  /* 0x0000001800037308 */ /* 0x000e640000001000 */
[----:B-1----:R-:W-:-:S04]  /*75e0*/  FFMA R0, R24, R3, -1 ;  /* 0xbf80000018007423 */ /* 0x002fc80000000003 */
[----:B------:R-:W-:-:S04]  /*75f0*/  FADD.FTZ R0, -R0, -RZ ;  /* 0x800000ff00007221 */ /* 0x000fc80000010100 */
[----:B------:R-:W-:-:S07]  /*7600*/  FFMA R20, R3, R0, R3 ;  /* 0x0000000003147223 */ /* 0x000fce0000000003 */
.L_x_73:
[----:B------:R-:W-:Y:S05]  /*7610*/  BSYNC B1 ;  /* 0x0000000000017941 */ /* 0x000fea0003800000 */
.L_x_71:
        /* <DEDUP_REMOVED lines=10> */
.L_x_75:
[----:B------:R-:W1:Y:S02]  /*76c0*/  MUFU.RCP R33, R10 ;  /* 0x0000000a00217308 */ /* 0x000e640000001000 */
[----:B-1----:R-:W-:-:S04]  /*76d0*/  FFMA R0, R10, R33, -1 ;  /* 0xbf8000000a007423 */ /* 0x002fc80000000021 */
[----:B------:R-:W-:-:S04]  /*76e0*/  FADD.FTZ R0, -R0, -RZ ;  /* 0x800000ff00007221 */ /* 0x000fc80000010100 */
[----:B------:R-:W-:-:S07]  /*76f0*/  FFMA R33, R33, R0, R33 ;  /* 0x0000000021217223 */ /* 0x000fce0000000021 */
.L_x_76:
[----:B------:R-:W-:Y:S05]  /*7700*/  BSYNC B1 ;  /* 0x0000000000017941 */ /* 0x000fea0003800000 */
.L_x_74:
        /* <DEDUP_REMOVED lines=10> */
.L_x_78:
[----:B------:R-:W1:Y:S02]  /*77b0*/  MUFU.RCP R10, R11 ;  /* 0x0000000b000a7308 */ /* 0x000e640000001000 */
[----:B-1----:R-:W-:-:S04]  /*77c0*/  FFMA R0, R11, R10, -1 ;  /* 0xbf8000000b007423 */ /* 0x002fc8000000000a */
[----:B------:R-:W-:-:S04]  /*77d0*/  FADD.FTZ R3, -R0, -RZ ;  /* 0x800000ff00037221 */ /* 0x000fc80000010100 */
[----:B------:R-:W-:-:S07]  /*77e0*/  FFMA R10, R10, R3, R10 ;  /* 0x000000030a0a7223 */ /* 0x000fce000000000a */
.L_x_79:
[----:B------:R-:W-:Y:S05]  /*77f0*/  BSYNC B1 ;  /* 0x0000000000017941 */ /* 0x000fea0003800000 */
.L_x_77:
        /* <DEDUP_REMOVED lines=10> */
.L_x_81:
[----:B------:R-:W1:Y:S02]  /*78a0*/  MUFU.RCP R11, R12 ;  /* 0x0000000c000b7308 */ /* 0x000e640000001000 */
[----:B-1----:R-:W-:-:S04]  /*78b0*/  FFMA R0, R12, R11, -1 ;  /* 0xbf8000000c007423 */ /* 0x002fc8000000000b */
[----:B------:R-:W-:-:S04]  /*78c0*/  FADD.FTZ R0, -R0, -RZ ;  /* 0x800000ff00007221 */ /* 0x000fc80000010100 */
[----:B------:R-:W-:-:S07]  /*78d0*/  FFMA R11, R11, R0, R11 ;  /* 0x000000000b0b7223 */ /* 0x000fce000000000b */
.L_x_82:
[----:B------:R-:W-:Y:S05]  /*78e0*/  BSYNC B1 ;  /* 0x0000000000017941 */ /* 0x000fea0003800000 */
.L_x_80:
        /* <DEDUP_REMOVED lines=10> */
.L_x_84:
[----:B------:R-:W1:Y:S02]  /*7990*/  MUFU.RCP R12, R13 ;  /* 0x0000000d000c7308 */ /* 0x000e640000001000 */
[----:B-1----:R-:W-:-:S04]  /*79a0*/  FFMA R0, R13, R12, -1 ;  /* 0xbf8000000d007423 */ /* 0x002fc8000000000c */
[----:B------:R-:W-:-:S04]  /*79b0*/  FADD.FTZ R3, -R0, -RZ ;  /* 0x800000ff00037221 */ /* 0x000fc80000010100 */
[----:B------:R-:W-:-:S07]  /*79c0*/  FFMA R12, R12, R3, R12 ;  /* 0x000000030c0c7223 */ /* 0x000fce000000000c */
.L_x_85:
[----:B------:R-:W-:Y:S05]  /*79d0*/  BSYNC B1 ;  /* 0x0000000000017941 */ /* 0x000fea0003800000 */
.L_x_83:
        /* <DEDUP_REMOVED lines=10> */
.L_x_87:
[----:B------:R-:W1:Y:S02]  /*7a80*/  MUFU.RCP R0, R21 ;  /* 0x0000001500007308 */ /* 0x000e640000001000 */
[----:B-1----:R-:W-:-:S04]  /*7a90*/  FFMA R3, R21, R0, -1 ;  /* 0xbf80000015037423 */ /* 0x002fc80000000000 */
[----:B------:R-:W-:-:S04]  /*7aa0*/  FADD.FTZ R3, -R3, -RZ ;  /* 0x800000ff03037221 */ /* 0x000fc80000010100 */
[----:B------:R-:W-:-:S07]  /*7ab0*/  FFMA R13, R0, R3, R0 ;  /* 0x00000003000d7223 */ /* 0x000fce0000000000 */
.L_x_88:
[----:B------:R-:W-:Y:S05]  /*7ac0*/  BSYNC B1 ;  /* 0x0000000000017941 */ /* 0x000fea0003800000 */
.L_x_86:
        /* <DEDUP_REMOVED lines=10> */
.L_x_90:
[----:B------:R-:W1:Y:S02]  /*7b70*/  MUFU.RCP R0, R25 ;  /* 0x0000001900007308 */ /* 0x000e640000001000 */
[----:B-1----:R-:W-:-:S04]  /*7b80*/  FFMA R3, R25, R0, -1 ;  /* 0xbf80000019037423 */ /* 0x002fc80000000000 */
[----:B------:R-:W-:-:S04]  /*7b90*/  FADD.FTZ R3, -R3, -RZ ;  /* 0x800000ff03037221 */ /* 0x000fc80000010100 */
[----:B------:R-:W-:-:S07]  /*7ba0*/  FFMA R21, R0, R3, R0 ;  /* 0x0000000300157223 */ /* 0x000fce0000000000 */
.L_x_91:
[----:B------:R-:W-:Y:S05]  /*7bb0*/  BSYNC B1 ;  /* 0x0000000000017941 */ /* 0x000fea0003800000 */
.L_x_89:
        /* <DEDUP_REMOVED lines=10> */
.L_x_93:
[----:B------:R-:W1:Y:S02]  /*7c60*/  MUFU.RCP R3, R26 ;  /* 0x0000001a00037308 */ /* 0x000e640000001000 */
[----:B-1----:R-:W-:-:S04]  /*7c70*/  FFMA R0, R26, R3, -1 ;  /* 0xbf8000001a007423 */ /* 0x002fc80000000003 */
[----:B------:R-:W-:-:S04]  /*7c80*/  FADD.FTZ R0, -R0, -RZ ;  /* 0x800000ff00007221 */ /* 0x000fc80000010100 */
[----:B------:R-:W-:-:S07]  /*7c90*/  FFMA R24, R3, R0, R3 ;  /* 0x0000000003187223 */ /* 0x000fce0000000003 */
.L_x_94:
[----:B------:R-:W-:Y:S05]  /*7ca0*/  BSYNC B1 ;  /* 0x0000000000017941 */ /* 0x000fea0003800000 */
.L_x_92:
        /* <DEDUP_REMOVED lines=10> */
.L_x_96:
[----:B------:R-:W1:Y:S02]  /*7d50*/  MUFU.RCP R0, R27 ;  /* 0x0000001b00007308 */ /* 0x000e640000001000 */
[----:B-1----:R-:W-:-:S04]  /*7d60*/  FFMA R3, R27, R0, -1 ;  /* 0xbf8000001b037423 */ /* 0x002fc80000000000 */
[----:B------:R-:W-:-:S04]  /*7d70*/  FADD.FTZ R3, -R3, -RZ ;  /* 0x800000ff03037221 */ /* 0x000fc80000010100 */
[----:B------:R-:W-:-:S07]  /*7d80*/  FFMA R25, R0, R3, R0 ;  /* 0x0000000300197223 */ /* 0x000fce0000000000 */
.L_x_97:
[----:B------:R-:W-:Y:S05]  /*7d90*/  BSYNC B1 ;  /* 0x0000000000017941 */ /* 0x000fea0003800000 */
.L_x_95:
        /* <DEDUP_REMOVED lines=10> */
.L_x_99:
[----:B------:R-:W1:Y:S02]  /*7e40*/  MUFU.RCP R3, R28 ;  /* 0x0000001c00037308 */ /* 0x000e640000001000 */
[----:B-1----:R-:W-:-:S04]  /*7e50*/  FFMA R0, R28, R3, -1 ;  /* 0xbf8000001c007423 */ /* 0x002fc80000000003 */
[----:B------:R-:W-:-:S04]  /*7e60*/  FADD.FTZ R0, -R0, -RZ ;  /* 0x800000ff00007221 */ /* 0x000fc80000010100 */
[----:B------:R-:W-:-:S07]  /*7e70*/  FFMA R26, R3, R0, R3 ;  /* 0x00000000031a7223 */ /* 0x000fce0000000003 */
.L_x_100:
[----:B------:R-:W-:Y:S05]  /*7e80*/  BSYNC B1 ;  /* 0x0000000000017941 */ /* 0x000fea0003800000 */
.L_x_98:
        /* <DEDUP_REMOVED lines=10> */
.L_x_102:
[----:B------:R-:W1:Y:S02]  /*7f30*/  MUFU.RCP R0, R29 ;  /* 0x0000001d00007308 */ /* 0x000e640000001000 */
[----:B-1----:R-:W-:-:S04]  /*7f40*/  FFMA R3, R29, R0, -1 ;  /* 0xbf8000001d037423 */ /* 0x002fc80000000000 */
[----:B------:R-:W-:-:S04]  /*7f50*/  FADD.FTZ R3, -R3, -RZ ;  /* 0x800000ff03037221 */ /* 0x000fc80000010100 */
[----:B------:R-:W-:-:S07]  /*7f60*/  FFMA R27, R0, R3, R0 ;  /* 0x00000003001b7223 */ /* 0x000fce0000000000 */
.L_x_103:
[----:B------:R-:W-:Y:S05]  /*7f70*/  BSYNC B1 ;  /* 0x0000000000017941 */ /* 0x000fea0003800000 */
.L_x_101:
        /* <DEDUP_REMOVED lines=8> */
[----:B------:R-:W-:Y:S05]  /*8000*/  BRA `(.L_x_106) ;  /* 0x0000000000107947 */ /* 0x000fea0003800000 */
.L_x_105:
[----:B------:R-:W1:Y:S02]  /*8010*/  MUFU.RCP R3, R30 ;  /* 0x0000001e00037308 */ /* 0x000e640000001000 */
[----:B-1----:R-:W-:-:S04]  /*8020*/  FFMA R0, R30, R3, -1 ;  /* 0xbf8000001e007423 */ /* 0x002fc80000000003 */
[----:B------:R-:W-:-:S04]  /*8030*/  FADD.FTZ R0, -R0, -RZ ;  /* 0x800000ff00007221 */ /* 0x000fc80000010100 */
[----:B------:R-:W-:-:S07]  /*8040*/  FFMA R0, R3, R0, R3 ;  /* 0x0000000003007223 */ /* 0x000fce0000000003 */
.L_x_106:
[----:B------:R-:W-:Y:S05]  /*8050*/  BSYNC B1 ;  /* 0x0000000000017941 */ /* 0x000fea0003800000 */
.L_x_104:
[----:B------:R-:W1:Y:S01]  /*8060*/  S2R R29, SR_TID.X ;  /* 0x00000000001d7919 */ /* 0x000e620000002100 */
[----:B------:R-:W-:Y:S02]  /*8070*/  F2FP.SATFINITE.E4M3.F32.PACK_AB_MERGE_C R3, R11, R10, RZ ;  /* 0x0000000a0b03723e */ /* 0x000fe400048070ff */
[----:B------:R-:W-:Y:S01]  /*8080*/  F2FP.SATFINITE.E4M3.F32.PACK_AB_MERGE_C R31, R32, R31, RZ ;  /* 0x0000001f201f723e */ /* 0x000fe200048070ff */
[----:B------:R-:W2:Y:S01]  /*8090*/  S2R R28, SR_TID.X ;  /* 0x00000000001c7919 */ /* 0x000ea20000002100 */
[----:B------:R-:W-:Y:S02]  /*80a0*/  F2FP.SATFINITE.E4M3.F32.PACK_AB_MERGE_C R15, R15, R14, RZ ;  /* 0x0000000e0f0f723e */ /* 0x000fe400048070ff */
[----:B------:R-:W-:Y:S02]  /*80b0*/  F2FP.SATFINITE.E4M3.F32.PACK_AB_MERGE_C R33, R33, R20, RZ ;  /* 0x000000142121723e */ /* 0x000fe400048070ff */
[----:B------:R-:W-:Y:S02]  /*80c0*/  F2FP.SATFINITE.E4M3.F32.PACK_AB_MERGE_C R13, R13, R12, RZ ;  /* 0x0000000c0d0d723e */ /* 0x000fe400048070ff */
[----:B------:R-:W-:-:S02]  /*80d0*/  F2FP.SATFINITE.E4M3.F32.PACK_AB_MERGE_C R21, R24, R21, RZ ;  /* 0x000000151815723e */ /* 0x000fc400048070ff */
[----:B------:R-:W-:Y:S02]  /*80e0*/  F2FP.SATFINITE.E4M3.F32.PACK_AB_MERGE_C R25, R26, R25, RZ ;  /* 0x000000191a19723e */ /* 0x000fe400048070ff */
[----:B------:R-:W-:Y:S02]  /*80f0*/  F2FP.SATFINITE.E4M3.F32.PACK_AB_MERGE_C R27, R0, R27, RZ ;  /* 0x0000001b001b723e */ /* 0x000fe400048070ff */
[----:B-1----:R-:W-:-:S04]  /*8100*/  LOP3.LUT R29, R29, 0xff, RZ, 0xc0, !PT ;  /* 0x000000ff1d1d7812 */ /* 0x002fc800078ec0ff */
[----:B------:R-:W-:Y:S02]  /*8110*/  IADD3 R29, R29, 0x1f, RZ ;  /* 0x0000001f1d1d7810 */ /* 0x000fe40007ffe0ff */
[C---:B--2---:R-:W-:Y:S02]  /*8120*/  SHF.L.U32 R4, R28.reuse, 0x4, RZ ;  /* 0x000000041c047819 */ /* 0x044fe400000006ff */
[----:B------:R-:W-:Y:S02]  /*8130*/  ISETP.GT.U32.AND P5, PT, R29, 0x3e, PT ;  /* 0x0000003e1d00780c */ /* 0x000fe40003fa4070 */
[----:B------:R-:W-:Y:S02]  /*8140*/  SHF.L.U32 R5, R28, 0x1, RZ ;  /* 0x000000011c057819 */ /* 0x000fe400000006ff */
[----:B------:R-:W-:Y:S02]  /*8150*/  LOP3.LUT R4, R4, 0xe00, RZ, 0xc0, !PT ;  /* 0x00000e0004047812 */ /* 0x000fe400078ec0ff */
[----:B------:R-:W-:-:S02]  /*8160*/  SHF.L.U32 R11, R28, 0x3, RZ ;  /* 0x000000031c0b7819 */ /* 0x000fc400000006ff */
[----:B------:R-:W-:Y:S02]  /*8170*/  LOP3.LUT R4, R4, 0x6, R5, 0xf8, !PT ;  /* 0x0000000604047812 */ /* 0x000fe400078ef805 */
[--C-:B------:R-:W-:Y:S02]  /*8180*/  SHF.R.U32.HI R10, RZ, 0x4, R28.reuse ;  /* 0x00000004ff0a7819 */ /* 0x100fe4000001161c */
[----:B------:R-:W-:Y:S02]  /*8190*/  LOP3.LUT R5, R11, 0x80, RZ, 0xc0, !PT ;  /* 0x000000800b057812 */ /* 0x000fe400078ec0ff */
[----:B------:R-:W-:Y:S02]  /*81a0*/  LOP3.LUT R4, R4, 0x60, R11, 0xf8, !PT ;  /* 0x0000006004047812 */ /* 0x000fe400078ef80b */
[----:B------:R-:W-:Y:S02]  /*81b0*/  LOP3.LUT P2, RZ, R10, 0x1, RZ, 0xc0, !PT ;  /* 0x000000010aff7812 */ /* 0x000fe4000784c0ff */
[----:B------:R-:W-:-:S02]  /*81c0*/  LOP3.LUT R5, R5, 0x10, R28, 0xf8, !PT ;  /* 0x0000001005057812 */ /* 0x000fc400078ef81c */
[----:B------:R-:W-:Y:S02]  /*81d0*/  MOV R11, 0x10 ;  /* 0x00000010000b7802 */ /* 0x000fe40000000f00 */
[----:B------:R-:W-:Y:S02]  /*81e0*/  LOP3.LUT R10, R4, R5, RZ, 0xfc, !PT ;  /* 0x00000005040a7212 */ /* 0x000fe400078efcff */
[----:B------:R-:W-:Y:S01]  /*81f0*/  SEL R11, R11, 0xfffffff0, !P2 ;  /* 0xfffffff00b0b7807 */ /* 0x000fe20005000000 */
[----:B------:R-:W-:Y:S06]  /*8200*/  @P5 BRA `(.L_x_107) ;  /* 0x0000000000045947 */ /* 0x000fec0003800000 */
[----:B------:R-:W-:-:S04]  /*8210*/  DEPBAR.LE SB0, 0x1 ;  /* 0x000080400000791a */ /* 0x000fc80000000000 */
.L_x_107:
[----:B------:R-:W-:Y:S05]  /*8220*/  WARPSYNC.ALL ;  /* 0x0000000000007948 */ /* 0x000fea0003800000 */
[----:B------:R-:W-:Y:S01]  /*8230*/  BAR.SYNC.DEFER_BLOCKING 0x1, 0x100 ;  /* 0x0044000000007b1d */ /* 0x000fe20000010000 */
[----:B------:R-:W-:-:S04]  /*8240*/  IADD3 R12, R10, UR51, RZ ;  /* 0x000000330a0c7c10 */ /* 0x000fc8000fffe0ff */
[----:B------:R-:W-:Y:S01]  /*8250*/  IADD3 R12, R12, R11, RZ ;  /* 0x0000000b0c0c7210 */ /* 0x000fe20007ffe0ff */
[----:B------:R-:W-:Y:S01]  /*8260*/  BSSY B0, `(.L_x_108) ;  /* 0x0000016000007945 */ /* 0x000fe20003800000 */
[----:B------:R1:W-:Y:S04]  /*8270*/  STS.U16 [R10+UR51+0x4100], R31 ;  /* 0x0041001f0a007988 */ /* 0x0003e80008000433 */
[----:B------:R1:W-:Y:S04]  /*8280*/  STS.U16 [R10+UR51+0x4200], R15 ;  /* 0x0042000f0a007988 */ /* 0x0003e80008000433 */
[----:B------:R1:W-:Y:S04]  /*8290*/  STS.U16 [R10+UR51+0x4108], R33 ;  /* 0x004108210a007988 */ /* 0x0003e80008000433 */
[----:B------:R1:W-:Y:S04]  /*82a0*/  STS.U16 [R10+UR51+0x4208], R3 ;  /* 0x004208030a007988 */ /* 0x0003e80008000433 */
[----:B------:R1:W-:Y:S04]  /*82b0*/  STS.U16 [R12+0x4100], R13 ;  /* 0x0041000d0c007388 */ /* 0x0003e80000000400 */
[----:B------:R1:W-:Y:S04]  /*82c0*/  STS.U16 [R12+0x4200], R21 ;  /* 0x004200150c007388 */ /* 0x0003e80000000400 */
[----:B------:R1:W-:Y:S04]  /*82d0*/  STS.U16 [R12+0x4108], R25 ;  /* 0x004108190c007388 */ /* 0x0003e80000000400 */
[----:B------:R1:W-:Y:S01]  /*82e0*/  STS.U16 [R12+0x4208], R27 ;  /* 0x0042081b0c007388 */ /* 0x0003e20000000400 */
[----:B------:R-:W-:Y:S01]  /*82f0*/  @!PT LDS RZ, [RZ] ;  /* 0x00000000fffff984 */ /* 0x000fe20000000800 */
[----:B------:R-:W-:Y:S01]  /*8300*/  @!PT LDS RZ, [RZ] ;  /* 0x00000000fffff984 */ /* 0x000fe20000000800 */
[----:B------:R-:W-:Y:S01]  /*8310*/  @!PT LDS RZ, [RZ] ;  /* 0x00000000fffff984 */ /* 0x000fe20000000800 */
[----:B------:R-:W-:Y:S01]  /*8320*/  @!PT LDS RZ, [RZ] ;  /* 0x00000000fffff984 */ /* 0x000fe20000000800 */
[----:B------:R2:W-:Y:S06]  /*8330*/  MEMBAR.ALL.CTA ;  /* 0x0000000000007992 */ /* 0x0005ec0000008000 */
[----:B--2---:R-:W2:Y:S02]  /*8340*/  FENCE.VIEW.ASYNC.S ;  /* 0x00000000000073c6 */ /* 0x004ea40000000000 */
[----:B--2---:R-:W-:Y:S06]  /*8350*/  BAR.SYNC.DEFER_BLOCKING 0x1, 0x100 ;  /* 0x0044000000007b1d */ /* 0x004fec0000010000 */
[----:B-1----:R-:W-:Y:S05]  /*8360*/  @P5 BRA `(.L_x_109) ;  /* 0x0000000000145947 */ /* 0x002fea0003800000 */
[----:B------:R-:W-:Y:S02]  /*8370*/  UIADD3 UR4, UP0, UR60, 0x4f0, URZ ;  /* 0x000004f03c047890 */ /* 0x000fe4000ff1e03f */
[----:B------:R-:W-:Y:S02]  /*8380*/  UIADD3 UR44, UR51, 0x4100, URZ ;  /* 0x00004100332c7890 */ /* 0x000fe4000fffe03f */
[----:B------:R-:W-:-:S09]  /*8390*/  UIADD3.X UR5, URZ, UR61, URZ, UP0, !UPT ;  /* 0x0000003d3f057290 */ /* 0x000fd200087fe43f */
[----:B------:R1:W-:Y:S02]  /*83a0*/  UTMASTG.3D [UR44], [UR4] ;  /* 0x0000002c040073b5 */ /* 0x0003e40008010000 */
[----:B-1----:R0:W-:Y:S02]  /*83b0*/  UTMACMDFLUSH ;  /* 0x00000000000079b7 */ /* 0x0021e40000000000 */
.L_x_109:
[----:B------:R-:W-:Y:S05]  /*83c0*/  BSYNC B0 ;  /* 0x0000000000007941 */ /* 0x000fea0003800000 */
.L_x_108:
[----:B------:R-:W-:Y:S04]  /*83d0*/  BSSY B0, `(.L_x_110) ;  /* 0x0000036000007945 */ /* 0x000fe80003800000 */
[----:B------:R-:W-:Y:S05]  /*83e0*/  @P0 BRA `(.L_x_111) ;  /* 0x0000000000d00947 */ /* 0x000fea0003800000 */
[----:B------:R-:W-:-:S04]  /*83f0*/  MOV R0, UR50 ;  /* 0x0000003200007c02 */ /* 0x000fc80008000f00 */
[----:B------:R-:W-:-:S13]  /*8400*/  ISETP.NE.AND P3, PT, R0, 0x3, PT ;  /* 0x000000030000780c */ /* 0x000fda0003f65270 */
[----:B------:R-:W-:Y:S05]  /*8410*/  @!P3 BRA `(.L_x_112) ;  /* 0x000000000004b947 */ /* 0x000fea0003800000 */
[----:B------:R-:W-:Y:S01]  /*8420*/  BPT.TRAP 0x1 ;  /* 0x000000040000795c */ /* 0x000fe20000300000 */
.L_x_112:
[----:B------:R-:W2:Y:S04]  /*8430*/  LDL R3, [R1+0xb4] ;  /* 0x0000b40001037983 */ /* 0x000ea80000100800 */
[----:B------:R-:W3:Y:S01]  /*8440*/  LDL R0, [R1+0xb8] ;  /* 0x0000b80001007983 */ /* 0x000ee20000100800 */
[----:B------:R-:W-:Y:S01]  /*8450*/  BSSY B1, `(.L_x_113) ;  /* 0x0000005000017945 */ /* 0x000fe20003800000 */
[----:B--2---:R-:W-:Y:S02]  /*8460*/  LEA R14, R3, UR51, 0x3 ;  /* 0x00000033030e7c11 */ /* 0x004fe4000f8e18ff */
[----:B---3--:R-:W-:-:S04]  /*8470*/  SHF.L.U32 R3, R0, 0x1f, RZ ;  /* 0x0000001f00037819 */ /* 0x008fc800000006ff */
[----:B------:R-:W1:Y:S02]  /*8480*/  SYNCS.PHASECHK.TRANS64.TRYWAIT P2, [R14+URZ+0x80], R3 ;  /* 0x000080030e0075a7 */ /* 0x000e64000804017f */
[----:B-1----:R-:W-:Y:S05]  /*8490*/  @!P2 BRA `(.L_x_114) ;  /* 0x000001200030a947 */ /* 0x002fea0003800000 */
.L_x_627:
[----:B------:R-:W-:Y:S05]  /*84a0*/  BSYNC B1 ;  /* 0x0000000000017941 */ /* 0x000fea0003800000 */
.L_x_113:
[----:B------:R-:W-:Y:S04]  /*84b0*/  BSSY B1, `(.L_x_115) ;  /* 0x0000012000017945 */ /* 0x000fe80003800000 */
[----:B------:R-:W-:Y:S05]  /*84c0*/  @P1 BRA `(.L_x_116) ;  /* 0x0000000000401947 */ /* 0x000fea0003800000 */
[----:B------:R-:W2:Y:S02]  /*84d0*/  LDL R0, [R1+0xb4] ;  /* 0x0000b40001007983 */ /* 0x000ea40000100800 */
[----:B--2---:R-:W-:-:S04]  /*84e0*/  LEA R15, R0, R10, 0xc ;  /* 0x0000000a000f7211 */ /* 0x004fc800078e60ff */
[----:B------:R-:W-:Y:S01]  /*84f0*/  IADD3 R0, R15, UR51, RZ ;  /* 0x000000330f007c10 */ /* 0x000fe2000fffe0ff */
[----:B------:R-:W-:Y:S03]  /*8500*/  LDS.U16 R6, [R15+UR51+0x200] ;  /* 0x000200330f067984 */ /* 0x000fe60008000400 */
[----:B------:R-:W-:Y:S01]  /*8510*/  IADD3 R13, R0, R11, RZ ;  /* 0x0000000b000d7210 */ /* 0x000fe20007ffe0ff */
[----:B-1----:R-:W1:Y:S04]  /*8520*/  LDS.U16 R3, [R15+UR51+0x100] ;  /* 0x000100330f037984 */ /* 0x002e680008000400 */
[----:B------:R-:W-:Y:S04]  /*8530*/  LDS.U16 R7, [R15+UR51+0x208] ;  /* 0x000208330f077984 */ /* 0x000fe80008000400 */
[----:B------:R-:W2:Y:S04]  /*8540*/  LDS.U16 R0, [R15+UR51+0x108] ;  /* 0x000108330f007984 */ /* 0x000ea80008000400 */
[----:B------:R-:W-:Y:S04]  /*8550*/  LDS.U16 R8, [R13+0x200] ;  /* 0x000200000d087984 */ /* 0x000fe80000000400 */
[----:B------:R-:W3:Y:S04]  /*8560*/  LDS.U16 R5, [R13+0x100] ;  /* 0x000100000d057984 */ /* 0x000ee80000000400 */
[----:B------:R-:W-:Y:S04]  /*8570*/  LDS.U16 R9, [R13+0x208] ;  /* 0x000208000d097984 */ /* 0x000fe80000000400 */
[----:B------:R-:W4:Y:S01]  /*8580*/  LDS.U16 R4, [R13+0x108] ;  /* 0x000108000d047984 */ /* 0x000f220000000400 */
[----:B-1----:R-:W-:-:S02]  /*8590*/  PRMT R6, R3, 0x5410, R6 ;  /* 0x0000541003067816 */ /* 0x002fc40000000006 */
[----:B--2---:R-:W-:Y:S02]  /*85a0*/  PRMT R7, R0, 0x5410, R7 ;  /* 0x0000541000077816 */ /* 0x004fe40000000007 */
[----:B---3--:R-:W-:Y:S02]  /*85b0*/  PRMT R8, R5, 0x5410, R8 ;  /* 0x0000541005087816 */ /* 0x008fe40000000008 */
[----:B----4-:R-:W-:-:S07]  /*85c0*/  PRMT R9, R4, 0x5410, R9 ;  /* 0x0000541004097816 */ /* 0x010fce0000000009 */
.L_x_116:
[----:B------:R-:W-:Y:S05]  /*85d0*/  BSYNC B1 ;  /* 0x0000000000017941 */ /* 0x000fea0003800000 */
.L_x_115:
[----:B------:R-:W-:Y:S01]  /*85e0*/  @!PT LDS RZ, [RZ] ;  /* 0x00000000fffff984 */ /* 0x000fe20000000800 */
[----:B------:R-:W-:Y:S01]  /*85f0*/  @!PT LDS RZ, [RZ] ;  /* 0x00000000fffff984 */ /* 0x000fe20000000800 */
[----:B------:R-:W-:Y:S01]  /*8600*/  @!PT LDS RZ, [RZ] ;  /* 0x00000000fffff984 */ /* 0x000fe20000000800 */
[----:B------:R-:W-:Y:S01]  /*8610*/  @!PT LDS RZ, [RZ] ;  /* 0x00000000fffff984 */ /* 0x000fe20000000800 */
[----:B------:R2:W-:Y:S06]  /*8620*/  MEMBAR.ALL.CTA ;  /* 0x0000000000007992 */ /* 0x0005ec0000008000 */
[----:B--2---:R-:W2:Y:S01]  /*8630*/  FENCE.VIEW.ASYNC.S ;  /* 0x00000000000073c6 */ /* 0x004ea20000000000 */
[----:B------:R-:W-:Y:S05]  /*8640*/  @!P3 BRA `(.L_x_117) ;  /* 0x000000000004b947 */ /* 0x000fea0003800000 */
[----:B------:R-:W-:Y:S01]  /*8650*/  BPT.TRAP 0x1 ;  /* 0x000000040000795c */ /* 0x000fe20000300000 */
.L_x_117:
[----:B------:R-:W3:Y:S04]  /*8660*/  LDL.LU R5, [R1+0xb4] ;  /* 0x0000b40001057983 */ /* 0x000ee80000300800 */
[----:B------:R-:W4:Y:S01]  /*8670*/  LDL.LU R4, [R1+0xb8] ;  /* 0x0000b80001047983 */ /* 0x000f220000300800 */
[----:B------:R-:W-:Y:S01]  /*8680*/  IADD3 R0, R14, 0xa0, RZ ;  /* 0x000000a00e007810 */ /* 0x000fe20007ffe0ff */
[----:B-1----:R-:W1:Y:S03]  /*8690*/  S2R R3, SR_CgaCtaId ;  /* 0x0000000000037919 */ /* 0x002e660000008800 */
[----:B-1----:R-:W-:-:S04]  /*86a0*/  PRMT R0, R3, 0x654, R0 ;  /* 0x0000065403007816 */ /* 0x002fc80000000000 */
[----:B--2---:R3:W-:Y:S02]  /*86b0*/  SYNCS.ARRIVE.TRANS64.RED.A1T0 RZ, [R0+URZ], RZ ;  /* 0x000000ff00ff79a7 */ /* 0x0047e4000810043f */
[----:B---3--:R-:W-:-:S04]  /*86c0*/  IADD3 R0, R5, 0x1, RZ ;  /* 0x0000000105007810 */ /* 0x008fc80007ffe0ff */
[----:B------:R-:W-:-:S04]  /*86d0*/  ISETP.NE.AND P2, PT, R0, 0x4, PT ;  /* 0x000000040000780c */ /* 0x000fc80003f45270 */
[----:B------:R-:W-:Y:S02]  /*86e0*/  SEL R3, RZ, 0x1, P2 ;  /* 0x00000001ff037807 */ /* 0x000fe40001000000 */
[----:B------:R-:W-:Y:S02]  /*86f0*/  SEL R0, R0, RZ, P2 ;  /* 0x000000ff00007207 */ /* 0x000fe40001000000 */
[----:B----4-:R-:W-:-:S05]  /*8700*/  LOP3.LUT R4, R4, R3, RZ, 0x3c, !PT ;  /* 0x0000000304047212 */ /* 0x010fca00078e3cff */
[----:B------:R1:W-:Y:S04]  /*8710*/  STL [R1+0xb8], R4 ;  /* 0x0000b80401007387 */ /* 0x0003e80000100800 */
[----:B------:R1:W-:Y:S02]  /*8720*/  STL [R1+0xb4], R0 ;  /* 0x0000b40001007387 */ /* 0x0003e40000100800 */
.L_x_111:
[----:B------:R-:W-:Y:S05]  /*8730*/  BSYNC B0 ;  /* 0x0000000000007941 */ /* 0x000fea0003800000 */
.L_x_110:
[----:B-1----:R-:W-:Y:S01]  /*8740*/  F2FP.F16.E4M3.UNPACK_B R0, R6 ;  /* 0x00000006ff00723e */ /* 0x002fe200020006ff */
[C---:B------:R-:W-:Y:S01]  /*8750*/  FMUL R163, R2.reuse, R163 ;  /* 0x000000a302a37220 */ /* 0x040fe20000400000 */
[C---:B------:R-:W-:Y:S01]  /*8760*/  FMUL R3, R2.reuse, R162 ;  /* 0x000000a202037220 */ /* 0x040fe20000400000 */
[----:B------:R-:W-:Y:S01]  /*8770*/  F2FP.F16.E4M3.UNPACK_B R5, R7 ;  /* 0x00000007ff05723e */ /* 0x000fe200020006ff */
[----:B------:R-:W-:Y:S01]  /*8780*/  FMUL R161, R2, R161 ;  /* 0x000000a102a17220 */ /* 0x000fe20000400000 */
[--C-:B------:R-:W-:Y:S01]  /*8790*/  HADD2.F32 R4, -RZ, R0.reuse.H0_H0 ;  /* 0x20000000ff047230 */ /* 0x100fe20000004100 */
[----:B------:R-:W-:Y:S01]  /*87a0*/  F2FP.F16.E4M3.UNPACK_B R13, R7.H1 ;  /* 0x00000007ff0d723e */ /* 0x000fe200030006ff */
[----:B------:R-:W-:Y:S01]  /*87b0*/  HADD2.F32 R14, -RZ, R0.H1_H1 ;  /* 0x30000000ff0e7230 */ /* 0x000fe20000004100 */
[----:B------:R-:W-:Y:S01]  /*87c0*/  F2FP.F16.E4M3.UNPACK_B R0, R6.H1 ;  /* 0x00000006ff00723e */ /* 0x000fe200030006ff */
[----:B------:R-:W-:Y:S02]  /*87d0*/  HADD2.F32 R20, -RZ, R5.H1_H1 ;  /* 0x30000005ff147230 */ /* 0x000fe40000004100 */
[----:B------:R-:W-:Y:S01]  /*87e0*/  FFMA R163, R16, R4, R163 ;  /* 0x0000000410a37223 */ /* 0x000fe200000000a3 */
[----:B------:R-:W-:Y:S01]  /*87f0*/  FMUL R159, R2, R159 ;  /* 0x0000009f029f7220 */ /* 0x000fe20000400000 */
[----:B------:R-:W-:Y:S01]  /*8800*/  FFMA R15, R16, R14, R3 ;  /* 0x0000000e100f7223 */ /* 0x000fe20000000003 */
[----:B------:R-:W-:-:S02]  /*8810*/  HADD2.F32 R4, -RZ, R0.H0_H0 ;  /* 0x20000000ff047230 */ /* 0x000fc40000004100 */
[C---:B------:R-:W-:Y:S01]  /*8820*/  FMUL R3, R2.reuse, R160 ;  /* 0x000000a002037220 */ /* 0x040fe20000400000 */
[----:B------:R-:W-:Y:S02]  /*8830*/  HADD2.F32 R14, -RZ, R5.H0_H0 ;  /* 0x20000005ff0e7230 */ /* 0x000fe40000004100 */
[----:B------:R-:W-:Y:S01]  /*8840*/  FMUL R5, R2, R158 ;  /* 0x0000009e02057220 */ /* 0x000fe20000400000 */
[----:B------:R-:W-:Y:S02]  /*8850*/  HADD2.F32 R0, -RZ, R0.H1_H1 ;  /* 0x30000000ff007230 */ /* 0x000fe40000004100 */
[C---:B------:R-:W-:Y:S01]  /*8860*/  FFMA R161, R16.reuse, R4, R161 ;  /* 0x0000000410a17223 */ /* 0x040fe200000000a1 */
[--C-:B------:R-:W-:Y:S02]  /*8870*/  HADD2.F32 R4, -RZ, R13.reuse.H0_H0 ;  /* 0x2000000dff047230 */ /* 0x100fe40000004100 */
[----:B------:R-:W-:Y:S01]  /*8880*/  FFMA R27, R16, R20, R5 ;  /* 0x00000014101b7223 */ /* 0x000fe20000000005 */
[----:B------:R-:W-:-:S02]  /*8890*/  HADD2.F32 R20, -RZ, R13.H1_H1 ;  /* 0x3000000dff147230 */ /* 0x000fc40000004100 */
[C---:B------:R-:W-:Y:S01]  /*88a0*/  FFMA R159, R16.reuse, R14, R159 ;  /* 0x0000000e109f7223 */ /* 0x040fe2000000009f */
[----:B------:R-:W-:Y:S01]  /*88b0*/  F2FP.F16.E4M3.UNPACK_B R13, R8 ;  /* 0x00000008ff0d723e */ /* 0x000fe200020006ff */
[----:B------:R-:W-:Y:S01]  /*88c0*/  FFMA R25, R16, R0, R3 ;  /* 0x0000000010197223 */ /* 0x000fe20000000003 */
[----:B------:R-:W-:Y:S01]  /*88d0*/  MOV R14, 0x3bbb989d ;  /* 0x3bbb989d000e7802 */ /* 0x000fe20000000f00 */
[C---:B------:R-:W-:Y:S01]  /*88e0*/  FMUL R157, R2.reuse, R157 ;  /* 0x0000009d029d7220 */ /* 0x040fe20000400000 */
[----:B------:R-:W-:Y:S01]  /*88f0*/  MOV R0, 0x437c0000 ;  /* 0x437c000000007802 */ /* 0x000fe20000000f00 */
[--C-:B------:R-:W-:Y:S02]  /*8900*/  HADD2.F32 R24, -RZ, R13.reuse.H0_H0 ;  /* 0x2000000dff187230 */ /* 0x100fe40000004100 */
[C---:B------:R-:W-:Y:S01]  /*8910*/  FMUL R3, R2.reuse, R156 ;  /* 0x0000009c02037220 */ /* 0x040fe20000400000 */
[----:B------:R-:W-:Y:S02]  /*8920*/  HADD2.F32 R31, -RZ, R13.H1_H1 ;  /* 0x3000000dff1f7230 */ /* 0x000fe40000004100 */
[-C--:B------:R-:W-:Y:S01]  /*8930*/  FFMA.SAT R13, -R15, R14.reuse, 0.5 ;  /* 0x3f0000000f0d7423 */ /* 0x080fe2000000210e */
[----:B------:R-:W-:Y:S01]  /*8940*/  FFMA.SAT R5, -R163, R14, 0.5 ;  /* 0x3f000000a3057423 */ /* 0x000fe2000000210e */
[----:B------:R-:W-:Y:S01]  /*8950*/  FMUL R155, R2, R155 ;  /* 0x0000009b029b7220 */ /* 0x000fe20000400000 */
[C---:B------:R-:W-:Y:S01]  /*8960*/  FFMA R157, R16.reuse, R4, R157 ;  /* 0x00000004109d7223 */ /* 0x040fe2000000009d */
[C---:B------:R-:W-:Y:S01]  /*8970*/  FFMA R29, R16.reuse, R20, R3 ;  /* 0x00000014101d7223 */ /* 0x040fe20000000003 */
[-C--:B------:R-:W-:Y:S01]  /*8980*/  FFMA.RM R4, R13, R0.reuse, 12582913 ;  /* 0x4b4000010d047423 */ /* 0x080fe20000004000 */
[----:B------:R-:W-:Y:S01]  /*8990*/  FFMA.RM R3, R5, R0, 12582913 ;  /* 0x4b40000105037423 */ /* 0x000fe20000004000 */
[----:B------:R-:W-:Y:S01]  /*89a0*/  FFMA R155, R16, R24, R155 ;  /* 0x00000018109b7223 */ /* 0x000fe2000000009b */
[----:B------:R-:W-:Y:S01]  /*89b0*/  FMUL R5, R2, R154 ;  /* 0x0000009a02057220 */ /* 0x000fe20000400000 */
[----:B------:R-:W-:Y:S01]  /*89c0*/  FADD R24, R4, -12583039 ;  /* 0xcb40007f04187421 */ /* 0x000fe20000000000 */
[----:B------:R-:W-:Y:S01]  /*89d0*/  FADD R20, R3, -12583039 ;  /* 0xcb40007f03147421 */ /* 0x000fe20000000000 */
[----:B------:R-:W-:Y:S01]  /*89e0*/  F2FP.F16.E4M3.UNPACK_B R26, R8.H1 ;  /* 0x00000008ff1a723e */ /* 0x000fe200030006ff */
[-C--:B------:R-:W-:Y:S01]  /*89f0*/  FFMA.SAT R21, -R161, R14.reuse, 0.5 ;  /* 0x3f000000a1157423 */ /* 0x080fe2000000210e */
[----:B------:R-:W-:Y:S01]  /*8a00*/  FFMA R24, -R15, 1.4426950216293334961, -R24 ;  /* 0x3fb8aa3b0f187823 */ /* 0x000fe20000000918 */
[----:B------:R-:W-:Y:S01]  /*8a10*/  FFMA R20, -R163, 1.4426950216293334961, -R20 ;  /* 0x3fb8aa3ba3147823 */ /* 0x000fe20000000914 */
[----:B------:R-:W-:Y:S01]  /*8a20*/  FFMA R31, R16, R31, R5 ;  /* 0x0000001f101f7223 */ /* 0x000fe20000000005 */
[----:B------:R-:W-:Y:S01]  /*8a30*/  FFMA.SAT R33, -R25, R14, 0.5 ;  /* 0x3f00000019217423 */ /* 0x000fe2000000210e */
[----:B------:R-:W-:Y:S01]  /*8a40*/  FFMA.RM R5, R21, R0, 12582913 ;  /* 0x4b40000115057423 */ /* 0x000fe20000004000 */
[----:B------:R-:W-:-:S02]  /*8a50*/  HADD2.F32 R28, -RZ, R26.H0_H0 ;  /* 0x2000001aff1c7230 */ /* 0x000fc40000004100 */
[----:B------:R-:W-:Y:S01]  /*8a60*/  FMUL R153, R2, R153 ;  /* 0x0000009902997220 */ /* 0x000fe20000400000 */
[----:B------:R-:W-:Y:S01]  /*8a70*/  FFMA R21, -R15, 1.925963033500011079e-08, R24 ;  /* 0x32a570600f157823 */ /* 0x000fe20000000118 */
[----:B------:R-:W-:Y:S01]  /*8a80*/  FFMA R13, -R163, 1.925963033500011079e-08, R20 ;  /* 0x32a57060a30d7823 */ /* 0x000fe20000000114 */
[----:B------:R-:W-:Y:S01]  /*8a90*/  FFMA.RM R15, R33, R0, 12582913 ;  /* 0x4b400001210f7423 */ /* 0x000fe20000004000 */
[----:B------:R-:W-:Y:S01]  /*8aa0*/  FADD R20, R5, -12583039 ;  /* 0xcb40007f05147421 */ /* 0x000fe20000000000 */
[----:B------:R-:W-:Y:S01]  /*8ab0*/  FFMA R153, R16, R28, R153 ;  /* 0x0000001c10997223 */ /* 0x000fe20000000099 */
[----:B------:R-:W-:Y:S02]  /*8ac0*/  HADD2.F32 R28, -RZ, R26.H1_H1 ;  /* 0x3000001aff1c7230 */ /* 0x000fe40000004100 */
[----:B------:R-:W-:Y:S01]  /*8ad0*/  FADD R26, R15, -12583039 ;  /* 0xcb40007f0f1a7421 */ /* 0x000fe20000000000 */
[----:B------:R-:W-:Y:S01]  /*8ae0*/  FFMA R20, -R161, 1.4426950216293334961, -R20 ;  /* 0x3fb8aa3ba1147823 */ /* 0x000fe20000000914 */
[----:B------:R-:W-:Y:S01]  /*8af0*/  FFMA.SAT R35, -R159, R14, 0.5 ;  /* 0x3f0000009f237423 */ /* 0x000fe2000000210e */
[----:B------:R-:W-:Y:S01]  /*8b00*/  F2FP.F16.E4M3.UNPACK_B R37, R9 ;  /* 0x00000009ff25723e */ /* 0x000fe200020006ff */
[----:B------:R-:W-:Y:S01]  /*8b10*/  FFMA R26, -R25, 1.4426950216293334961, -R26 ;  /* 0x3fb8aa3b191a7823 */ /* 0x000fe2000000091a */
[----:B------:R-:W-:Y:S01]  /*8b20*/  FFMA R24, -R161, 1.925963033500011079e-08, R20 ;  /* 0x32a57060a1187823 */ /* 0x000fe20000000114 */
[----:B------:R-:W-:Y:S01]  /*8b30*/  FFMA.RM R20, R35, R0, 12582913 ;  /* 0x4b40000123147423 */ /* 0x000fe20000004000 */
[----:B------:R-:W-:Y:S01]  /*8b40*/  FFMA.SAT R35, -R27, R14, 0.5 ;  /* 0x3f0000001b237423 */ /* 0x000fe2000000210e */
[----:B------:R-:W-:-:S02]  /*8b50*/  HADD2.F32 R34, -RZ, R37.H0_H0 ;  /* 0x20000025ff227230 */ /* 0x000fc40000004100 */
[----:B------:R-:W-:Y:S01]  /*8b60*/  FFMA R26, -R25, 1.925963033500011079e-08, R26 ;  /* 0x32a57060191a7823 */ /* 0x000fe2000000011a */
[----:B------:R-:W-:Y:S01]  /*8b70*/  FMUL R23, R2, R23 ;  /* 0x0000001702177220 */ /* 0x000fe20000400000 */
[----:B------:R-:W-:Y:S01]  /*8b80*/  FFMA.SAT R25, -R157, R14, 0.5 ;  /* 0x3f0000009d197423 */ /* 0x000fe2000000210e */
[----:B------:R-:W-:Y:S01]  /*8b90*/  FFMA.RM R30, R35, R0, 12582913 ;  /* 0x4b400001231e7423 */ /* 0x000fe20000004000 */
[----:B------:R-:W-:Y:S01]  /*8ba0*/  F2FP.F16.E4M3.UNPACK_B R45, R9.H1 ;  /* 0x00000009ff2d723e */ /* 0x000fe200030006ff */
[----:B------:R-:W-:Y:S01]  /*8bb0*/  FFMA R23, R16, R34, R23 ;  /* 0x0000002210177223 */ /* 0x000fe20000000017 */
[----:B------:R-:W-:Y:S01]  /*8bc0*/  FFMA.RM R34, R25, R0, 12582913 ;  /* 0x4b40000119227423 */ /* 0x000fe20000004000 */
[----:B------:R-:W-:Y:S01]  /*8bd0*/  FFMA.SAT R25, -R29, R14, 0.5 ;  /* 0x3f0000001d197423 */ /* 0x000fe2000000210e */
[----:B------:R-:W-:Y:S01]  /*8be0*/  FADD R32, R30, -12583039 ;  /* 0xcb40007f1e207421 */ /* 0x000fe20000000000 */
[C---:B------:R-:W-:Y:S01]  /*8bf0*/  FMUL R33, R2.reuse, R152 ;  /* 0x0000009802217220 */ /* 0x040fe20000400000 */
[C---:B------:R-:W-:Y:S01]  /*8c00*/  FMUL R19, R2.reuse, R19 ;  /* 0x0000001302137220 */ /* 0x040fe20000400000 */
[----:B------:R-:W-:Y:S01]  /*8c10*/  FFMA.RM R38, R25, R0, 12582913 ;  /* 0x4b40000119267423 */ /* 0x000fe20000004000 */
[C---:B------:R-:W-:Y:S01]  /*8c20*/  FFMA R32, -R27.reuse, 1.4426950216293334961, -R32 ;  /* 0x3fb8aa3b1b207823 */ /* 0x040fe20000000920 */
[----:B------:R-:W-:Y:S01]  /*8c30*/  FMUL R25, R2, R22 ;  /* 0x0000001602197220 */ /* 0x000fe20000400000 */
[----:B------:R-:W-:Y:S01]  /*8c40*/  FFMA R33, R16, R28, R33 ;  /* 0x0000001c10217223 */ /* 0x000fe20000000021 */
[----:B------:R-:W-:Y:S01]  /*8c50*/  FADD R22, R38, -12583039 ;  /* 0xcb40007f26167421 */ /* 0x000fe20000000000 */
[----:B------:R-:W-:Y:S01]  /*8c60*/  FFMA R32, -R27, 1.925963033500011079e-08, R32 ;  /* 0x32a570601b207823 */ /* 0x000fe20000000120 */
[----:B------:R-:W-:-:S02]  /*8c70*/  HADD2.F32 R27, -RZ, R37.H1_H1 ;  /* 0x30000025ff1b7230 */ /* 0x000fc40000004100 */
[----:B------:R-:W-:Y:S01]  /*8c80*/  FADD R28, R20, -12583039 ;  /* 0xcb40007f141c7421 */ /* 0x000fe20000000000 */
[----:B------:R-:W-:Y:S01]  /*8c90*/  FFMA R22, -R29, 1.4426950216293334961, -R22 ;  /* 0x3fb8aa3b1d167823 */ /* 0x000fe20000000916 */
[----:B------:R-:W-:Y:S01]  /*8ca0*/  FADD R36, R34, -12583039 ;  /* 0xcb40007f22247421 */ /* 0x000fe20000000000 */
[----:B------:R-:W-:Y:S01]  /*8cb0*/  MUFU.EX2 R13, R13 ;  /* 0x0000000d000d7308 */ /* 0x000fe20000000800 */
[----:B------:R-:W-:Y:S01]  /*8cc0*/  FFMA R25, R16, R27, R25 ;  /* 0x0000001b10197223 */ /* 0x000fe20000000019 */
[----:B------:R-:W-:Y:S01]  /*8cd0*/  FFMA.SAT R27, -R155, R14, 0.5 ;  /* 0x3f0000009b1b7423 */ /* 0x000fe2000000210e */
[----:B------:R-:W-:Y:S01]  /*8ce0*/  FFMA R22, -R29, 1.925963033500011079e-08, R22 ;  /* 0x32a570601d167823 */ /* 0x000fe20000000116 */
[--C-:B------:R-:W-:Y:S02]  /*8cf0*/  HADD2.F32 R29, -RZ, R45.reuse.H0_H0 ;  /* 0x2000002dff1d7230 */ /* 0x100fe40000004100 */
[----:B------:R-:W-:Y:S01]  /*8d00*/  FFMA R28, -R159, 1.4426950216293334961, -R28 ;  /* 0x3fb8aa3b9f1c7823 */ /* 0x000fe2000000091c */
[----:B------:R-:W-:Y:S01]  /*8d10*/  FFMA.RM R40, R27, R0, 12582913 ;  /* 0x4b4000011b287423 */ /* 0x000fe20000004000 */
[----:B------:R-:W-:Y:S01]  /*8d20*/  FFMA.SAT R27, -R31, R14, 0.5 ;  /* 0x3f0000001f1b7423 */ /* 0x000fe2000000210e */
[----:B------:R-:W-:-:S02]  /*8d30*/  HADD2.F32 R45, -RZ, R45.H1_H1 ;  /* 0x3000002dff2d7230 */ /* 0x000fc40000004100 */
[----:B------:R-:W-:Y:S01]  /*8d40*/  FFMA R19, R16, R29, R19 ;  /* 0x0000001d10137223 */ /* 0x000fe20000000013 */
[----:B------:R-:W-:Y:S01]  /*8d50*/  FFMA.SAT R29, -R33, R14, 0.5 ;  /* 0x3f000000211d7423 */ /* 0x000fe2000000210e */
[----:B------:R-:W-:Y:S01]  /*8d60*/  FFMA.RM R41, R27, R0, 12582913 ;  /* 0x4b4000011b297423 */ /* 0x000fe20000004000 */
[----:B------:R-:W-:Y:S01]  /*8d70*/  FFMA.SAT R27, -R153, R14, 0.5 ;  /* 0x3f000000991b7423 */ /* 0x000fe2000000210e */
[----:B------:R-:W-:Y:S01]  /*8d80*/  FFMA R28, -R159, 1.925963033500011079e-08, R28 ;  /* 0x32a570609f1c7823 */ /* 0x000fe2000000011c */
[----:B------:R-:W-:Y:S01]  /*8d90*/  FFMA.RM R43, R29, R0, 12582913 ;  /* 0x4b4000011d2b7423 */ /* 0x000fe20000004000 */
[----:B------:R-:W-:Y:S01]  /*8da0*/  FFMA.SAT R29, -R23, R14, 0.5 ;  /* 0x3f000000171d7423 */ /* 0x000fe2000000210e */
[----:B------:R-:W-:Y:S01]  /*8db0*/  FFMA.RM R42, R27, R0, 12582913 ;  /* 0x4b4000011b2a7423 */ /* 0x000fe20000004000 */
[----:B------:R-:W-:Y:S01]  /*8dc0*/  FMUL R27, R2, R18 ;  /* 0x00000012021b7220 */ /* 0x000fe20000400000 */
[----:B------:R-:W-:Y:S01]  /*8dd0*/  FADD R46, R43, -12583039 ;  /* 0xcb40007f2b2e7421 */ /* 0x000fe20000000000 */
[----:B------:R1:W-:Y:S01]  /*8de0*/  MUFU.EX2 R35, R28 ;  /* 0x0000001c00237308 */ /* 0x0003e20000000800 */
[----:B------:R-:W-:Y:S01]  /*8df0*/  FFMA R36, -R157, 1.4426950216293334961, -R36 ;  /* 0x3fb8aa3b9d247823 */ /* 0x000fe20000000924 */
[----:B------:R-:W-:Y:S01]  /*8e00*/  FFMA R27, R16, R45, R27 ;  /* 0x0000002d101b7223 */ /* 0x000fe2000000001b */
[----:B------:R-:W-:Y:S01]  /*8e10*/  FFMA R46, -R33, 1.4426950216293334961, -R46 ;  /* 0x3fb8aa3b212e7823 */ /* 0x000fe2000000092e */
[----:B------:R-:W-:Y:S01]  /*8e20*/  FFMA.RM R45, R29, R0, 12582913 ;  /* 0x4b4000011d2d7423 */ /* 0x000fe20000004000 */
[-C--:B------:R-:W-:Y:S01]  /*8e30*/  FFMA.SAT R29, -R19, R14.reuse, 0.5 ;  /* 0x3f000000131d7423 */ /* 0x080fe2000000210e */
[-C--:B------:R-:W-:Y:S01]  /*8e40*/  FFMA.SAT R49, -R27, R14.reuse, 0.5 ;  /* 0x3f0000001b317423 */ /* 0x080fe2000000210e */
[----:B------:R-:W-:Y:S01]  /*8e50*/  FFMA R46, -R33, 1.925963033500011079e-08, R46 ;  /* 0x32a57060212e7823 */ /* 0x000fe2000000012e */
[----:B------:R-:W-:Y:S01]  /*8e60*/  FFMA.SAT R33, -R25, R14, 0.5 ;  /* 0x3f00000019217423 */ /* 0x000fe2000000210e */
[----:B-1----:R-:W-:Y:S01]  /*8e70*/  FADD R28, R40, -12583039 ;  /* 0xcb40007f281c7421 */ /* 0x002fe20000000000 */
[----:B------:R1:W-:Y:S01]  /*8e80*/  MUFU.EX2 R37, R32 ;  /* 0x0000002000257308 */ /* 0x0003e20000000800 */
[-C--:B------:R-:W-:Y:S01]  /*8e90*/  FFMA.RM R48, R29, R0.reuse, 12582913 ;  /* 0x4b4000011d307423 */ /* 0x080fe20000004000 */
[----:B------:R-:W-:Y:S01]  /*8ea0*/  FFMA R36, -R157, 1.925963033500011079e-08, R36 ;  /* 0x32a570609d247823 */ /* 0x000fe20000000124 */
[----:B------:R-:W-:Y:S01]  /*8eb0*/  FFMA R28, -R155, 1.4426950216293334961, -R28 ;  /* 0x3fb8aa3b9b1c7823 */ /* 0x000fe2000000091c */
[-C--:B------:R-:W-:Y:S01]  /*8ec0*/  FFMA.RM R47, R33, R0.reuse, 12582913 ;  /* 0x4b400001212f7423 */ /* 0x080fe20000004000 */
[----:B------:R-:W-:Y:S01]  /*8ed0*/  FFMA.RM R49, R49, R0, 12582913 ;  /* 0x4b40000131317423 */ /* 0x000fe20000004000 */
[----:B------:R-:W-:Y:S01]  /*8ee0*/  FADD R0, R48, -12583039 ;  /* 0xcb40007f30007421 */ /* 0x000fe20000000000 */
[----:B------:R-:W-:Y:S01]  /*8ef0*/  FFMA R28, -R155, 1.925963033500011079e-08, R28 ;  /* 0x32a570609b1c7823 */ /* 0x000fe2000000011c */
[----:B------:R-:W2:Y:S01]  /*8f00*/  MUFU.EX2 R21, R21 ;  /* 0x0000001500157308 */ /* 0x000ea20000000800 */
[----:B-1----:R-:W-:Y:S01]  /*8f10*/  FADD R32, R41, -12583039 ;  /* 0xcb40007f29207421 */ /* 0x002fe20000000000 */
[----:B------:R-:W-:Y:S01]  /*8f20*/  FADD R14, R47, -12583039 ;  /* 0xcb40007f2f0e7421 */ /* 0x000fe20000000000 */
[----:B------:R-:W-:Y:S01]  /*8f30*/  FADD R44, R42, -12583039 ;  /* 0xcb40007f2a2c7421 */ /* 0x000fe20000000000 */
[----:B------:R-:W-:Y:S01]  /*8f40*/  FADD R18, R45, -12583039 ;  /* 0xcb40007f2d127421 */ /* 0x000fe20000000000 */
[----:B------:R-:W-:Y:S01]  /*8f50*/  FADD R50, R49, -12583039 ;  /* 0xcb40007f31327421 */ /* 0x000fe20000000000 */
[----:B------:R-:W-:Y:S01]  /*8f60*/  FFMA R14, -R25, 1.4426950216293334961, -R14 ;  /* 0x3fb8aa3b190e7823 */ /* 0x000fe2000000090e */
[----:B------:R-:W-:Y:S01]  /*8f70*/  SHF.L.U32 R4, R4, 0x17, RZ ;  /* 0x0000001704047819 */ /* 0x000fe200000006ff */
[----:B------:R1:W-:Y:S01]  /*8f80*/  MUFU.EX2 R39, R36 ;  /* 0x0000002400277308 */ /* 0x0003e20000000800 */
[----:B------:R-:W-:Y:S01]  /*8f90*/  FFMA R44, -R153, 1.4426950216293334961, -R44 ;  /* 0x3fb8aa3b992c7823 */ /* 0x000fe2000000092c */
[----:B------:R-:W-:Y:S01]  /*8fa0*/  FFMA R18, -R23, 1.4426950216293334961, -R18 ;  /* 0x3fb8aa3b17127823 */ /* 0x000fe20000000912 */
[----:B------:R-:W-:Y:S01]  /*8fb0*/  FFMA R14, -R25, 1.925963033500011079e-08, R14 ;  /* 0x32a57060190e7823 */ /* 0x000fe2000000010e */
[----:B------:R-:W-:Y:S01]  /*8fc0*/  FFMA R50, -R27, 1.4426950216293334961, -R50 ;  /* 0x3fb8aa3b1b327823 */ /* 0x000fe20000000932 */
[----:B------:R-:W-:Y:S01]  /*8fd0*/  FFMA R44, -R153, 1.925963033500011079e-08, R44 ;  /* 0x32a57060992c7823 */ /* 0x000fe2000000012c */
[----:B------:R-:W-:Y:S01]  /*8fe0*/  SHF.L.U32 R5, R5, 0x17, RZ ;  /* 0x0000001705057819 */ /* 0x000fe200000006ff */
[----:B------:R-:W-:Y:S01]  /*8ff0*/  FFMA R18, -R23, 1.925963033500011079e-08, R18 ;  /* 0x32a5706017127823 */ /* 0x000fe20000000112 */
[----:B------:R-:W3:Y:S01]  /*9000*/  MUFU.EX2 R24, R24 ;  /* 0x0000001800187308 */ /* 0x000ee20000000800 */
[----:B-1----:R-:W-:Y:S01]  /*9010*/  FFMA R36, -R31, 1.4426950216293334961, -R32 ;  /* 0x3fb8aa3b1f247823 */ /* 0x002fe20000000920 */
[----:B--2---:R-:W-:Y:S01]  /*9020*/  FFMA R25, R4, R21, 1 ;  /* 0x3f80000004197423 */ /* 0x004fe20000000015 */
[----:B------:R-:W-:Y:S01]  /*9030*/  FFMA R50, -R27, 1.925963033500011079e-08, R50 ;  /* 0x32a570601b327823 */ /* 0x000fe20000000132 */
[----:B------:R-:W-:Y:S01]  /*9040*/  SHF.L.U32 R15, R15, 0x17, RZ ;  /* 0x000000170f0f7819 */ /* 0x000fe200000006ff */
[----:B------:R-:W-:Y:S01]  /*9050*/  FFMA R36, -R31, 1.925963033500011079e-08, R36 ;  /* 0x32a570601f247823 */ /* 0x000fe20000000124 */
[----:B------:R-:W-:Y:S01]  /*9060*/  SHF.L.U32 R20, R20, 0x17, RZ ;  /* 0x0000001714147819 */ /* 0x000fe200000006ff */
[----:B------:R-:W-:Y:S01]  /*9070*/  BSSY B1, `(.L_x_118) ;  /* 0x0000035000017945 */ /* 0x000fe20003800000 */
[----:B------:R1:W2:Y:S01]  /*9080*/  MUFU.EX2 R32, R28 ;  /* 0x0000001c00207308 */ /* 0x0002a20000000800 */
[----:B------:R-:W-:-:S02]  /*9090*/  SHF.L.U32 R29, R38, 0x17, RZ ;  /* 0x00000017261d7819 */ /* 0x000fc400000006ff */
[----:B------:R-:W-:Y:S01]  /*90a0*/  FFMA R54, R20, R35, 1 ;  /* 0x3f80000014367423 */ /* 0x000fe20000000023 */
[----:B------:R-:W-:Y:S02]  /*90b0*/  SHF.L.U32 R30, R30, 0x17, RZ ;  /* 0x000000171e1e7819 */ /* 0x000fe400000006ff */
[----:B------:R-:W-:Y:S02]  /*90c0*/  SHF.L.U32 R20, R47, 0x17, RZ ;  /* 0x000000172f147819 */ /* 0x000fe400000006ff */
[----:B------:R4:W-:Y:S01]  /*90d0*/  MUFU.EX2 R33, R46 ;  /* 0x0000002e00217308 */ /* 0x0009e20000000800 */
[----:B-1----:R-:W-:Y:S01]  /*90e0*/  FFMA R28, -R19, 1.4426950216293334961, -R0 ;  /* 0x3fb8aa3b131c7823 */ /* 0x002fe20000000900 */
[----:B------:R-:W-:Y:S01]  /*90f0*/  SHF.L.U32 R0, R3, 0x17, RZ ;  /* 0x0000001703007819 */ /* 0x000fe200000006ff */
[----:B---3--:R-:W-:Y:S01]  /*9100*/  FFMA R52, R5, R24, 1 ;  /* 0x3f80000005347423 */ /* 0x008fe20000000018 */
[----:B------:R-:W-:Y:S01]  /*9110*/  SHF.L.U32 R21, R48, 0x17, RZ ;  /* 0x0000001730157819 */ /* 0x000fe200000006ff */
[----:B------:R-:W-:Y:S01]  /*9120*/  FFMA R19, -R19, 1.925963033500011079e-08, R28 ;  /* 0x32a5706013137823 */ /* 0x000fe2000000011c */
[----:B------:R-:W-:Y:S01]  /*9130*/  SHF.L.U32 R28, R34, 0x17, RZ ;  /* 0x00000017221c7819 */ /* 0x000fe200000006ff */
[----:B------:R-:W-:Y:S01]  /*9140*/  FFMA R30, R30, R37, 1 ;  /* 0x3f8000001e1e7423 */ /* 0x000fe20000000025 */
[----:B------:R-:W1:Y:S01]  /*9150*/  MUFU.EX2 R26, R26 ;  /* 0x0000001a001a7308 */ /* 0x000e620000000800 */
[----:B----4-:R-:W-:Y:S01]  /*9160*/  FFMA R46, R0, R13, 1 ;  /* 0x3f800000002e7423 */ /* 0x010fe2000000000d */
[----:B------:R-:W-:Y:S01]  /*9170*/  SHF.L.U32 R13, R40, 0x17, RZ ;  /* 0x00000017280d7819 */ /* 0x000fe200000006ff */
[----:B------:R-:W-:-:S03]  /*9180*/  FFMA R28, R28, R39, 1 ;  /* 0x3f8000001c1c7423 */ /* 0x000fc60000000027 */
[----:B------:R-:W-:Y:S01]  /*9190*/  IADD3 R4, R46, 0x1800000, RZ ;  /* 0x018000002e047810 */ /* 0x000fe20007ffe0ff */
[----:B--2---:R-:W-:Y:S01]  /*91a0*/  FFMA R13, R13, R32, 1 ;  /* 0x3f8000000d0d7423 */ /* 0x004fe20000000020 */
[----:B------:R-:W2:Y:S02]  /*91b0*/  MUFU.EX2 R22, R22 ;  /* 0x0000001600167308 */ /* 0x000ea40000000800 */
[----:B------:R-:W-:-:S04]  /*91c0*/  LOP3.LUT R4, R4, 0x7f800000, RZ, 0xc0, !PT ;  /* 0x7f80000004047812 */ /* 0x000fc800078ec0ff */
[----:B------:R-:W-:Y:S02]  /*91d0*/  ISETP.GT.U32.AND P2, PT, R4, 0x1ffffff, PT ;  /* 0x01ffffff0400780c */ /* 0x000fe40003f44070 */
[----:B------:R-:W-:Y:S01]  /*91e0*/  MUFU.EX2 R31, R36 ;  /* 0x00000024001f7308 */ /* 0x000fe20000000800 */
[----:B-1----:R-:W-:Y:S01]  /*91f0*/  FFMA R27, R15, R26, 1 ;  /* 0x3f8000000f1b7423 */ /* 0x002fe2000000001a */
[----:B------:R-:W-:-:S06]  /*9200*/  SHF.L.U32 R15, R42, 0x17, RZ ;  /* 0x000000172a0f7819 */ /* 0x000fcc00000006ff */
[----:B------:R-:W1:Y:S01]  /*9210*/  MUFU.EX2 R44, R44 ;  /* 0x0000002c002c7308 */ /* 0x000e620000000800 */
[----:B--2---:R-:W-:Y:S01]  /*9220*/  FFMA R29, R29, R22, 1 ;  /* 0x3f8000001d1d7423 */ /* 0x004fe20000000016 */
[----:B------:R-:W-:-:S06]  /*9230*/  SHF.L.U32 R22, R49, 0x17, RZ ;  /* 0x0000001731167819 */ /* 0x000fcc00000006ff */
[----:B------:R2:W-:Y:S08]  /*9240*/  MUFU.EX2 R36, R18 ;  /* 0x0000001200247308 */ /* 0x0005f00000000800 */
[----:B------:R3:W4:Y:S01]  /*9250*/  MUFU.EX2 R3, R14 ;  /* 0x0000000e00037308 */ /* 0x0007220000000800 */
[----:B--2---:R-:W-:Y:S01]  /*9260*/  SHF.L.U32 R18, R43, 0x17, RZ ;  /* 0x000000172b127819 */ /* 0x004fe200000006ff */
[----:B-1----:R-:W-:-:S04]  /*9270*/  FFMA R15, R15, R44, 1 ;  /* 0x3f8000000f0f7423 */ /* 0x002fc8000000002c */
[----:B------:R-:W-:Y:S02]  /*9280*/  FFMA R18, R18, R33, 1 ;  /* 0x3f80000012127423 */ /* 0x000fe40000000021 */
[----:B------:R1:W2:Y:S01]  /*9290*/  MUFU.EX2 R0, R19 ;  /* 0x0000001300007308 */ /* 0x0002a20000000800 */
[----:B---3--:R-:W-:-:S05]  /*92a0*/  SHF.L.U32 R14, R41, 0x17, RZ ;  /* 0x00000017290e7819 */ /* 0x008fca00000006ff */
[----:B------:R-:W-:Y:S02]  /*92b0*/  FFMA R14, R14, R31, 1 ;  /* 0x3f8000000e0e7423 */ /* 0x000fe4000000001f */
[----:B------:R-:W3:Y:S01]  /*92c0*/  MUFU.EX2 R5, R50 ;  /* 0x0000003200057308 */ /* 0x000ee20000000800 */
[----:B-1----:R-:W-:Y:S01]  /*92d0*/  SHF.L.U32 R19, R45, 0x17, RZ ;  /* 0x000000172d137819 */ /* 0x002fe200000006ff */
[----:B----4-:R-:W-:-:S04]  /*92e0*/  FFMA R20, R20, R3, 1 ;  /* 0x3f80000014147423 */ /* 0x010fc80000000003 */
[----:B------:R-:W-:Y:S01]  /*92f0*/  FFMA R19, R19, R36, 1 ;  /* 0x3f80000013137423 */ /* 0x000fe20000000024 */
[----:B--2---:R-:W-:Y:S01]  /*9300*/  FFMA R21, R21, R0, 1 ;  /* 0x3f80000015157423 */ /* 0x004fe20000000000 */
[----:B---3--:R-:W-:Y:S01]  /*9310*/  FFMA R22, R22, R5, 1 ;  /* 0x3f80000016167423 */ /* 0x008fe20000000005 */
[----:B------:R-:W-:Y:S06]  /*9320*/  @P2 BRA `(.L_x_119) ;  /* 0x0000000000142947 */ /* 0x000fec0003800000 */
[----:B------:R-:W-:Y:S02]  /*9330*/  MOV R0, R46 ;  /* 0x0000002e00007202 */ /* 0x000fe40000000f00 */
[----:B------:R-:W-:-:S07]  /*9340*/  MOV R4, 0x9360 ;  /* 0x0000936000047802 */ /* 0x000fce0000000f00 */
[----:B------:R-:W-:Y:S05]  /*9350*/  CALL.REL.NOINC `($__internal_0_$__cuda_sm20_rcp_rn_f32_slowpath) ;  /* 0x0000011c00007944 */ /* 0x000fea0003c00000 */
[----:B------:R-:W-:Y:S01]  /*9360*/  MOV R23, R0 ;  /* 0x0000000000177202 */ /* 0x000fe20000000f00 */
[----:B------:R-:W-:Y:S06]  /*9370*/  BRA `(.L_x_120) ;  /* 0x0000000000107947 */ /* 0x000fec0003800000 */
.L_x_119:
[----:B------:R-:W1:Y:S02]  /*9380*/  MUFU.RCP R23, R46 ;  /* 0x0000002e00177308 */ /* 0x000e640000001000 */
[----:B-1----:R-:W-:-:S04]  /*9390*/  FFMA R0, R46, R23, -1 ;  /* 0xbf8000002e007423 */ /* 0x002fc80000000017 */
[----:B------:R-:W-:-:S04]  /*93a0*/  FADD.FTZ R0, -R0, -RZ ;  /* 0x800000ff00007221 */ /* 0x000fc80000010100 */
[----:B------:R-:W-:-:S07]  /*93b0*/  FFMA R23, R23, R0, R23 ;  /* 0x0000000017177223 */ /* 0x000fce0000000017 */
.L_x_120:
[----:B------:R-:W-:Y:S05]  /*93c0*/  BSYNC B1 ;  /* 0x0000000000017941 */ /* 0x000fea0003800000 */
.L_x_118:
        /* <DEDUP_REMOVED lines=10> */
.L_x_122:
[----:B------:R-:W1:Y:S02]  /*9470*/  MUFU.RCP R24, R25 ;  /* 0x0000001900187308 */ /* 0x000e640000001000 */
[----:B-1----:R-:W-:-:S04]  /*9480*/  FFMA R0, R25, R24, -1 ;  /* 0xbf80000019007423 */ /* 0x002fc80000000018 */
[----:B------:R-:W-:-:S04]  /*9490*/  FADD.FTZ R3, -R0, -RZ ;  /* 0x800000ff00037221 */ /* 0x000fc80000010100 */
[----:B------:R-:W-:-:S07]  /*94a0*/  FFMA R24, R24, R3, R24 ;  /* 0x0000000318187223 */ /* 0x000fce0000000018 */
.L_x_123:
[----:B------:R-:W-:Y:S05]  /*94b0*/  BSYNC B1 ;  /* 0x0000000000017941 */ /* 0x000fea0003800000 */
.L_x_121:
[----:B------:R-:W-:Y:S01]  /*94c0*/  VIADD R0, R52, 0x1800000 ;  /* 0x0180000034007836 */ /* 0x000fe20000000000 */
[----:B------:R-:W-:Y:S04]  /*94d0*/  BSSY B1, `(.L_x_124) ;  /* 0x000000d000017945 */ /* 0x000fe80003800000 */
        /* <DEDUP_REMOVED lines=8> */
.L_x_125:
[----:B------:R-:W1:Y:S02]  /*9560*/  MUFU.RCP R25, R52 ;  /* 0x0000003400197308 */ /* 0x000e640000001000 */
[----:B-1----:R-:W-:-:S04]  /*9570*/  FFMA R0, R52, R25, -1 ;  /* 0xbf80000034007423 */ /* 0x002fc80000000019 */
[----:B------:R-:W-:-:S04]  /*9580*/  FADD.FTZ R0, -R0, -RZ ;  /* 0x800000ff00007221 */ /* 0x000fc80000010100 */
[----:B------:R-:W-:-:S07]  /*9590*/  FFMA R25, R25, R0, R25 ;  /* 0x0000000019197223 */ /* 0x000fce0000000019 */
.L_x_126:
[----:B------:R-:W-:Y:S05]  /*95a0*/  BSYNC B1 ;  /* 0x0000000000017941 */ /* 0x000fea0003800000 */
.L_x_124:
        /* <DEDUP_REMOVED lines=10> */
.L_x_128:
[----:B------:R-:W1:Y:S02]  /*9650*/  MUFU.RCP R26, R27 ;  /* 0x0000001b001a7308 */ /* 0x000e640000001000 */
[----:B-1----:R-:W-:-:S04]  /*9660*/  FFMA R0, R27, R26, -1 ;  /* 0xbf8000001b007423 */ /* 0x002fc8000000001a */
[----:B------:R-:W-:-:S04]  /*9670*/  FADD.FTZ R3, -R0, -RZ ;  /* 0x800000ff00037221 */ /* 0x000fc80000010100 */
[----:B------:R-:W-:-:S07]  /*9680*/  FFMA R26, R26, R3, R26 ;  /* 0x000000031a1a7223 */ /* 0x000fce000000001a */
.L_x_129:
[----:B------:R-:W-:Y:S05]  /*9690*/  BSYNC B1 ;  /* 0x0000000000017941 */ /* 0x000fea0003800000 */
.L_x_127:
        /* <DEDUP_REMOVED lines=10> */
.L_x_131:
[----:B------:R-:W1:Y:S02]  /*9740*/  MUFU.RCP R27, R54 ;  /* 0x00000036001b7308 */ /* 0x000e640000001000 */
[----:B-1----:R-:W-:-:S04]  /*9750*/  FFMA R0, R54, R27, -1 ;  /* 0xbf80000036007423 */ /* 0x002fc8000000001b */
[----:B------:R-:W-:-:S04]  /*9760*/  FADD.FTZ R0, -R0, -RZ ;  /* 0x800000ff00007221 */ /* 0x000fc80000010100 */
[----:B------:R-:W-:-:S07]  /*9770*/  FFMA R27, R27, R0, R27 ;  /* 0x000000001b1b7223 */ /* 0x000fce000000001b */
.L_x_132:
[----:B------:R-:W-:Y:S05]  /*9780*/  BSYNC B1 ;  /* 0x0000000000017941 */ /* 0x000fea0003800000 */
.L_x_130:
        /* <DEDUP_REMOVED lines=10> */
.L_x_134:
[----:B------:R-:W1:Y:S02]  /*9830*/  MUFU.RCP R3, R30 ;  /* 0x0000001e00037308 */ /* 0x000e640000001000 */
[----:B-1----:R-:W-:-:S04]  /*9840*/  FFMA R0, R30, R3, -1 ;  /* 0xbf8000001e007423 */ /* 0x002fc80000000003 */
[----:B------:R-:W-:-:S04]  /*9850*/  FADD.FTZ R0, -R0, -RZ ;  /* 0x800000ff00007221 */ /* 0x000fc80000010100 */
[----:B------:R-:W-:-:S07]  /*9860*/  FFMA R32, R3, R0, R3 ;  /* 0x0000000003207223 */ /* 0x000fce0000000003 */
.L_x_135:
[----:B------:R-:W-:Y:S05]  /*9870*/  BSYNC B1 ;  /* 0x0000000000017941 */ /* 0x000fea0003800000 */
.L_x_133:
        /* <DEDUP_REMOVED lines=10> */
.L_x_137:
[----:B------:R-:W1:Y:S02]  /*9920*/  MUFU.RCP R3, R28 ;  /* 0x0000001c00037308 */ /* 0x000e640000001000 */
[----:B-1----:R-:W-:-:S04]  /*9930*/  FFMA R0, R28, R3, -1 ;  /* 0xbf8000001c007423 */ /* 0x002fc80000000003 */
[----:B------:R-:W-:-:S04]  /*9940*/  FADD.FTZ R0, -R0, -RZ ;  /* 0x800000ff00007221 */ /* 0x000fc80000010100 */
[----:B------:R-:W-:-:S07]  /*9950*/  FFMA R30, R3, R0, R3 ;  /* 0x00000000031e7223 */ /* 0x000fce0000000003 */
.L_x_138:
[----:B------:R-:W-:Y:S05]  /*9960*/  BSYNC B1 ;  /* 0x0000000000017941 */ /* 0x000fea0003800000 */
.L_x_136:
        /* <DEDUP_REMOVED lines=10> */
.L_x_140:
[----:B------:R-:W1:Y:S02]  /*9a10*/  MUFU.RCP R0, R29 ;  /* 0x0000001d00007308 */ /* 0x000e640000001000 */
[----:B-1----:R-:W-:-:S04]  /*9a20*/  FFMA R3, R29, R0, -1 ;  /* 0xbf8000001d037423 */ /* 0x002fc80000000000 */
[----:B------:R-:W-:-:S04]  /*9a30*/  FADD.FTZ R3, -R3, -RZ ;  /* 0x800000ff03037221 */ /* 0x000fc80000010100 */
[----:B------:R-:W-:-:S07]  /*9a40*/  FFMA R31, R0, R3, R0 ;  /* 0x00000003001f7223 */ /* 0x000fce0000000000 */
.L_x_141:
[----:B------:R-:W-:Y:S05]  /*9a50*/  BSYNC B1 ;  /* 0x0000000000017941 */ /* 0x000fea0003800000 */
.L_x_139:
        /* <DEDUP_REMOVED lines=10> */
.L_x_143:
[----:B------:R-:W1:Y:S02]  /*9b00*/  MUFU.RCP R28, R13 ;  /* 0x0000000d001c7308 */ /* 0x000e640000001000 */
[----:B-1----:R-:W-:-:S04]  /*9b10*/  FFMA R0, R13, R28, -1 ;  /* 0xbf8000000d007423 */ /* 0x002fc8000000001c */
[----:B------:R-:W-:-:S04]  /*9b20*/  FADD.FTZ R3, -R0, -RZ ;  /* 0x800000ff00037221 */ /* 0x000fc80000010100 */
[----:B------:R-:W-:-:S07]  /*9b30*/  FFMA R28, R28, R3, R28 ;  /* 0x000000031c1c7223 */ /* 0x000fce000000001c */
.L_x_144:
[----:B------:R-:W-:Y:S05]  /*9b40*/  BSYNC B1 ;  /* 0x0000000000017941 */ /* 0x000fea0003800000 */
.L_x_142:
        /* <DEDUP_REMOVED lines=10> */
.L_x_146:
[----:B------:R-:W1:Y:S02]  /*9bf0*/  MUFU.RCP R13, R14 ;  /* 0x0000000e000d7308 */ /* 0x000e640000001000 */
[----:B-1----:R-:W-:-:S04]  /*9c00*/  FFMA R0, R14, R13, -1 ;  /* 0xbf8000000e007423 */ /* 0x002fc8000000000d */
[----:B------:R-:W-:-:S04]  /*9c10*/  FADD.FTZ R0, -R0, -RZ ;  /* 0x800000ff00007221 */ /* 0x000fc80000010100 */
[----:B------:R-:W-:-:S07]  /*9c20*/  FFMA R13, R13, R0, R13 ;  /* 0x000000000d0d7223 */ /* 0x000fce000000000d */
.L_x_147:
[----:B------:R-:W-:Y:S05]  /*9c30*/  BSYNC B1 ;  /* 0x0000000000017941 */ /* 0x000fea0003800000 */
.L_x_145:
        /* <DEDUP_REMOVED lines=10> */
.L_x_149:
[----:B------:R-:W1:Y:S02]  /*9ce0*/  MUFU.RCP R14, R15 ;  /* 0x0000000f000e7308 */ /* 0x000e640000001000 */
[----:B-1----:R-:W-:-:S04]  /*9cf0*/  FFMA R0, R15, R14, -1 ;  /* 0xbf8000000f007423 */ /* 0x002fc8000000000e */
[----:B------:R-:W-:-:S04]  /*9d00*/  FADD.FTZ R3, -R0, -RZ ;  /* 0x800000ff00037221 */ /* 0x000fc80000010100 */
[----:B------:R-:W-:-:S07]  /*9d10*/  FFMA R14, R14, R3, R14 ;  /* 0x000000030e0e7223 */ /* 0x000fce000000000e */
.L_x_150:
[----:B------:R-:W-:Y:S05]  /*9d20*/  BSYNC B1 ;  /* 0x0000000000017941 */ /* 0x000fea0003800000 */
.L_x_148:
        /* <DEDUP_REMOVED lines=10> */
.L_x_152:
[----:B------:R-:W1:Y:S02]  /*9dd0*/  MUFU.RCP R15, R18 ;  /* 0x00000012000f7308 */ /* 0x000e640000001000 */
[----:B-1----:R-:W-:-:S04]  /*9de0*/  FFMA R0, R18, R15, -1 ;  /* 0xbf80000012007423 */ /* 0x002fc8000000000f */
[----:B------:R-:W-:-:S04]  /*9df0*/  FADD.FTZ R0, -R0, -RZ ;  /* 0x800000ff00007221 */ /* 0x000fc80000010100 */
[----:B------:R-:W-:-:S07]  /*9e00*/  FFMA R15, R15, R0, R15 ;  /* 0x000000000f0f7223 */ /* 0x000fce000000000f */
.L_x_153:
[----:B------:R-:W-:Y:S05]  /*9e10*/  BSYNC B1 ;  /* 0x0000000000017941 */ /* 0x000fea0003800000 */
.L_x_151:
        /* <DEDUP_REMOVED lines=10> */
.L_x_155:
[----:B------:R-:W1:Y:S02]  /*9ec0*/  MUFU.RCP R18, R19 ;  /* 0x0000001300127308 */ /* 0x000e640000001000 */
[----:B-1----:R-:W-:-:S04]  /*9ed0*/  FFMA R0, R19, R18, -1 ;  /* 0xbf80000013007423 */ /* 0x002fc80000000012 */
[----:B------:R-:W-:-:S04]  /*9ee0*/  FADD.FTZ R3, -R0, -RZ ;  /* 0x800000ff00037221 */ /* 0x000fc80000010100 */
[----:B------:R-:W-:-:S07]  /*9ef0*/  FFMA R18, R18, R3, R18 ;  /* 0x0000000312127223 */ /* 0x000fce0000000012 */
.L_x_156:
[----:B------:R-:W-:Y:S05]  /*9f00*/  BSYNC B1 ;  /* 0x0000000000017941 */ /* 0x000fea0003800000 */
.L_x_154:
        /* <DEDUP_REMOVED lines=10> */
.L_x_158:
[----:B------:R-:W1:Y:S02]  /*9fb0*/  MUFU.RCP R19, R20 ;  /* 0x0000001400137308 */ /* 0x000e640000001000 */
[----:B-1----:R-:W-:-:S04]  /*9fc0*/  FFMA R0, R20, R19, -1 ;  /* 0xbf80000014007423 */ /* 0x002fc80000000013 */
[----:B------:R-:W-:-:S04]  /*9fd0*/  FADD.FTZ R0, -R0, -RZ ;  /* 0x800000ff00007221 */ /* 0x000fc80000010100 */
[----:B------:R-:W-:-:S07]  /*9fe0*/  FFMA R19, R19, R0, R19 ;  /* 0x0000000013137223 */ /* 0x000fce0000000013 */
.L_x_159:
[----:B------:R-:W-:Y:S05]  /*9ff0*/  BSYNC B1 ;  /* 0x0000000000017941 */ /* 0x000fea0003800000 */
.L_x_157:
        /* <DEDUP_REMOVED lines=10> */
.L_x_161:
[----:B------:R-:W1:Y:S02]  /*a0a0*/  MUFU.RCP R20, R21 ;  /* 0x0000001500147308 */ /* 0x000e640000001000 */
[----:B-1----:R-:W-:-:S04]  /*a0b0*/  FFMA R0, R21, R20, -1 ;  /* 0xbf80000015007423 */ /* 0x002fc80000000014 */
[----:B------:R-:W-:-:S04]  /*a0c0*/  FADD.FTZ R3, -R0, -RZ ;  /* 0x800000ff00037221 */ /* 0x000fc80000010100 */
[----:B------:R-:W-:-:S07]  /*a0d0*/  FFMA R20, R20, R3, R20 ;  /* 0x0000000314147223 */ /* 0x000fce0000000014 */
.L_x_162:
[----:B------:R-:W-:Y:S05]  /*a0e0*/  BSYNC B1 ;  /* 0x0000000000017941 */ /* 0x000fea0003800000 */
.L_x_160:
        /* <DEDUP_REMOVED lines=9> */
.L_x_164:
[----:B------:R-:W1:Y:S02]  /*a180*/  MUFU.RCP R3, R22 ;  /* 0x0000001600037308 */ /* 0x000e640000001000 */
[----:B-1----:R-:W-:-:S04]  /*a190*/  FFMA R0, R22, R3, -1 ;  /* 0xbf80000016007423 */ /* 0x002fc80000000003 */
[----:B------:R-:W-:-:S04]  /*a1a0*/  FADD.FTZ R0, -R0, -RZ ;  /* 0x800000ff00007221 */ /* 0x000fc80000010100 */
[----:B------:R-:W-:-:S07]  /*a1b0*/  FFMA R0, R3, R0, R3 ;  /* 0x0000000003007223 */ /* 0x000fce0000000003 */
.L_x_165:
[----:B------:R-:W-:Y:S05]  /*a1c0*/  BSYNC B1 ;  /* 0x0000000000017941 */ /* 0x000fea0003800000 */
.L_x_163:
[----:B------:R-:W-:Y:S02]  /*a1d0*/  F2FP.SATFINITE.E4M3.F32.PACK_AB_MERGE_C R23, R24, R23, RZ ;  /* 0x000000171817723e */ /* 0x000fe400048070ff */
[----:B------:R-:W-:Y:S02]  /*a1e0*/  F2FP.SATFINITE.E4M3.F32.PACK_AB_MERGE_C R25, R26, R25, RZ ;  /* 0x000000191a19723e */ /* 0x000fe400048070ff */
[----:B------:R-:W-:Y:S02]  /*a1f0*/  F2FP.SATFINITE.E4M3.F32.PACK_AB_MERGE_C R27, R32, R27, RZ ;  /* 0x0000001b201b723e */ /* 0x000fe400048070ff */
[----:B------:R-:W-:Y:S02]  /*a200*/  F2FP.SATFINITE.E4M3.F32.PACK_AB_MERGE_C R31, R31, R30, RZ ;  /* 0x0000001e1f1f723e */ /* 0x000fe400048070ff */
[----:B------:R-:W-:Y:S02]  /*a210*/  F2FP.SATFINITE.E4M3.F32.PACK_AB_MERGE_C R13, R13, R28, RZ ;  /* 0x0000001c0d0d723e */ /* 0x000fe400048070ff */
[----:B------:R-:W-:-:S02]  /*a220*/  F2FP.SATFINITE.E4M3.F32.PACK_AB_MERGE_C R15, R15, R14, RZ ;  /* 0x0000000e0f0f723e */ /* 0x000fc400048070ff */
[----:B------:R-:W-:Y:S02]  /*a230*/  F2FP.SATFINITE.E4M3.F32.PACK_AB_MERGE_C R19, R19, R18, RZ ;  /* 0x000000121313723e */ /* 0x000fe400048070ff */
[----:B------:R-:W-:Y:S01]  /*a240*/  F2FP.SATFINITE.E4M3.F32.PACK_AB_MERGE_C R3, R0, R20, RZ ;  /* 0x000000140003723e */ /* 0x000fe200048070ff */
[----:B------:R-:W-:Y:S06]  /*a250*/  @P5 BRA `(.L_x_166) ;  /* 0x0000000000045947 */ /* 0x000fec0003800000 */
[----:B------:R-:W-:-:S04]  /*a260*/  DEPBAR.LE SB0, 0x1 ;  /* 0x000080400000791a */ /* 0x000fc80000000000 */
.L_x_166:
[----:B------:R-:W-:Y:S05]  /*a270*/  WARPSYNC.ALL ;  /* 0x0000000000007948 */ /* 0x000fea0003800000 */
[----:B------:R-:W-:Y:S06]  /*a280*/  BAR.SYNC.DEFER_BLOCKING 0x1, 0x100 ;  /* 0x0044000000007b1d */ /* 0x000fec0000010000 */
        /* <DEDUP_REMOVED lines=19> */
[----:B------:R-:W-:Y:S02]  /*a3c0*/  UIADD3 UR4, UR51, 0x5100, URZ ;  /* 0x0000510033047890 */ /* 0x000fe4000fffe03f */
[----:B------:R-:W-:Y:S01]  /*a3d0*/  UIADD3.X UR9, URZ, UR61, URZ, UP0, !UPT ;  /* 0x0000003d3f097290 */ /* 0x000fe200087fe43f */
[----:B------:R-:W-:Y:S01]  /*a3e0*/  UMOV UR5, UR45 ;  /* 0x0000002d00057c82 */ /* 0x000fe20008000000 */
[----:B------:R-:W-:-:S07]  /*a3f0*/  UMOV UR7, UR47 ;  /* 0x0000002f00077c82 */ /* 0x000fce0008000000 */
[----:B------:R1:W-:Y:S02]  /*a400*/  UTMASTG.3D [UR4], [UR8] ;  /* 0x00000004080073b5 */ /* 0x0003e40008010000 */
[----:B-1----:R0:W-:Y:S02]  /*a410*/  UTMACMDFLUSH ;  /* 0x00000000000079b7 */ /* 0x0021e40000000000 */
.L_x_168:
[----:B------:R-:W-:Y:S05]  /*a420*/  BSYNC B0 ;  /* 0x0000000000007941 */ /* 0x000fea0003800000 */
.L_x_167:
[----:B------:R-:W2:Y:S04]  /*a430*/  LDL R4, [R1+0xb4] ;  /* 0x0000b40001047983 */ /* 0x000ea80000100800 */
[----:B------:R-:W3:Y:S01]  /*a440*/  LDL R3, [R1+0xb8] ;  /* 0x0000b80001037983 */ /* 0x000ee20000100800 */
[----:B------:R-:W-:Y:S01]  /*a450*/  BSSY B0, `(.L_x_169) ;  /* 0x0000036000007945 */ /* 0x000fe20003800000 */
[----:B--2---:R-:W-:Y:S02]  /*a460*/  MOV R13, R4 ;  /* 0x00000004000d7202 */ /* 0x004fe40000000f00 */
[----:B---3--:R-:W-:Y:S01]  /*a470*/  MOV R14, R3 ;  /* 0x00000003000e7202 */ /* 0x008fe20000000f00 */
[----:B------:R-:W-:Y:S06]  /*a480*/  @P0 BRA `(.L_x_170) ;  /* 0x0000000000c80947 */ /* 0x000fec0003800000 */
[----:B------:R-:W-:-:S04]  /*a490*/  MOV R0, UR50 ;  /* 0x0000003200007c02 */ /* 0x000fc80008000f00 */
[----:B------:R-:W-:-:S13]  /*a4a0*/  ISETP.NE.AND P3, PT, R0, 0x3, PT ;  /* 0x000000030000780c */ /* 0x000fda0003f65270 */
[----:B------:R-:W-:Y:S05]  /*a4b0*/  @!P3 BRA `(.L_x_171) ;  /* 0x000000000004b947 */ /* 0x000fea0003800000 */
[----:B------:R-:W-:Y:S01]  /*a4c0*/  BPT.TRAP 0x1 ;  /* 0x000000040000795c */ /* 0x000fe20000300000 */
.L_x_171:
[----:B------:R-:W-:Y:S01]  /*a4d0*/  LEA R13, R4, UR51, 0x3 ;  /* 0x00000033040d7c11 */ /* 0x000fe2000f8e18ff */
[----:B------:R-:W-:Y:S01]  /*a4e0*/  BSSY B1, `(.L_x_172) ;  /* 0x0000004000017945 */ /* 0x000fe20003800000 */
[----:B------:R-:W-:-:S04]  /*a4f0*/  SHF.L.U32 R0, R3, 0x1f, RZ ;  /* 0x0000001f03007819 */ /* 0x000fc800000006ff */
[----:B------:R-:W1:Y:S02]  /*a500*/  SYNCS.PHASECHK.TRANS64.TRYWAIT P2, [R13+URZ+0x80], R0 ;  /* 0x000080000d0075a7 */ /* 0x000e64000804017f */
[----:B-1----:R-:W-:Y:S05]  /*a510*/  @!P2 BRA `(.L_x_173) ;  /* 0x000001000024a947 */ /* 0x002fea0003800000 */
.L_x_628:
[----:B------:R-:W-:Y:S05]  /*a520*/  BSYNC B1 ;  /* 0x0000000000017941 */ /* 0x000fea0003800000 */
.L_x_172:
[----:B------:R-:W-:Y:S04]  /*a530*/  BSSY B1, `(.L_x_174) ;  /* 0x0000012000017945 */ /* 0x000fe80003800000 */
[----:B------:R-:W-:Y:S05]  /*a540*/  @P1 BRA `(.L_x_175) ;  /* 0x0000000000401947 */ /* 0x000fea0003800000 */
[----:B------:R-:W2:Y:S02]  /*a550*/  LDL R3, [R1+0xb4] ;  /* 0x0000b40001037983 */ /* 0x000ea40000100800 */
[----:B--2---:R-:W-:-:S04]  /*a560*/  LEA R14, R3, R10, 0xc ;  /* 0x0000000a030e7211 */ /* 0x004fc800078e60ff */
[----:B-1----:R-:W-:Y:S01]  /*a570*/  IADD3 R0, R14, UR51, RZ ;  /* 0x000000330e007c10 */ /* 0x002fe2000fffe0ff */
[----:B------:R-:W-:Y:S03]  /*a580*/  LDS.U16 R6, [R14+UR51+0x200] ;  /* 0x000200330e067984 */ /* 0x000fe60008000400 */
[----:B------:R-:W-:Y:S01]  /*a590*/  IADD3 R15, R0, R11, RZ ;  /* 0x0000000b000f7210 */ /* 0x000fe20007ffe0ff */
[----:B------:R-:W1:Y:S04]  /*a5a0*/  LDS.U16 R3, [R14+UR51+0x100] ;  /* 0x000100330e037984 */ /* 0x000e680008000400 */
        /* <DEDUP_REMOVED lines=10> */
.L_x_175:
[----:B------:R-:W-:Y:S05]  /*a650*/  BSYNC B1 ;  /* 0x0000000000017941 */ /* 0x000fea0003800000 */
.L_x_174:
        /* <DEDUP_REMOVED lines=8> */
.L_x_176:
[----:B------:R-:W3:Y:S04]  /*a6e0*/  LDL.LU R5, [R1+0xb4] ;  /* 0x0000b40001057983 */ /* 0x000ee80000300800 */
[----:B------:R-:W4:Y:S01]  /*a6f0*/  LDL.LU R4, [R1+0xb8] ;  /* 0x0000b80001047983 */ /* 0x000f220000300800 */
[----:B-1----:R-:W-:Y:S01]  /*a700*/  IADD3 R0, R13, 0xa0, RZ ;  /* 0x000000a00d007810 */ /* 0x002fe20007ffe0ff */
[----:B------:R-:W1:Y:S03]  /*a710*/  S2R R3, SR_CgaCtaId ;  /* 0x0000000000037919 */ /* 0x000e660000008800 */
[----:B-1----:R-:W-:-:S04]  /*a720*/  PRMT R0, R3, 0x654, R0 ;  /* 0x0000065403007816 */ /* 0x002fc80000000000 */
[----:B--2---:R1:W-:Y:S01]  /*a730*/  SYNCS.ARRIVE.TRANS64.RED.A1T0 RZ, [R0+URZ], RZ ;  /* 0x000000ff00ff79a7 */ /* 0x0043e2000810043f */
[----:B---3--:R-:W-:-:S04]  /*a740*/  IADD3 R13, R5, 0x1, RZ ;  /* 0x00000001050d7810 */ /* 0x008fc80007ffe0ff */
[----:B------:R-:W-:-:S04]  /*a750*/  ISETP.NE.AND P2, PT, R13, 0x4, PT ;  /* 0x000000040d00780c */ /* 0x000fc80003f45270 */
[----:B------:R-:W-:Y:S02]  /*a760*/  SEL R14, RZ, 0x1, P2 ;  /* 0x00000001ff0e7807 */ /* 0x000fe40001000000 */
[----:B------:R-:W-:Y:S02]  /*a770*/  SEL R13, R13, RZ, P2 ;  /* 0x000000ff0d0d7207 */ /* 0x000fe40001000000 */
[----:B----4-:R-:W-:-:S03]  /*a780*/  LOP3.LUT R14, R4, R14, RZ, 0x3c, !PT ;  /* 0x0000000e040e7212 */ /* 0x010fc600078e3cff */
[----:B------:R1:W-:Y:S04]  /*a790*/  STL [R1+0xb4], R13 ;  /* 0x0000b40d01007387 */ /* 0x0003e80000100800 */
[----:B------:R1:W-:Y:S02]  /*a7a0*/  STL [R1+0xb8], R14 ;  /* 0x0000b80e01007387 */ /* 0x0003e40000100800 */
.L_x_170:
[----:B------:R-:W-:Y:S05]  /*a7b0*/  BSYNC B0 ;  /* 0x0000000000007941 */ /* 0x000fea0003800000 */
.L_x_169:
[----:B-1----:R-:W-:Y:S01]  /*a7c0*/  F2FP.F16.E4M3.UNPACK_B R0, R6 ;  /* 0x00000006ff00723e */ /* 0x002fe200020006ff */
[C---:B------:R-:W-:Y:S01]  /*a7d0*/  FMUL R211, R2.reuse, R211 ;  /* 0x000000d302d37220 */ /* 0x040fe20000400000 */
[C---:B------:R-:W-:Y:S01]  /*a7e0*/  FMUL R3, R2.reuse, R210 ;  /* 0x000000d202037220 */ /* 0x040fe20000400000 */
[----:B------:R-:W-:Y:S01]  /*a7f0*/  F2FP.F16.E4M3.UNPACK_B R20, R7.H1 ;  /* 0x00000007ff14723e */ /* 0x000fe200030006ff */
[C---:B------:R-:W-:Y:S01]  /*a800*/  FMUL R209, R2.reuse, R209 ;  /* 0x000000d102d17220 */ /* 0x040fe20000400000 */
[--C-:B------:R-:W-:Y:S01]  /*a810*/  HADD2.F32 R4, -RZ, R0.reuse.H0_H0 ;  /* 0x20000000ff047230 */ /* 0x100fe20000004100 */
[----:B------:R-:W-:Y:S01]  /*a820*/  MOV R42, 0x3bbb989d ;  /* 0x3bbb989d002a7802 */ /* 0x000fe20000000f00 */
[----:B------:R-:W-:Y:S01]  /*a830*/  HADD2.F32 R18, -RZ, R0.H1_H1 ;  /* 0x30000000ff127230 */ /* 0x000fe20000004100 */
[----:B------:R-:W-:Y:S01]  /*a840*/  F2FP.F16.E4M3.UNPACK_B R0, R6.H1 ;  /* 0x00000006ff00723e */ /* 0x000fe200030006ff */
[----:B------:R-:W-:Y:S01]  /*a850*/  FMUL R201, R2, R201 ;  /* 0x000000c902c97220 */ /* 0x000fe20000400000 */
[C---:B------:R-:W-:Y:S01]  /*a860*/  FFMA R211, R16.reuse, R4, R211 ;  /* 0x0000000410d37223 */ /* 0x040fe200000000d3 */
[----:B------:R-:W-:Y:S01]  /*a870*/  F2FP.F16.E4M3.UNPACK_B R5, R7 ;  /* 0x00000007ff05723e */ /* 0x000fe200020006ff */
[----:B------:R-:W-:Y:S01]  /*a880*/  FFMA R15, R16, R18, R3 ;  /* 0x00000012100f7223 */ /* 0x000fe20000000003 */
[----:B------:R-:W-:-:S02]  /*a890*/  HADD2.F32 R4, -RZ, R0.H0_H0 ;  /* 0x20000000ff047230 */ /* 0x000fc40000004100 */
[----:B------:R-:W-:Y:S01]  /*a8a0*/  FMUL R3, R2, R208 ;  /* 0x000000d002037220 */ /* 0x000fe20000400000 */
[----:B------:R-:W-:Y:S01]  /*a8b0*/  HADD2.F32 R0, -RZ, R0.H1_H1 ;  /* 0x30000000ff007230 */ /* 0x000fe20000004100 */
[----:B------:R-:W-:Y:S01]  /*a8c0*/  F2FP.F16.E4M3.UNPACK_B R27, R8.H1 ;  /* 0x00000008ff1b723e */ /* 0x000fe200030006ff */
[----:B------:R-:W-:Y:S02]  /*a8d0*/  HADD2.F32 R22, -RZ, R5.H0_H0 ;  /* 0x20000005ff167230 */ /* 0x000fe40000004100 */
[C---:B------:R-:W-:Y:S01]  /*a8e0*/  FFMA R209, R16.reuse, R4, R209 ;  /* 0x0000000410d17223 */ /* 0x040fe200000000d1 */
[----:B------:R-:W-:Y:S01]  /*a8f0*/  MOV R4, 0x437c0000 ;  /* 0x437c000000047802 */ /* 0x000fe20000000f00 */
[----:B------:R-:W-:Y:S01]  /*a900*/  FFMA R18, R16, R0, R3 ;  /* 0x0000000010127223 */ /* 0x000fe20000000003 */
[--C-:B------:R-:W-:Y:S02]  /*a910*/  HADD2.F32 R0, -RZ, R20.reuse.H0_H0 ;  /* 0x20000014ff007230 */ /* 0x100fe40000004100 */
[----:B------:R-:W-:Y:S01]  /*a920*/  FMUL R3, R2, R204 ;  /* 0x000000cc02037220 */ /* 0x000fe20000400000 */
[----:B------:R-:W-:-:S02]  /*a930*/  HADD2.F32 R20, -RZ, R20.H1_H1 ;  /* 0x30000014ff147230 */ /* 0x000fc40000004100 */
[----:B------:R-:W-:Y:S01]  /*a940*/  FFMA.SAT R25, -R18, R42, 0.5 ;  /* 0x3f00000012197423 */ /* 0x000fe2000000212a */
[----:B------:R-:W-:Y:S02]  /*a950*/  HADD2.F32 R24, -RZ, R5.H1_H1 ;  /* 0x30000005ff187230 */ /* 0x000fe40000004100 */
[----:B------:R-:W-:Y:S01]  /*a960*/  FMUL R5, R2, R206 ;  /* 0x000000ce02057220 */ /* 0x000fe20000400000 */
[--C-:B------:R-:W-:Y:S02]  /*a970*/  HADD2.F32 R28, -RZ, R27.reuse.H0_H0 ;  /* 0x2000001bff1c7230 */ /* 0x100fe40000004100 */
[----:B------:R-:W-:Y:S01]  /*a980*/  FFMA R20, R16, R20, R3 ;  /* 0x0000001410147223 */ /* 0x000fe20000000003 */
[----:B------:R-:W-:Y:S01]  /*a990*/  FFMA.SAT R3, -R15, R42, 0.5 ;  /* 0x3f0000000f037423 */ /* 0x000fe2000000212a */
[----:B------:R-:W-:Y:S01]  /*a9a0*/  FFMA.RM R25, R25, R4, 12582913 ;  /* 0x4b40000119197423 */ /* 0x000fe20000004004 */
[----:B------:R-:W-:Y:S01]  /*a9b0*/  FMUL R207, R2, R207 ;  /* 0x000000cf02cf7220 */ /* 0x000fe20000400000 */
[C---:B------:R-:W-:Y:S01]  /*a9c0*/  FFMA R19, R16.reuse, R24, R5 ;  /* 0x0000001810137223 */ /* 0x040fe20000000005 */
[----:B------:R-:W-:Y:S01]  /*a9d0*/  FFMA.RM R3, R3, R4, 12582913 ;  /* 0x4b40000103037423 */ /* 0x000fe20000004004 */
[----:B------:R-:W-:Y:S01]  /*a9e0*/  F2FP.F16.E4M3.UNPACK_B R21, R8 ;  /* 0x00000008ff15723e */ /* 0x000fe200020006ff */
[----:B------:R-:W-:Y:S01]  /*a9f0*/  FFMA R201, R16, R28, R201 ;  /* 0x0000001c10c97223 */ /* 0x000fe200000000c9 */
[----:B------:R-:W-:Y:S01]  /*aa00*/  FMUL R205, R2, R205 ;  /* 0x000000cd02cd7220 */ /* 0x000fe20000400000 */
[----:B------:R-:W-:Y:S01]  /*aa10*/  FADD R24, R3, -12583039 ;  /* 0xcb40007f03187421 */ /* 0x000fe20000000000 */
[----:B------:R-:W-:-:S02]  /*aa20*/  HADD2.F32 R28, -RZ, R27.H1_H1 ;  /* 0x3000001bff1c7230 */ /* 0x000fc40000004100 */
[----:B------:R-:W-:Y:S01]  /*aa30*/  FFMA.SAT R5, -R211, R42, 0.5 ;  /* 0x3f000000d3057423 */ /* 0x000fe2000000212a */
[----:B------:R-:W-:Y:S01]  /*aa40*/  FADD R27, R25, -12583039 ;  /* 0xcb40007f191b7421 */ /* 0x000fe20000000000 */
[C---:B------:R-:W-:Y:S01]  /*aa50*/  FFMA R207, R16.reuse, R22, R207 ;  /* 0x0000001610cf7223 */ /* 0x040fe200000000cf */
[--C-:B------:R-:W-:Y:S02]  /*aa60*/  HADD2.F32 R22, -RZ, R21.reuse.H0_H0 ;  /* 0x20000015ff167230 */ /* 0x100fe40000004100 */
[----:B------:R-:W-:Y:S01]  /*aa70*/  FFMA R205, R16, R0, R205 ;  /* 0x0000000010cd7223 */ /* 0x000fe200000000cd */
[----:B------:R-:W-:Y:S01]  /*aa80*/  FFMA R24, -R15, 1.4426950216293334961, -R24 ;  /* 0x3fb8aa3b0f187823 */ /* 0x000fe20000000918 */
[----:B------:R-:W-:Y:S01]  /*aa90*/  FFMA.RM R0, R5, R4, 12582913 ;  /* 0x4b40000105007423 */ /* 0x000fe20000004004 */
[----:B------:R-:W-:Y:S02]  /*aaa0*/  HADD2.F32 R21, -RZ, R21.H1_H1 ;  /* 0x30000015ff157230 */ /* 0x000fe40000004100 */
[----:B------:R-:W-:Y:S01]  /*aab0*/  FFMA R27, -R18, 1.4426950216293334961, -R27 ;  /* 0x3fb8aa3b121b7823 */ /* 0x000fe2000000091b */
[----:B------:R-:W-:Y:S01]  /*aac0*/  FMUL R5, R2, R202 ;  /* 0x000000ca02057220 */ /* 0x000fe20000400000 */
[-C--:B------:R-:W-:Y:S01]  /*aad0*/  FFMA.SAT R31, -R19, R42.reuse, 0.5 ;  /* 0x3f000000131f7423 */ /* 0x080fe2000000212a */
[----:B------:R-:W-:Y:S01]  /*aae0*/  FFMA.SAT R35, -R20, R42, 0.5 ;  /* 0x3f00000014237423 */ /* 0x000fe2000000212a */
[C---:B------:R-:W-:Y:S01]  /*aaf0*/  FMUL R203, R2.reuse, R203 ;  /* 0x000000cb02cb7220 */ /* 0x040fe20000400000 */
[----:B------:R-:W-:Y:S01]  /*ab00*/  FFMA R24, -R15, 1.925963033500011079e-08, R24 ;  /* 0x32a570600f187823 */ /* 0x000fe20000000118 */
[----:B------:R-:W-:Y:S01]  /*ab10*/  FMUL R15, R2, R200 ;  /* 0x000000c8020f7220 */ /* 0x000fe20000400000 */
[----:B------:R-:W-:Y:S01]  /*ab20*/  FFMA R27, -R18, 1.925963033500011079e-08, R27 ;  /* 0x32a57060121b7823 */ /* 0x000fe2000000011b */
[C---:B------:R-:W-:Y:S01]  /*ab30*/  FFMA R21, R16.reuse, R21, R5 ;  /* 0x0000001510157223 */ /* 0x040fe20000000005 */
[-C--:B------:R-:W-:Y:S01]  /*ab40*/  FFMA.RM R31, R31, R4.reuse, 12582913 ;  /* 0x4b4000011f1f7423 */ /* 0x080fe20000004004 */
[----:B------:R-:W-:Y:S01]  /*ab50*/  FFMA.RM R35, R35, R4, 12582913 ;  /* 0x4b40000123237423 */ /* 0x000fe20000004004 */
[C---:B------:R-:W-:Y:S01]  /*ab60*/  FFMA R203, R16.reuse, R22, R203 ;  /* 0x0000001610cb7223 */ /* 0x040fe200000000cb */
[-C--:B------:R-:W-:Y:S01]  /*ab70*/  F2FP.F16.E4M3.UNPACK_B R38, R9.reuse.H1 ;  /* 0x00000009ff26723e */ /* 0x080fe200030006ff */
[----:B------:R-:W-:Y:S01]  /*ab80*/  FFMA R15, R16, R28, R15 ;  /* 0x0000001c100f7223 */ /* 0x000fe2000000000f */
[----:B------:R1:W-:Y:S01]  /*ab90*/  MUFU.EX2 R18, R27 ;  /* 0x0000001b00127308 */ /* 0x0003e20000000800 */
[----:B------:R-:W-:Y:S01]  /*aba0*/  FADD R28, R31, -12583039 ;  /* 0xcb40007f1f1c7421 */ /* 0x000fe20000000000 */
[-C--:B------:R-:W-:Y:S01]  /*abb0*/  FFMA.SAT R39, -R21, R42.reuse, 0.5 ;  /* 0x3f00000015277423 */ /* 0x080fe2000000212a */
[----:B------:R-:W-:Y:S01]  /*abc0*/  FFMA.SAT R37, -R203, R42, 0.5 ;  /* 0x3f000000cb257423 */ /* 0x000fe2000000212a */
[----:B------:R-:W-:Y:S01]  /*abd0*/  F2FP.F16.E4M3.UNPACK_B R32, R9 ;  /* 0x00000009ff20723e */ /* 0x000fe200020006ff */
[----:B------:R-:W-:-:S02]  /*abe0*/  HADD2.F32 R34, -RZ, R38.H0_H0 ;  /* 0x20000026ff227230 */ /* 0x000fc40000004100 */
[----:B------:R-:W-:Y:S01]  /*abf0*/  FMUL R197, R2, R197 ;  /* 0x000000c502c57220 */ /* 0x000fe20000400000 */
[----:B------:R-:W-:Y:S01]  /*ac00*/  FFMA R28, -R19, 1.4426950216293334961, -R28 ;  /* 0x3fb8aa3b131c7823 */ /* 0x000fe2000000091c */
[-C--:B------:R-:W-:Y:S01]  /*ac10*/  FFMA.RM R39, R39, R4.reuse, 12582913 ;  /* 0x4b40000127277423 */ /* 0x080fe20000004004 */
[----:B-1----:R-:W-:Y:S01]  /*ac20*/  FADD R27, R35, -12583039 ;  /* 0xcb40007f231b7421 */ /* 0x002fe20000000000 */
[----:B------:R-:W-:Y:S01]  /*ac30*/  FFMA.RM R37, R37, R4, 12582913 ;  /* 0x4b40000125257423 */ /* 0x000fe20000004004 */
[----:B------:R-:W-:Y:S01]  /*ac40*/  FADD R22, R0, -12583039 ;  /* 0xcb40007f00167421 */ /* 0x000fe20000000000 */
[--C-:B------:R-:W-:Y:S02]  /*ac50*/  HADD2.F32 R30, -RZ, R32.reuse.H0_H0 ;  /* 0x20000020ff1e7230 */ /* 0x100fe40000004100 */
[----:B------:R-:W-:Y:S01]  /*ac60*/  FFMA R27, -R20, 1.4426950216293334961, -R27 ;  /* 0x3fb8aa3b141b7823 */ /* 0x000fe2000000091b */
[----:B------:R-:W-:Y:S01]  /*ac70*/  FFMA R197, R16, R34, R197 ;  /* 0x0000002210c57223 */ /* 0x000fe200000000c5 */
[----:B------:R-:W-:Y:S01]  /*ac80*/  FFMA R28, -R19, 1.925963033500011079e-08, R28 ;  /* 0x32a57060131c7823 */ /* 0x000fe2000000011c */
[----:B------:R-:W-:-:S02]  /*ac90*/  HADD2.F32 R32, -RZ, R32.H1_H1 ;  /* 0x30000020ff207230 */ /* 0x000fc40000004100 */
[----:B------:R-:W-:Y:S01]  /*aca0*/  FFMA R27, -R20, 1.925963033500011079e-08, R27 ;  /* 0x32a57060141b7823 */ /* 0x000fe2000000011b */
[----:B------:R-:W-:Y:S01]  /*acb0*/  FADD R34, R39, -12583039 ;  /* 0xcb40007f27227421 */ /* 0x000fe20000000000 */
[----:B------:R-:W-:Y:S01]  /*acc0*/  FMUL R19, R2, R198 ;  /* 0x000000c602137220 */ /* 0x000fe20000400000 */
[----:B------:R-:W-:Y:S01]  /*acd0*/  FADD R20, R37, -12583039 ;  /* 0xcb40007f25147421 */ /* 0x000fe20000000000 */
[----:B------:R-:W-:Y:S01]  /*ace0*/  FFMA R22, -R211, 1.4426950216293334961, -R22 ;  /* 0x3fb8aa3bd3167823 */ /* 0x000fe20000000916 */
[-C--:B------:R-:W-:Y:S01]  /*acf0*/  FFMA.SAT R41, -R201, R42.reuse, 0.5 ;  /* 0x3f000000c9297423 */ /* 0x080fe2000000212a */
[----:B------:R-:W-:Y:S01]  /*ad00*/  FFMA R34, -R21, 1.4426950216293334961, -R34 ;  /* 0x3fb8aa3b15227823 */ /* 0x000fe20000000922 */
[----:B------:R-:W-:Y:S01]  /*ad10*/  FFMA.SAT R23, -R209, R42, 0.5 ;  /* 0x3f000000d1177423 */ /* 0x000fe2000000212a */
[----:B------:R-:W-:Y:S01]  /*ad20*/  FFMA R19, R16, R32, R19 ;  /* 0x0000002010137223 */ /* 0x000fe20000000013 */
[----:B------:R-:W-:Y:S01]  /*ad30*/  FFMA R32, -R203, 1.4426950216293334961, -R20 ;  /* 0x3fb8aa3bcb207823 */ /* 0x000fe20000000914 */
[----:B------:R-:W-:Y:S01]  /*ad40*/  FFMA R22, -R211, 1.925963033500011079e-08, R22 ;  /* 0x32a57060d3167823 */ /* 0x000fe20000000116 */
[----:B------:R1:W-:Y:S01]  /*ad50*/  MUFU.EX2 R20, R27 ;  /* 0x0000001b00147308 */ /* 0x0003e20000000800 */
[----:B------:R-:W-:Y:S01]  /*ad60*/  FFMA.SAT R43, -R15, R42, 0.5 ;  /* 0x3f0000000f2b7423 */ /* 0x000fe2000000212a */
[----:B------:R-:W-:Y:S01]  /*ad70*/  FFMA.RM R41, R41, R4, 12582913 ;  /* 0x4b40000129297423 */ /* 0x000fe20000004004 */
[----:B------:R-:W-:Y:S01]  /*ad80*/  FFMA R34, -R21, 1.925963033500011079e-08, R34 ;  /* 0x32a5706015227823 */ /* 0x000fe20000000122 */
[C---:B------:R-:W-:Y:S01]  /*ad90*/  FMUL R21, R2.reuse, R196 ;  /* 0x000000c402157220 */ /* 0x040fe20000400000 */
[----:B------:R-:W-:Y:S01]  /*ada0*/  FFMA.RM R5, R23, R4, 12582913 ;  /* 0x4b40000117057423 */ /* 0x000fe20000004004 */
[----:B------:R-:W-:Y:S01]  /*adb0*/  FFMA.SAT R29, -R207, R42, 0.5 ;  /* 0x3f000000cf1d7423 */ /* 0x000fe2000000212a */
[----:B------:R-:W-:Y:S01]  /*adc0*/  FMUL R199, R2, R199 ;  /* 0x000000c702c77220 */ /* 0x000fe20000400000 */
[----:B------:R2:W3:Y:S01]  /*add0*/  MUFU.EX2 R23, R22 ;  /* 0x0000001600177308 */ /* 0x0004e20000000800 */
[----:B-1----:R-:W-:-:S02]  /*ade0*/  HADD2.F32 R27, -RZ, R38.H1_H1 ;  /* 0x30000026ff1b7230 */ /* 0x002fc40000004100 */
[-C--:B------:R-:W-:Y:S01]  /*adf0*/  FFMA.RM R43, R43, R4.reuse, 12582913 ;  /* 0x4b4000012b2b7423 */ /* 0x080fe20000004004 */
[----:B------:R-:W-:Y:S01]  /*ae00*/  FADD R36, R41, -12583039 ;  /* 0xcb40007f29247421 */ /* 0x000fe20000000000 */
[----:B------:R-:W-:Y:S01]  /*ae10*/  FFMA.RM R29, R29, R4, 12582913 ;  /* 0x4b4000011d1d7423 */ /* 0x000fe20000004004 */
[C---:B------:R-:W-:Y:S01]  /*ae20*/  FFMA R199, R16.reuse, R30, R199 ;  /* 0x0000001e10c77223 */ /* 0x040fe200000000c7 */
[----:B------:R-:W-:Y:S01]  /*ae30*/  FFMA R21, R16, R27, R21 ;  /* 0x0000001b10157223 */ /* 0x000fe20000000015 */
[----:B------:R-:W-:Y:S01]  /*ae40*/  FADD R38, R43, -12583039 ;  /* 0xcb40007f2b267421 */ /* 0x000fe20000000000 */
[----:B------:R-:W-:Y:S01]  /*ae50*/  FFMA R36, -R201, 1.4426950216293334961, -R36 ;  /* 0x3fb8aa3bc9247823 */ /* 0x000fe20000000924 */
[-C--:B------:R-:W-:Y:S01]  /*ae60*/  FFMA.SAT R33, -R205, R42.reuse, 0.5 ;  /* 0x3f000000cd217423 */ /* 0x080fe2000000212a */
[-C--:B------:R-:W-:Y:S01]  /*ae70*/  FFMA.SAT R47, -R197, R42.reuse, 0.5 ;  /* 0x3f000000c52f7423 */ /* 0x080fe2000000212a */
[-C--:B------:R-:W-:Y:S01]  /*ae80*/  FFMA.SAT R49, -R21, R42.reuse, 0.5 ;  /* 0x3f00000015317423 */ /* 0x080fe2000000212a */
[----:B--2---:R-:W-:Y:S01]  /*ae90*/  FADD R22, R29, -12583039 ;  /* 0xcb40007f1d167421 */ /* 0x004fe20000000000 */
[-C--:B------:R-:W-:Y:S01]  /*aea0*/  FFMA.SAT R27, -R199, R42.reuse, 0.5 ;  /* 0x3f000000c71b7423 */ /* 0x080fe2000000212a */
[----:B------:R-:W-:Y:S01]  /*aeb0*/  FFMA R38, -R15, 1.4426950216293334961, -R38 ;  /* 0x3fb8aa3b0f267823 */ /* 0x000fe20000000926 */
[----:B------:R-:W-:Y:S01]  /*aec0*/  FFMA.SAT R45, -R19, R42, 0.5 ;  /* 0x3f000000132d7423 */ /* 0x000fe2000000212a */
[----:B------:R-:W-:Y:S01]  /*aed0*/  FFMA R36, -R201, 1.925963033500011079e-08, R36 ;  /* 0x32a57060c9247823 */ /* 0x000fe20000000124 */
[-C--:B------:R-:W-:Y:S01]  /*aee0*/  FFMA.RM R33, R33, R4.reuse, 12582913 ;  /* 0x4b40000121217423 */ /* 0x080fe20000004004 */
[-C--:B------:R-:W-:Y:S01]  /*aef0*/  FFMA.RM R47, R47, R4.reuse, 12582913 ;  /* 0x4b4000012f2f7423 */ /* 0x080fe20000004004 */
[-C--:B------:R-:W-:Y:S01]  /*af00*/  FFMA.RM R49, R49, R4.reuse, 12582913 ;  /* 0x4b40000131317423 */ /* 0x080fe20000004004 */
[----:B------:R-:W-:Y:S01]  /*af10*/  FFMA R22, -R207, 1.4426950216293334961, -R22 ;  /* 0x3fb8aa3bcf167823 */ /* 0x000fe20000000916 */
[-C--:B------:R-:W-:Y:S01]  /*af20*/  FFMA.RM R27, R27, R4.reuse, 12582913 ;  /* 0x4b4000011b1b7423 */ /* 0x080fe20000004004 */
[----:B------:R-:W-:Y:S01]  /*af30*/  FFMA R38, -R15, 1.925963033500011079e-08, R38 ;  /* 0x32a570600f267823 */ /* 0x000fe20000000126 */
[----:B------:R-:W-:Y:S01]  /*af40*/  FFMA.RM R45, R45, R4, 12582913 ;  /* 0x4b4000012d2d7423 */ /* 0x000fe20000004004 */
[----:B------:R-:W-:Y:S01]  /*af50*/  SHF.L.U32 R0, R0, 0x17, RZ ;  /* 0x0000001700007819 */ /* 0x000fe200000006ff */
[----:B------:R1:W-:Y:S01]  /*af60*/  MUFU.EX2 R15, R36 ;  /* 0x00000024000f7308 */ /* 0x0003e20000000800 */
[----:B------:R-:W-:Y:S01]  /*af70*/  FADD R26, R5, -12583039 ;  /* 0xcb40007f051a7421 */ /* 0x000fe20000000000 */
[----:B------:R-:W-:Y:S01]  /*af80*/  FADD R30, R33, -12583039 ;  /* 0xcb40007f211e7421 */ /* 0x000fe20000000000 */
[----:B------:R-:W-:Y:S01]  /*af90*/  FADD R4, R47, -12583039 ;  /* 0xcb40007f2f047421 */ /* 0x000fe20000000000 */
[----:B------:R-:W-:Y:S01]  /*afa0*/  FFMA R22, -R207, 1.925963033500011079e-08, R22 ;  /* 0x32a57060cf167823 */ /* 0x000fe20000000116 */
[----:B------:R-:W-:Y:S01]  /*afb0*/  FADD R40, R27, -12583039 ;  /* 0xcb40007f1b287421 */ /* 0x000fe20000000000 */
[----:B------:R-:W-:Y:S01]  /*afc0*/  FADD R42, R45, -12583039 ;  /* 0xcb40007f2d2a7421 */ /* 0x000fe20000000000 */
[----:B---3--:R-:W-:Y:S01]  /*afd0*/  FFMA R23, R0, R23, 1 ;  /* 0x3f80000000177423 */ /* 0x008fe20000000017 */
[----:B------:R-:W2:Y:S01]  /*afe0*/  MUFU.EX2 R24, R24 ;  /* 0x0000001800187308 */ /* 0x000ea20000000800 */
[----:B-1----:R-:W-:Y:S01]  /*aff0*/  FADD R36, R49, -12583039 ;  /* 0xcb40007f31247421 */ /* 0x002fe20000000000 */
[----:B------:R-:W-:Y:S01]  /*b000*/  FFMA R26, -R209, 1.4426950216293334961, -R26 ;  /* 0x3fb8aa3bd11a7823 */ /* 0x000fe2000000091a */
[----:B------:R-:W-:Y:S01]  /*b010*/  FFMA R30, -R205, 1.4426950216293334961, -R30 ;  /* 0x3fb8aa3bcd1e7823 */ /* 0x000fe2000000091e */
[----:B------:R-:W-:Y:S01]  /*b020*/  FFMA R4, -R197, 1.4426950216293334961, -R4 ;  /* 0x3fb8aa3bc5047823 */ /* 0x000fe20000000904 */
[----:B------:R-:W-:Y:S01]  /*b030*/  FFMA R36, -R21, 1.4426950216293334961, -R36 ;  /* 0x3fb8aa3b15247823 */ /* 0x000fe20000000924 */
[----:B------:R-:W-:Y:S01]  /*b040*/  FFMA R40, -R199, 1.4426950216293334961, -R40 ;  /* 0x3fb8aa3bc7287823 */ /* 0x000fe20000000928 */
[----:B------:R-:W-:Y:S01]  /*b050*/  FFMA R42, -R19, 1.4426950216293334961, -R42 ;  /* 0x3fb8aa3b132a7823 */ /* 0x000fe2000000092a */
[----:B------:R-:W1:Y:S01]  /*b060*/  MUFU.EX2 R22, R22 ;  /* 0x0000001600167308 */ /* 0x000e620000000800 */
[----:B------:R-:W-:Y:S01]  /*b070*/  FFMA R26, -R209, 1.925963033500011079e-08, R26 ;  /* 0x32a57060d11a7823 */ /* 0x000fe2000000011a */
[----:B------:R-:W-:Y:S01]  /*b080*/  FFMA R30, -R205, 1.925963033500011079e-08, R30 ;  /* 0x32a57060cd1e7823 */ /* 0x000fe2000000011e */
[----:B------:R-:W-:Y:S01]  /*b090*/  FFMA R32, -R203, 1.925963033500011079e-08, R32 ;  /* 0x32a57060cb207823 */ /* 0x000fe20000000120 */
[----:B------:R-:W-:Y:S01]  /*b0a0*/  FFMA R4, -R197, 1.925963033500011079e-08, R4 ;  /* 0x32a57060c5047823 */ /* 0x000fe20000000104 */
[----:B------:R-:W-:Y:S01]  /*b0b0*/  FFMA R36, -R21, 1.925963033500011079e-08, R36 ;  /* 0x32a5706015247823 */ /* 0x000fe20000000124 */
[----:B------:R-:W-:Y:S01]  /*b0c0*/  IADD3 R0, R23, 0x1800000, RZ ;  /* 0x0180000017007810 */ /* 0x000fe20007ffe0ff */
[----:B------:R-:W-:Y:S01]  /*b0d0*/  FFMA R40, -R199, 1.925963033500011079e-08, R40 ;  /* 0x32a57060c7287823 */ /* 0x000fe20000000128 */
[----:B------:R-:W-:Y:S01]  /*b0e0*/  FFMA R42, -R19, 1.925963033500011079e-08, R42 ;  /* 0x32a57060132a7823 */ /* 0x000fe2000000012a */
[----:B------:R-:W3:Y:S01]  /*b0f0*/  MUFU.EX2 R26, R26 ;  /* 0x0000001a001a7308 */ /* 0x000ee20000000800 */
[----:B------:R-:W-:Y:S01]  /*b100*/  LOP3.LUT R0, R0, 0x7f800000, RZ, 0xc0, !PT ;  /* 0x7f80000000007812 */ /* 0x000fe200078ec0ff */
[----:B------:R-:W-:Y:S01]  /*b110*/  BSSY B1, `(.L_x_177) ;  /* 0x0000033000017945 */ /* 0x000fe20003800000 */
[----:B------:R-:W-:-:S02]  /*b120*/  SHF.L.U32 R3, R3, 0x17, RZ ;  /* 0x0000001703037819 */ /* 0x000fc400000006ff */
[----:B------:R-:W-:Y:S02]  /*b130*/  ISETP.GT.U32.AND P2, PT, R0, 0x1ffffff, PT ;  /* 0x01ffffff0000780c */ /* 0x000fe40003f44070 */
[----:B------:R-:W-:Y:S01]  /*b140*/  SHF.L.U32 R29, R29, 0x17, RZ ;  /* 0x000000171d1d7819 */ /* 0x000fe200000006ff */
[----:B------:R-:W4:Y:S01]  /*b150*/  MUFU.EX2 R19, R40 ;  /* 0x0000002800137308 */ /* 0x000f220000000800 */
[----:B--2---:R-:W-:Y:S01]  /*b160*/  FFMA R44, R3, R24, 1 ;  /* 0x3f800000032c7423 */ /* 0x004fe20000000018 */
[----:B------:R-:W-:Y:S02]  /*b170*/  SHF.L.U32 R35, R35, 0x17, RZ ;  /* 0x0000001723237819 */ /* 0x000fe400000006ff */
[----:B------:R-:W-:Y:S01]  /*b180*/  SHF.L.U32 R24, R41, 0x17, RZ ;  /* 0x0000001729187819 */ /* 0x000fe200000006ff */
[----:B-1----:R-:W-:Y:S01]  /*b190*/  FFMA R46, R29, R22, 1 ;  /* 0x3f8000001d2e7423 */ /* 0x002fe20000000016 */
[----:B------:R-:W-:Y:S01]  /*b1a0*/  SHF.L.U32 R22, R27, 0x17, RZ ;  /* 0x000000171b167819 */ /* 0x000fe200000006ff */
[----:B------:R-:W-:Y:S01]  /*b1b0*/  FFMA R29, R35, R20, 1 ;  /* 0x3f800000231d7423 */ /* 0x000fe20000000014 */
[----:B------:R-:W1:Y:S01]  /*b1c0*/  MUFU.EX2 R28, R28 ;  /* 0x0000001c001c7308 */ /* 0x000e620000000800 */
[----:B------:R-:W-:Y:S01]  /*b1d0*/  FFMA R24, R24, R15, 1 ;  /* 0x3f80000018187423 */ /* 0x000fe2000000000f */
[----:B------:R-:W-:-:S02]  /*b1e0*/  SHF.L.U32 R5, R5, 0x17, RZ ;  /* 0x0000001705057819 */ /* 0x000fc400000006ff */
[----:B------:R-:W-:Y:S02]  /*b1f0*/  SHF.L.U32 R25, R25, 0x17, RZ ;  /* 0x0000001719197819 */ /* 0x000fe400000006ff */
[----:B------:R-:W-:Y:S01]  /*b200*/  SHF.L.U32 R31, R31, 0x17, RZ ;  /* 0x000000171f1f7819 */ /* 0x000fe200000006ff */
[----:B---3--:R-:W-:Y:S01]  /*b210*/  FFMA R26, R5, R26, 1 ;  /* 0x3f800000051a7423 */ /* 0x008fe2000000001a */
[----:B------:R-:W2:Y:S01]  /*b220*/  MUFU.EX2 R30, R30 ;  /* 0x0000001e001e7308 */ /* 0x000ea20000000800 */
[----:B------:R-:W-:Y:S01]  /*b230*/  SHF.L.U32 R33, R33, 0x17, RZ ;  /* 0x0000001721217819 */ /* 0x000fe200000006ff */
[----:B----4-:R-:W-:Y:S01]  /*b240*/  FFMA R22, R22, R19, 1 ;  /* 0x3f80000016167423 */ /* 0x010fe20000000013 */
[----:B------:R-:W-:Y:S01]  /*b250*/  SHF.L.U32 R37, R37, 0x17, RZ ;  /* 0x0000001725257819 */ /* 0x000fe200000006ff */
[----:B------:R-:W-:Y:S01]  /*b260*/  FFMA R25, R25, R18, 1 ;  /* 0x3f80000019197423 */ /* 0x000fe20000000012 */
[----:B------:R-:W-:Y:S02]  /*b270*/  SHF.L.U32 R39, R39, 0x17, RZ ;  /* 0x0000001727277819 */ /* 0x000fe400000006ff */
[----:B------:R-:W-:Y:S01]  /*b280*/  SHF.L.U32 R43, R43, 0x17, RZ ;  /* 0x000000172b2b7819 */ /* 0x000fe200000006ff */
[----:B------:R-:W3:Y:S01]  /*b290*/  MUFU.EX2 R32, R32 ;  /* 0x0000002000207308 */ /* 0x000ee20000000800 */
[----:B------:R-:W-:Y:S01]  /*b2a0*/  SHF.L.U32 R20, R45, 0x17, RZ ;  /* 0x000000172d147819 */ /* 0x000fe200000006ff */
[----:B-1----:R-:W-:Y:S01]  /*b2b0*/  FFMA R31, R31, R28, 1 ;  /* 0x3f8000001f1f7423 */ /* 0x002fe2000000001c */
[----:B------:R-:W-:-:S02]  /*b2c0*/  SHF.L.U32 R47, R47, 0x17, RZ ;  /* 0x000000172f2f7819 */ /* 0x000fc400000006ff */
[----:B------:R-:W-:-:S03]  /*b2d0*/  SHF.L.U32 R15, R49, 0x17, RZ ;  /* 0x00000017310f7819 */ /* 0x000fc600000006ff */
[----:B------:R-:W1:Y:S01]  /*b2e0*/  MUFU.EX2 R34, R34 ;  /* 0x0000002200227308 */ /* 0x000e620000000800 */
[----:B--2---:R-:W-:-:S07]  /*b2f0*/  FFMA R30, R33, R30, 1 ;  /* 0x3f800000211e7423 */ /* 0x004fce000000001e */
        /* <DEDUP_REMOVED lines=16> */
.L_x_178:
[----:B------:R-:W1:Y:S02]  /*b400*/  MUFU.RCP R18, R23 ;  /* 0x0000001700127308 */ /* 0x000e640000001000 */
[----:B-1----:R-:W-:-:S04]  /*b410*/  FFMA R0, R23, R18, -1 ;  /* 0xbf80000017007423 */ /* 0x002fc80000000012 */
[----:B------:R-:W-:-:S04]  /*b420*/  FADD.FTZ R3, -R0, -RZ ;  /* 0x800000ff00037221 */ /* 0x000fc80000010100 */
[----:B------:R-:W-:-:S07]  /*b430*/  FFMA R18, R18, R3, R18 ;  /* 0x0000000312127223 */ /* 0x000fce0000000012 */
.L_x_179:
[----:B------:R-:W-:Y:S05]  /*b440*/  BSYNC B1 ;  /* 0x0000000000017941 */ /* 0x000fea0003800000 */
.L_x_177:
        /* <DEDUP_REMOVED lines=10> */
.L_x_181:
[----:B------:R-:W1:Y:S02]  /*b4f0*/  MUFU.RCP R21, R44 ;  /* 0x0000002c00157308 */ /* 0x000e640000001000 */
[----:B-1----:R-:W-:-:S04]  /*b500*/  FFMA R0, R44, R21, -1 ;  /* 0xbf8000002c007423 */ /* 0x002fc80000000015 */
[----:B------:R-:W-:-:S04]  /*b510*/  FADD.FTZ R0, -R0, -RZ ;  /* 0x800000ff00007221 */ /* 0x000fc80000010100 */
[----:B------:R-:W-:-:S07]  /*b520*/  FFMA R21, R21, R0, R21 ;  /* 0x0000000015157223 */ /* 0x000fce0000000015 */
.L_x_182:
[----:B------:R-:W-:Y:S05]  /*b530*/  BSYNC B1 ;  /* 0x0000000000017941 */ /* 0x000fea0003800000 */
.L_x_180:
        /* <DEDUP_REMOVED lines=10> */
.L_x_184:
[----:B------:R-:W1:Y:S02]  /*b5e0*/  MUFU.RCP R23, R26 ;  /* 0x0000001a00177308 */ /* 0x000e640000001000 */
[----:B-1----:R-:W-:-:S04]  /*b5f0*/  FFMA R0, R26, R23, -1 ;  /* 0xbf8000001a007423 */ /* 0x002fc80000000017 */
[----:B------:R-:W-:-:S04]  /*b600*/  FADD.FTZ R0, -R0, -RZ ;  /* 0x800000ff00007221 */ /* 0x000fc80000010100 */
[----:B------:R-:W-:-:S07]  /*b610*/  FFMA R23, R23, R0, R23 ;  /* 0x0000000017177223 */ /* 0x000fce0000000017 */
.L_x_185:
[----:B------:R-:W-:Y:S05]  /*b620*/  BSYNC B1 ;  /* 0x0000000000017941 */ /* 0x000fea0003800000 */
.L_x_183:
        /* <DEDUP_REMOVED lines=10> */
.L_x_187:
[----:B------:R-:W1:Y:S02]  /*b6d0*/  MUFU.RCP R26, R25 ;  /* 0x00000019001a7308 */ /* 0x000e640000001000 */
[----:B-1----:R-:W-:-:S04]  /*b6e0*/  FFMA R0, R25, R26, -1 ;  /* 0xbf80000019007423 */ /* 0x002fc8000000001a */
[----:B------:R-:W-:-:S04]  /*b6f0*/  FADD.FTZ R3, -R0, -RZ ;  /* 0x800000ff00037221 */ /* 0x000fc80000010100 */
[----:B------:R-:W-:-:S07]  /*b700*/  FFMA R26, R26, R3, R26 ;  /* 0x000000031a1a7223 */ /* 0x000fce000000001a */
.L_x_188:
[----:B------:R-:W-:Y:S05]  /*b710*/  BSYNC B1 ;  /* 0x0000000000017941 */ /* 0x000fea0003800000 */
.L_x_186:
        /* <DEDUP_REMOVED lines=10> */
.L_x_190:
[----:B------:R-:W1:Y:S02]  /*b7c0*/  MUFU.RCP R25, R46 ;  /* 0x0000002e00197308 */ /* 0x000e640000001000 */
[----:B-1----:R-:W-:-:S04]  /*b7d0*/  FFMA R0, R46, R25, -1 ;  /* 0xbf8000002e007423 */ /* 0x002fc80000000019 */
[----:B------:R-:W-:-:S04]  /*b7e0*/  FADD.FTZ R0, -R0, -RZ ;  /* 0x800000ff00007221 */ /* 0x000fc80000010100 */
[----:B------:R-:W-:-:S07]  /*b7f0*/  FFMA R25, R25, R0, R25 ;  /* 0x0000000019197223 */ /* 0x000fce0000000019 */
.L_x_191:
[----:B------:R-:W-:Y:S05]  /*b800*/  BSYNC B1 ;  /* 0x0000000000017941 */ /* 0x000fea0003800000 */
.L_x_189:
        /* <DEDUP_REMOVED lines=10> */
.L_x_193:
[----:B------:R-:W1:Y:S02]  /*b8b0*/  MUFU.RCP R28, R31 ;  /* 0x0000001f001c7308 */ /* 0x000e640000001000 */
[----:B-1----:R-:W-:-:S04]  /*b8c0*/  FFMA R0, R31, R28, -1 ;  /* 0xbf8000001f007423 */ /* 0x002fc8000000001c */
[----:B------:R-:W-:-:S04]  /*b8d0*/  FADD.FTZ R3, -R0, -RZ ;  /* 0x800000ff00037221 */ /* 0x000fc80000010100 */
[----:B------:R-:W-:-:S07]  /*b8e0*/  FFMA R28, R28, R3, R28 ;  /* 0x000000031c1c7223 */ /* 0x000fce000000001c */
.L_x_194:
[----:B------:R-:W-:Y:S05]  /*b8f0*/  BSYNC B1 ;  /* 0x0000000000017941 */ /* 0x000fea0003800000 */
.L_x_192:
        /* <DEDUP_REMOVED lines=10> */
.L_x_196:
[----:B------:R-:W1:Y:S02]  /*b9a0*/  MUFU.RCP R27, R30 ;  /* 0x0000001e001b7308 */ /* 0x000e640000001000 */
[----:B-1----:R-:W-:-:S04]  /*b9b0*/  FFMA R0, R30, R27, -1 ;  /* 0xbf8000001e007423 */ /* 0x002fc8000000001b */
[----:B------:R-:W-:-:S04]  /*b9c0*/  FADD.FTZ R0, -R0, -RZ ;  /* 0x800000ff00007221 */ /* 0x000fc80000010100 */
[----:B------:R-:W-:-:S07]  /*b9d0*/  FFMA R27, R27, R0, R27 ;  /* 0x000000001b1b7223 */ /* 0x000fce000000001b */
.L_x_197:
[----:B------:R-:W-:Y:S05]  /*b9e0*/  BSYNC B1 ;  /* 0x0000000000017941 */ /* 0x000fea0003800000 */
.L_x_195:
        /* <DEDUP_REMOVED lines=8> */
[----:B------:R-:W-:Y:S01]  /*ba70*/  IMAD.MOV.U32 R30, RZ, RZ, R0 ;  /* 0x000000ffff1e7224 */ /* 0x000fe200078e0000 */
[----:B------:R-:W-:Y:S06]  /*ba80*/  BRA `(.L_x_200) ;  /* 0x0000000000107947 */ /* 0x000fec0003800000 */
.L_x_199:
[----:B------:R-:W1:Y:S02]  /*ba90*/  MUFU.RCP R30, R29 ;  /* 0x0000001d001e7308 */ /* 0x000e640000001000 */
[----:B-1----:R-:W-:-:S04]  /*baa0*/  FFMA R0, R29, R30, -1 ;  /* 0xbf8000001d007423 */ /* 0x002fc8000000001e */
[----:B------:R-:W-:-:S04]  /*bab0*/  FADD.FTZ R3, -R0, -RZ ;  /* 0x800000ff00037221 */ /* 0x000fc80000010100 */
[----:B------:R-:W-:-:S07]  /*bac0*/  FFMA R30, R30, R3, R30 ;  /* 0x000000031e1e7223 */ /* 0x000fce000000001e */
.L_x_200:
[----:B------:R-:W-:Y:S05]  /*bad0*/  BSYNC B1 ;  /* 0x0000000000017941 */ /* 0x000fea0003800000 */
.L_x_198:
        /* <DEDUP_REMOVED lines=10> */
.L_x_202:
[----:B------:R-:W1:Y:S02]  /*bb80*/  MUFU.RCP R29, R32 ;  /* 0x00000020001d7308 */ /* 0x000e640000001000 */
[----:B-1----:R-:W-:-:S04]  /*bb90*/  FFMA R0, R32, R29, -1 ;  /* 0xbf80000020007423 */ /* 0x002fc8000000001d */
[----:B------:R-:W-:-:S04]  /*bba0*/  FADD.FTZ R0, -R0, -RZ ;  /* 0x800000ff00007221 */ /* 0x000fc80000010100 */
[----:B------:R-:W-:-:S07]  /*bbb0*/  FFMA R29, R29, R0, R29 ;  /* 0x000000001d1d7223 */ /* 0x000fce000000001d */
.L_x_203:
[----:B------:R-:W-:Y:S05]  /*bbc0*/  BSYNC B1 ;  /* 0x0000000000017941 */ /* 0x000fea0003800000 */
.L_x_201:
        /* <DEDUP_REMOVED lines=10> */
.L_x_205:
[----:B------:R-:W1:Y:S02]  /*bc70*/  MUFU.RCP R32, R39 ;  /* 0x0000002700207308 */ /* 0x000e640000001000 */
[----:B-1----:R-:W-:-:S04]  /*bc80*/  FFMA R0, R39, R32, -1 ;  /* 0xbf80000027007423 */ /* 0x002fc80000000020 */
[----:B------:R-:W-:-:S04]  /*bc90*/  FADD.FTZ R3, -R0, -RZ ;  /* 0x800000ff00037221 */ /* 0x000fc80000010100 */
[----:B------:R-:W-:-:S07]  /*bca0*/  FFMA R32, R32, R3, R32 ;  /* 0x0000000320207223 */ /* 0x000fce0000000020 */
.L_x_206:
[----:B------:R-:W-:Y:S05]  /*bcb0*/  BSYNC B1 ;  /* 0x0000000000017941 */ /* 0x000fea0003800000 */
.L_x_204:
        /* <DEDUP_REMOVED lines=10> */
.L_x_208:
[----:B------:R-:W1:Y:S02]  /*bd60*/  MUFU.RCP R31, R24 ;  /* 0x00000018001f7308 */ /* 0x000e640000001000 */
[----:B-1----:R-:W-:-:S04]  /*bd70*/  FFMA R0, R24, R31, -1 ;  /* 0xbf80000018007423 */ /* 0x002fc8000000001f */
[----:B------:R-:W-:-:S04]  /*bd80*/  FADD.FTZ R0, -R0, -RZ ;  /* 0x800000ff00007221 */ /* 0x000fc80000010100 */
[----:B------:R-:W-:-:S07]  /*bd90*/  FFMA R31, R31, R0, R31 ;  /* 0x000000001f1f7223 */ /* 0x000fce000000001f */
.L_x_209:
[----:B------:R-:W-:Y:S05]  /*bda0*/  BSYNC B1 ;  /* 0x0000000000017941 */ /* 0x000fea0003800000 */
.L_x_207:
        /* <DEDUP_REMOVED lines=10> */
.L_x_211:
[----:B------:R-:W1:Y:S02]  /*be50*/  MUFU.RCP R24, R43 ;  /* 0x0000002b00187308 */ /* 0x000e640000001000 */
[----:B-1----:R-:W-:-:S04]  /*be60*/  FFMA R0, R43, R24, -1 ;  /* 0xbf8000002b007423 */ /* 0x002fc80000000018 */
[----:B------:R-:W-:-:S04]  /*be70*/  FADD.FTZ R3, -R0, -RZ ;  /* 0x800000ff00037221 */ /* 0x000fc80000010100 */
[----:B------:R-:W-:-:S07]  /*be80*/  FFMA R24, R24, R3, R24 ;  /* 0x0000000318187223 */ /* 0x000fce0000000018 */
.L_x_212:
[----:B------:R-:W-:Y:S05]  /*be90*/  BSYNC B1 ;  /* 0x0000000000017941 */ /* 0x000fea0003800000 */
.L_x_210:
        /* <DEDUP_REMOVED lines=10> */
.L_x_214:
[----:B------:R-:W1:Y:S02]  /*bf40*/  MUFU.RCP R33, R22 ;  /* 0x0000001600217308 */ /* 0x000e640000001000 */
[----:B-1----:R-:W-:-:S04]  /*bf50*/  FFMA R0, R22, R33, -1 ;  /* 0xbf80000016007423 */ /* 0x002fc80000000021 */
[----:B------:R-:W-:-:S04]  /*bf60*/  FADD.FTZ R0, -R0, -RZ ;  /* 0x800000ff00007221 */ /* 0x000fc80000010100 */
[----:B------:R-:W-:-:S07]  /*bf70*/  FFMA R33, R33, R0, R33 ;  /* 0x0000000021217223 */ /* 0x000fce0000000021 */
.L_x_215:
[----:B------:R-:W-:Y:S05]  /*bf80*/  BSYNC B1 ;  /* 0x0000000000017941 */ /* 0x000fea0003800000 */
.L_x_213:
        /* <DEDUP_REMOVED lines=10> */
.L_x_217:
[----:B------:R-:W1:Y:S02]  /*c030*/  MUFU.RCP R3, R20 ;  /* 0x0000001400037308 */ /* 0x000e640000001000 */
[----:B-1----:R-:W-:-:S04]  /*c040*/  FFMA R0, R20, R3, -1 ;  /* 0xbf80000014007423 */ /* 0x002fc80000000003 */
[----:B------:R-:W-:-:S04]  /*c050*/  FADD.FTZ R0, -R0, -RZ ;  /* 0x800000ff00007221 */ /* 0x000fc80000010100 */
[----:B------:R-:W-:-:S07]  /*c060*/  FFMA R22, R3, R0, R3 ;  /* 0x0000000003167223 */ /* 0x000fce0000000003 */
.L_x_218:
[----:B------:R-:W-:Y:S05]  /*c070*/  BSYNC B1 ;  /* 0x0000000000017941 */ /* 0x000fea0003800000 */
.L_x_216:
        /* <DEDUP_REMOVED lines=10> */
.L_x_220:
[----:B------:R-:W1:Y:S02]  /*c120*/  MUFU.RCP R20, R19 ;  /* 0x0000001300147308 */ /* 0x000e640000001000 */
[----:B-1----:R-:W-:-:S04]  /*c130*/  FFMA R0, R19, R20, -1 ;  /* 0xbf80000013007423 */ /* 0x002fc80000000014 */
[----:B------:R-:W-:-:S04]  /*c140*/  FADD.FTZ R3, -R0, -RZ ;  /* 0x800000ff00037221 */ /* 0x000fc80000010100 */
[----:B------:R-:W-:-:S07]  /*c150*/  FFMA R20, R20, R3, R20 ;  /* 0x0000000314147223 */ /* 0x000fce0000000014 */
.L_x_221:
[----:B------:R-:W-:Y:S05]  /*c160*/  BSYNC B1 ;  /* 0x0000000000017941 */ /* 0x000fea0003800000 */
.L_x_219:
        /* <DEDUP_REMOVED lines=9> */
.L_x_223:
[----:B------:R-:W1:Y:S02]  /*c200*/  MUFU.RCP R0, R15 ;  /* 0x0000000f00007308 */ /* 0x000e640000001000 */
[----:B-1----:R-:W-:-:S04]  /*c210*/  FFMA R3, R15, R0, -1 ;  /* 0xbf8000000f037423 */ /* 0x002fc80000000000 */
[----:B------:R-:W-:-:S04]  /*c220*/  FADD.FTZ R3, -R3, -RZ ;  /* 0x800000ff03037221 */ /* 0x000fc80000010100 */
[----:B------:R-:W-:-:S07]  /*c230*/  FFMA R0, R0, R3, R0 ;  /* 0x0000000300007223 */ /* 0x000fce0000000000 */
.L_x_224:
[----:B------:R-:W-:Y:S05]  /*c240*/  BSYNC B1 ;  /* 0x0000000000017941 */ /* 0x000fea0003800000 */
.L_x_222:
        /* <DEDUP_REMOVED lines=10> */
.L_x_225:
        /* <DEDUP_REMOVED lines=27> */
.L_x_227:
[----:B------:R-:W-:Y:S05]  /*c4a0*/  BSYNC B0 ;  /* 0x0000000000007941 */ /* 0x000fea0003800000 */
.L_x_226:
[----:B------:R-:W-:Y:S04]  /*c4b0*/  BSSY B0, `(.L_x_228) ;  /* 0x000003c000007945 */ /* 0x000fe80003800000 */
[----:B------:R-:W-:Y:S05]  /*c4c0*/  @P0 BRA `(.L_x_229) ;  /* 0x0000000000e80947 */ /* 0x000fea0003800000 */
[----:B------:R-:W-:-:S04]  /*c4d0*/  MOV R0, UR50 ;  /* 0x0000003200007c02 */ /* 0x000fc80008000f00 */
[----:B------:R-:W-:-:S13]  /*c4e0*/  ISETP.NE.AND P3, PT, R0, 0x3, PT ;  /* 0x000000030000780c */ /* 0x000fda0003f65270 */
[----:B------:R-:W-:Y:S05]  /*c4f0*/  @!P3 BRA `(.L_x_230) ;  /* 0x000000000004b947 */ /* 0x000fea0003800000 */
[----:B------:R-:W-:Y:S01]  /*c500*/  BPT.TRAP 0x1 ;  /* 0x000000040000795c */ /* 0x000fe20000300000 */
.L_x_230:
[----:B------:R-:W2:Y:S04]  /*c510*/  LDL R0, [R1+0xb4] ;  /* 0x0000b40001007983 */ /* 0x000ea80000100800 */
[----:B------:R-:W3:Y:S01]  /*c520*/  LDL R3, [R1+0xb8] ;  /* 0x0000b80001037983 */ /* 0x000ee20000100800 */
[----:B------:R-:W-:Y:S01]  /*c530*/  BSSY B1, `(.L_x_231) ;  /* 0x0000005000017945 */ /* 0x000fe20003800000 */
[----:B--2---:R-:W-:Y:S02]  /*c540*/  LEA R0, R0, UR51, 0x3 ;  /* 0x0000003300007c11 */ /* 0x004fe4000f8e18ff */
[----:B---3--:R-:W-:-:S04]  /*c550*/  SHF.L.U32 R3, R3, 0x1f, RZ ;  /* 0x0000001f03037819 */ /* 0x008fc800000006ff */
[----:B------:R-:W1:Y:S02]  /*c560*/  SYNCS.PHASECHK.TRANS64.TRYWAIT P2, [R0+URZ+0x80], R3 ;  /* 0x00008003000075a7 */ /* 0x000e64000804017f */
[----:B-1----:R-:W-:Y:S05]  /*c570*/  @!P2 BRA `(.L_x_232) ;  /* 0x000000e00020a947 */ /* 0x002fea0003800000 */
.L_x_629:
[----:B------:R-:W-:Y:S05]  /*c580*/  BSYNC B1 ;  /* 0x0000000000017941 */ /* 0x000fea0003800000 */
.L_x_231:
        /* <DEDUP_REMOVED lines=18> */
.L_x_234:
[----:B------:R-:W-:Y:S05]  /*c6b0*/  BSYNC B1 ;  /* 0x0000000000017941 */ /* 0x000fea0003800000 */
.L_x_233:
        /* <DEDUP_REMOVED lines=8> */
.L_x_235:
[----:B------:R-:W3:Y:S04]  /*c740*/  LDL.LU R4, [R1+0xb4] ;  /* 0x0000b40001047983 */ /* 0x000ee80000300800 */
[----:B------:R-:W4:Y:S01]  /*c750*/  LDL.LU R5, [R1+0xb8] ;  /* 0x0000b80001057983 */ /* 0x000f220000300800 */
[C---:B-1----:R-:W-:Y:S02]  /*c760*/  LEA R0, R13.reuse, UR51, 0x3 ;  /* 0x000000330d007c11 */ /* 0x042fe4000f8e18ff */
[----:B------:R-:W-:Y:S01]  /*c770*/  IADD3 R13, R13, 0x1, RZ ;  /* 0x000000010d0d7810 */ /* 0x000fe20007ffe0ff */
[----:B------:R-:W1:Y:S01]  /*c780*/  S2R R3, SR_CgaCtaId ;  /* 0x0000000000037919 */ /* 0x000e620000008800 */
[----:B------:R-:W-:Y:S02]  /*c790*/  IADD3 R0, R0, 0xa0, RZ ;  /* 0x000000a000007810 */ /* 0x000fe40007ffe0ff */
[----:B------:R-:W-:-:S04]  /*c7a0*/  ISETP.NE.AND P2, PT, R13, 0x4, PT ;  /* 0x000000040d00780c */ /* 0x000fc80003f45270 */
[----:B------:R-:W-:Y:S02]  /*c7b0*/  SEL R13, R13, RZ, P2 ;  /* 0x000000ff0d0d7207 */ /* 0x000fe40001000000 */
[----:B-1----:R-:W-:Y:S02]  /*c7c0*/  PRMT R0, R3, 0x654, R0 ;  /* 0x0000065403007816 */ /* 0x002fe40000000000 */
[----:B------:R-:W-:Y:S02]  /*c7d0*/  SEL R3, RZ, 0x1, P2 ;  /* 0x00000001ff037807 */ /* 0x000fe40001000000 */
[----:B--2---:R3:W-:Y:S02]  /*c7e0*/  SYNCS.ARRIVE.TRANS64.RED.A1T0 RZ, [R0+URZ], RZ ;  /* 0x000000ff00ff79a7 */ /* 0x0047e4000810043f */
[----:B------:R-:W-:Y:S02]  /*c7f0*/  LOP3.LUT R14, R14, R3, RZ, 0x3c, !PT ;  /* 0x000000030e0e7212 */ /* 0x000fe400078e3cff */
[----:B---3--:R-:W-:-:S04]  /*c800*/  IADD3 R0, R4, 0x1, RZ ;  /* 0x0000000104007810 */ /* 0x008fc80007ffe0ff */
[----:B------:R-:W-:-:S04]  /*c810*/  ISETP.NE.AND P3, PT, R0, 0x4, PT ;  /* 0x000000040000780c */ /* 0x000fc80003f65270 */
[----:B------:R-:W-:Y:S02]  /*c820*/  SEL R4, RZ, 0x1, P3 ;  /* 0x00000001ff047807 */ /* 0x000fe40001800000 */
[----:B------:R-:W-:Y:S02]  /*c830*/  SEL R0, R0, RZ, P3 ;  /* 0x000000ff00007207 */ /* 0x000fe40001800000 */
[----:B----4-:R-:W-:-:S03]  /*c840*/  LOP3.LUT R5, R5, R4, RZ, 0x3c, !PT ;  /* 0x0000000405057212 */ /* 0x010fc600078e3cff */
[----:B------:R1:W-:Y:S04]  /*c850*/  STL [R1+0xb4], R0 ;  /* 0x0000b40001007387 */ /* 0x0003e80000100800 */
[----:B------:R1:W-:Y:S02]  /*c860*/  STL [R1+0xb8], R5 ;  /* 0x0000b80501007387 */ /* 0x0003e40000100800 */
.L_x_229:
[----:B------:R-:W-:Y:S05]  /*c870*/  BSYNC B0 ;  /* 0x0000000000007941 */ /* 0x000fea0003800000 */
.L_x_228:
[----:B------:R-:W2:Y:S04]  /*c880*/  LDL.LU R26, [R1] ;  /* 0x00000000011a7983 */ /* 0x000ea80000300800 */
[----:B------:R-:W3:Y:S04]  /*c890*/  LDL.LU R15, [R1+0x4] ;  /* 0x00000400010f7983 */ /* 0x000ee80000300800 */
[----:B------:R-:W4:Y:S04]  /*c8a0*/  LDL.LU R19, [R1+0x8] ;  /* 0x0000080001137983 */ /* 0x000f280000300800 */
[----:B------:R-:W5:Y:S04]  /*c8b0*/  LDL.LU R21, [R1+0xc] ;  /* 0x00000c0001157983 */ /* 0x000f680000300800 */
[----:B------:R-:W5:Y:S04]  /*c8c0*/  LDL.LU R23, [R1+0x10] ;  /* 0x0000100001177983 */ /* 0x000f680000300800 */
[----:B------:R-:W5:Y:S01]  /*c8d0*/  LDL.LU R25, [R1+0x14] ;  /* 0x0000140001197983 */ /* 0x000f620000300800 */
[----:B-1----:R-:W-:-:S03]  /*c8e0*/  F2FP.F16.E4M3.UNPACK_B R5, R7 ;  /* 0x00000007ff05723e */ /* 0x002fc600020006ff */
[----:B------:R-:W5:Y:S01]  /*c8f0*/  LDL.LU R24, [R1+0x18] ;  /* 0x0000180001187983 */ /* 0x000f620000300800 */
[----:B------:R-:W-:Y:S01]  /*c900*/  F2FP.F16.E4M3.UNPACK_B R0, R6 ;  /* 0x00000006ff00723e */ /* 0x000fe200020006ff */
[--C-:B------:R-:W-:Y:S02]  /*c910*/  HADD2.F32 R20, -RZ, R5.reuse.H0_H0 ;  /* 0x20000005ff147230 */ /* 0x100fe40000004100 */
[C---:B------:R-:W-:Y:S01]  /*c920*/  FMUL R17, R2.reuse, R17 ;  /* 0x0000001102117220 */ /* 0x040fe20000400000 */
[----:B------:R-:W-:Y:S02]  /*c930*/  HADD2.F32 R22, -RZ, R5.H1_H1 ;  /* 0x30000005ff167230 */ /* 0x000fe40000004100 */
[C---:B------:R-:W-:Y:S01]  /*c940*/  FMUL R3, R2.reuse, R228 ;  /* 0x000000e402037220 */ /* 0x040fe20000400000 */
[--C-:B------:R-:W-:Y:S02]  /*c950*/  HADD2.F32 R4, -RZ, R0.reuse.H0_H0 ;  /* 0x20000000ff047230 */ /* 0x100fe40000004100 */
[----:B------:R-:W-:Y:S01]  /*c960*/  FMUL R229, R2, R229 ;  /* 0x000000e502e57220 */ /* 0x000fe20000400000 */
[----:B------:R-:W-:Y:S01]  /*c970*/  HADD2.F32 R18, -RZ, R0.H1_H1 ;  /* 0x30000000ff127230 */ /* 0x000fe20000004100 */
[----:B------:R-:W-:Y:S01]  /*c980*/  F2FP.F16.E4M3.UNPACK_B R0, R6.H1 ;  /* 0x00000006ff00723e */ /* 0x000fe200030006ff */
[----:B------:R-:W-:-:S03]  /*c990*/  FFMA R17, R16, R4, R17 ;  /* 0x0000000410117223 */ /* 0x000fc60000000011 */
[----:B------:R-:W-:Y:S01]  /*c9a0*/  FFMA R3, R16, R18, R3 ;  /* 0x0000001210037223 */ /* 0x000fe20000000003 */
[--C-:B------:R-:W-:Y:S02]  /*c9b0*/  HADD2.F32 R4, -RZ, R0.reuse.H0_H0 ;  /* 0x20000000ff047230 */ /* 0x100fe40000004100 */
[C---:B--2---:R-:W-:Y:S01]  /*c9c0*/  FMUL R5, R2.reuse, R26 ;  /* 0x0000001a02057220 */ /* 0x044fe20000400000 */
[----:B------:R-:W-:Y:S01]  /*c9d0*/  HADD2.F32 R0, -RZ, R0.H1_H1 ;  /* 0x30000000ff007230 */ /* 0x000fe20000004100 */
[----:B------:R-:W2:Y:S01]  /*c9e0*/  LDL.LU R26, [R1+0x1c] ;  /* 0x00001c00011a7983 */ /* 0x000ea20000300800 */
[----:B---3--:R-:W-:-:S03]  /*c9f0*/  FMUL R15, R2, R15 ;  /* 0x0000000f020f7220 */ /* 0x008fc60000400000 */
[----:B------:R-:W3:Y:S01]  /*ca00*/  LDL.LU R33, [R1+0x20] ;  /* 0x0000200001217983 */ /* 0x000ee20000300800 */
[----:B------:R-:W-:Y:S01]  /*ca10*/  MOV R46, 0x3bbb989d ;  /* 0x3bbb989d002e7802 */ /* 0x000fe20000000f00 */
[----:B----4-:R-:W-:Y:S02]  /*ca20*/  FMUL R19, R2, R19 ;  /* 0x0000001302137220 */ /* 0x010fe40000400000 */
[----:B------:R-:W4:Y:S04]  /*ca30*/  LDL.LU R32, [R1+0x24] ;  /* 0x0000240001207983 */ /* 0x000f280000300800 */
[----:B------:R-:W4:Y:S04]  /*ca40*/  LDL.LU R39, [R1+0x28] ;  /* 0x0000280001277983 */ /* 0x000f280000300800 */
[----:B------:R-:W4:Y:S04]  /*ca50*/  LDL.LU R38, [R1+0x2c] ;  /* 0x00002c0001267983 */ /* 0x000f280000300800 */
[----:B------:R-:W4:Y:S01]  /*ca60*/  LDL.LU R45, [R1+0x30] ;  /* 0x00003000012d7983 */ /* 0x000f220000300800 */
[----:B------:R-:W-:Y:S01]  /*ca70*/  F2FP.F16.E4M3.UNPACK_B R18, R7.H1 ;  /* 0x00000007ff12723e */ /* 0x000fe200030006ff */
[C---:B------:R-:W-:Y:S01]  /*ca80*/  FFMA R15, R16.reuse, R20, R15 ;  /* 0x00000014100f7223 */ /* 0x040fe2000000000f */
[----:B------:R-:W-:Y:S01]  /*ca90*/  F2FP.F16.E4M3.UNPACK_B R20, R8 ;  /* 0x00000008ff14723e */ /* 0x000fe200020006ff */
[C---:B------:R-:W-:Y:S01]  /*caa0*/  FFMA R229, R16.reuse, R4, R229 ;  /* 0x0000000410e57223 */ /* 0x040fe200000000e5 */
[C---:B------:R-:W-:Y:S01]  /*cab0*/  FFMA R5, R16.reuse, R0, R5 ;  /* 0x0000000010057223 */ /* 0x040fe20000000005 */
[--C-:B------:R-:W-:Y:S01]  /*cac0*/  HADD2.F32 R4, -RZ, R18.reuse.H0_H0 ;  /* 0x20000012ff047230 */ /* 0x100fe20000004100 */
[----:B------:R-:W-:Y:S01]  /*cad0*/  MOV R49, 0x437c0000 ;  /* 0x437c000000317802 */ /* 0x000fe20000000f00 */
[----:B------:R-:W-:Y:S01]  /*cae0*/  FFMA R19, R16, R22, R19 ;  /* 0x0000001610137223 */ /* 0x000fe20000000013 */
[----:B------:R-:W-:-:S02]  /*caf0*/  HADD2.F32 R18, -RZ, R18.H1_H1 ;  /* 0x30000012ff127230 */ /* 0x000fc40000004100 */
[----:B------:R-:W-:Y:S01]  /*cb00*/  FFMA.SAT R0, -R17, R46, 0.5 ;  /* 0x3f00000011007423 */ /* 0x000fe2000000212e */
[C---:B-----5:R-:W-:Y:S01]  /*cb10*/  FMUL R23, R2.reuse, R23 ;  /* 0x0000001702177220 */ /* 0x060fe20000400000 */
[--C-:B------:R-:W-:Y:S02]  /*cb20*/  HADD2.F32 R22, -RZ, R20.reuse.H0_H0 ;  /* 0x20000014ff167230 */ /* 0x100fe40000004100 */
[C---:B------:R-:W-:Y:S01]  /*cb30*/  FMUL R25, R2.reuse, R25 ;  /* 0x0000001902197220 */ /* 0x040fe20000400000 */
[----:B------:R-:W-:Y:S01]  /*cb40*/  FMUL R21, R2, R21 ;  /* 0x0000001502157220 */ /* 0x000fe20000400000 */
[----:B------:R-:W-:Y:S01]  /*cb50*/  FFMA.RM R0, R0, R49, 12582913 ;  /* 0x4b40000100007423 */ /* 0x000fe20000004031 */
[C---:B------:R-:W-:Y:S01]  /*cb60*/  FFMA R23, R16.reuse, R18, R23 ;  /* 0x0000001210177223 */ /* 0x040fe20000000017 */
[C---:B------:R-:W-:Y:S01]  /*cb70*/  FFMA R25, R16.reuse, R22, R25 ;  /* 0x0000001610197223 */ /* 0x040fe20000000019 */
[----:B------:R-:W-:Y:S01]  /*cb80*/  FFMA.SAT R18, -R3, R46, 0.5 ;  /* 0x3f00000003127423 */ /* 0x000fe2000000212e */
[----:B------:R-:W-:Y:S01]  /*cb90*/  FFMA R21, R16, R4, R21 ;  /* 0x0000000410157223 */ /* 0x000fe20000000015 */
[----:B------:R-:W-:-:S02]  /*cba0*/  HADD2.F32 R22, -RZ, R20.H1_H1 ;  /* 0x30000014ff167230 */ /* 0x000fc40000004100 */
[----:B------:R-:W-:Y:S01]  /*cbb0*/  FMUL R27, R2, R24 ;  /* 0x00000018021b7220 */ /* 0x000fe20000400000 */
[----:B------:R-:W-:Y:S01]  /*cbc0*/  FADD R4, R0, -12583039 ;  /* 0xcb40007f00047421 */ /* 0x000fe20000000000 */
[----:B------:R-:W-:Y:S01]  /*cbd0*/  FFMA.SAT R20, -R229, R46, 0.5 ;  /* 0x3f000000e5147423 */ /* 0x000fe2000000212e */
[-C--:B------:R-:W-:Y:S01]  /*cbe0*/  FFMA.RM R18, R18, R49.reuse, 12582913 ;  /* 0x4b40000112127423 */ /* 0x080fe20000004031 */
[----:B------:R-:W-:Y:S01]  /*cbf0*/  F2FP.F16.E4M3.UNPACK_B R28, R8.H1 ;  /* 0x00000008ff1c723e */ /* 0x000fe200030006ff */
[C---:B------:R-:W-:Y:S01]  /*cc00*/  FFMA R4, -R17.reuse, 1.4426950216293334961, -R4 ;  /* 0x3fb8aa3b11047823 */ /* 0x040fe20000000904 */
[----:B------:R-:W-:Y:S01]  /*cc10*/  FFMA R27, R16, R22, R27 ;  /* 0x00000016101b7223 */ /* 0x000fe2000000001b */
[----:B------:R-:W-:Y:S01]  /*cc20*/  FFMA.RM R22, R20, R49, 12582913 ;  /* 0x4b40000114167423 */ /* 0x000fe20000004031 */
[----:B------:R-:W-:Y:S01]  /*cc30*/  FADD R20, R18, -12583039 ;  /* 0xcb40007f12147421 */ /* 0x000fe20000000000 */
[----:B------:R-:W-:Y:S01]  /*cc40*/  FFMA R4, -R17, 1.925963033500011079e-08, R4 ;  /* 0x32a5706011047823 */ /* 0x000fe20000000104 */
[----:B------:R-:W-:-:S02]  /*cc50*/  HADD2.F32 R30, -RZ, R28.H0_H0 ;  /* 0x2000001cff1e7230 */ /* 0x000fc40000004100 */
[----:B------:R-:W-:Y:S01]  /*cc60*/  FFMA R20, -R3, 1.4426950216293334961, -R20 ;  /* 0x3fb8aa3b03147823 */ /* 0x000fe20000000914 */
[----:B------:R-:W-:-:S03]  /*cc70*/  FADD R24, R22, -12583039 ;  /* 0xcb40007f16187421 */ /* 0x000fc60000000000 */
[----:B------:R-:W-:Y:S01]  /*cc80*/  FFMA R20, -R3, 1.925963033500011079e-08, R20 ;  /* 0x32a5706003147823 */ /* 0x000fe20000000114 */
[----:B------:R-:W-:Y:S01]  /*cc90*/  MUFU.EX2 R29, R4 ;  /* 0x00000004001d7308 */ /* 0x000fe20000000800 */
[----:B------:R-:W-:-:S04]  /*cca0*/  FFMA R24, -R229, 1.4426950216293334961, -R24 ;  /* 0x3fb8aa3be5187823 */ /* 0x000fc80000000918 */
[----:B------:R-:W-:-:S03]  /*ccb0*/  FFMA R24, -R229, 1.925963033500011079e-08, R24 ;  /* 0x32a57060e5187823 */ /* 0x000fc60000000118 */
[----:B------:R-:W1:Y:S01]  /*ccc0*/  MUFU.EX2 R31, R20 ;  /* 0x00000014001f7308 */ /* 0x000e620000000800 */
[----:B------:R-:W-:-:S05]  /*ccd0*/  F2FP.F16.E4M3.UNPACK_B R34, R9 ;  /* 0x00000009ff22723e */ /* 0x000fca00020006ff */
[----:B------:R-:W-:Y:S01]  /*cce0*/  HADD2.F32 R36, -RZ, R34.H0_H0 ;  /* 0x20000022ff247230 */ /* 0x000fe20000004100 */
[----:B------:R-:W-:-:S05]  /*ccf0*/  F2FP.F16.E4M3.UNPACK_B R43, R9.H1 ;  /* 0x00000009ff2b723e */ /* 0x000fca00030006ff */
[--C-:B------:R-:W-:Y:S02]  /*cd00*/  HADD2.F32 R40, -RZ, R43.reuse.H0_H0 ;  /* 0x2000002bff287230 */ /* 0x100fe40000004100 */
[----:B------:R-:W-:Y:S01]  /*cd10*/  HADD2.F32 R43, -RZ, R43.H1_H1 ;  /* 0x3000002bff2b7230 */ /* 0x000fe20000004100 */
[----:B------:R-:W-:Y:S02]  /*cd20*/  SHF.L.U32 R0, R0, 0x17, RZ ;  /* 0x0000001700007819 */ /* 0x000fe400000006ff */
[----:B------:R-:W-:Y:S02]  /*cd30*/  SHF.L.U32 R18, R18, 0x17, RZ ;  /* 0x0000001712127819 */ /* 0x000fe400000006ff */
[----:B------:R-:W-:Y:S01]  /*cd40*/  SHF.L.U32 R22, R22, 0x17, RZ ;  /* 0x0000001716167819 */ /* 0x000fe200000006ff */
[----:B------:R-:W-:Y:S02]  /*cd50*/  BSSY B1, `(.L_x_236) ;  /* 0x0000088000017945 */ /* 0x000fe40003800000 */
[----:B-1----:R-:W-:Y:S01]  /*cd60*/  FFMA R31, R18, R31, 1 ;  /* 0x3f800000121f7423 */ /* 0x002fe2000000001f */
[----:B--2---:R-:W-:Y:S01]  /*cd70*/  FMUL R17, R2, R26 ;  /* 0x0000001a02117220 */ /* 0x004fe20000400000 */
[----:B------:R-:W-:-:S03]  /*cd80*/  FFMA.SAT R26, -R5, R46, 0.5 ;  /* 0x3f000000051a7423 */ /* 0x000fc6000000212e */
[----:B------:R-:W-:Y:S01]  /*cd90*/  FFMA R17, R16, R30, R17 ;  /* 0x0000001e10117223 */ /* 0x000fe20000000011 */
[----:B------:R-:W-:Y:S01]  /*cda0*/  FFMA.RM R26, R26, R49, 12582913 ;  /* 0x4b4000011a1a7423 */ /* 0x000fe20000004031 */
[----:B------:R-:W-:Y:S02]  /*cdb0*/  HADD2.F32 R30, -RZ, R28.H1_H1 ;  /* 0x3000001cff1e7230 */ /* 0x000fe40000004100 */
[----:B---3--:R-:W-:Y:S01]  /*cdc0*/  FMUL R3, R2, R33 ;  /* 0x0000002102037220 */ /* 0x008fe20000400000 */
[----:B------:R-:W-:Y:S01]  /*cdd0*/  FFMA.SAT R28, -R15, R46, 0.5 ;  /* 0x3f0000000f1c7423 */ /* 0x000fe2000000212e */
[----:B------:R-:W-:Y:S02]  /*cde0*/  FADD R4, R26, -12583039 ;  /* 0xcb40007f1a047421 */ /* 0x000fe40000000000 */
[----:B------:R-:W-:Y:S01]  /*cdf0*/  FFMA R3, R16, R30, R3 ;  /* 0x0000001e10037223 */ /* 0x000fe20000000003 */
[----:B------:R-:W-:Y:S01]  /*ce00*/  FFMA.SAT R30, -R19, R46, 0.5 ;  /* 0x3f000000131e7423 */ /* 0x000fe2000000212e */
[-C--:B------:R-:W-:Y:S01]  /*ce10*/  FFMA.RM R28, R28, R49.reuse, 12582913 ;  /* 0x4b4000011c1c7423 */ /* 0x080fe20000004031 */
[C---:B------:R-:W-:Y:S01]  /*ce20*/  FFMA R4, -R5.reuse, 1.4426950216293334961, -R4 ;  /* 0x3fb8aa3b05047823 */ /* 0x040fe20000000904 */
[----:B------:R1:W-:Y:S01]  /*ce30*/  MUFU.EX2 R33, R24 ;  /* 0x0000001800217308 */ /* 0x0003e20000000800 */
[----:B------:R-:W-:Y:S01]  /*ce40*/  FFMA.RM R30, R30, R49, 12582913 ;  /* 0x4b4000011e1e7423 */ /* 0x000fe20000004031 */
[----:B------:R-:W-:Y:S01]  /*ce50*/  FADD R20, R28, -12583039 ;  /* 0xcb40007f1c147421 */ /* 0x000fe20000000000 */
[----:B------:R-:W-:Y:S01]  /*ce60*/  FFMA R4, -R5, 1.925963033500011079e-08, R4 ;  /* 0x32a5706005047823 */ /* 0x000fe20000000104 */
[----:B----4-:R-:W-:Y:S01]  /*ce70*/  FMUL R5, R2, R32 ;  /* 0x0000002002057220 */ /* 0x010fe20000400000 */
[----:B------:R-:W-:Y:S01]  /*ce80*/  FADD R32, R30, -12583039 ;  /* 0xcb40007f1e207421 */ /* 0x000fe20000000000 */
[----:B------:R-:W-:Y:S01]  /*ce90*/  FFMA R20, -R15, 1.4426950216293334961, -R20 ;  /* 0x3fb8aa3b0f147823 */ /* 0x000fe20000000914 */
[----:B-1----:R-:W-:-:S02]  /*cea0*/  FFMA.SAT R24, -R21, R46, 0.5 ;  /* 0x3f00000015187423 */ /* 0x002fc4000000212e */
[----:B------:R-:W-:Y:S02]  /*ceb0*/  FFMA R32, -R19, 1.4426950216293334961, -R32 ;  /* 0x3fb8aa3b13207823 */ /* 0x000fe40000000920 */
[-C--:B------:R-:W-:Y:S01]  /*cec0*/  FFMA.RM R24, R24, R49.reuse, 12582913 ;  /* 0x4b40000118187423 */ /* 0x080fe20000004031 */
[----:B------:R1:W2:Y:S01]  /*ced0*/  MUFU.EX2 R35, R4 ;  /* 0x0000000400237308 */ /* 0x0002a20000000800 */
[----:B------:R-:W-:Y:S01]  /*cee0*/  FFMA R20, -R15, 1.925963033500011079e-08, R20 ;  /* 0x32a570600f147823 */ /* 0x000fe20000000114 */
[----:B------:R-:W-:Y:S01]  /*cef0*/  FFMA.SAT R15, -R23, R46, 0.5 ;  /* 0x3f000000170f7423 */ /* 0x000fe2000000212e */
[----:B------:R-:W-:Y:S01]  /*cf00*/  FFMA R32, -R19, 1.925963033500011079e-08, R32 ;  /* 0x32a5706013207823 */ /* 0x000fe20000000120 */
[----:B------:R-:W-:Y:S02]  /*cf10*/  HADD2.F32 R19, -RZ, R34.H1_H1 ;  /* 0x30000022ff137230 */ /* 0x000fe40000004100 */
[----:B-1----:R-:W-:Y:S01]  /*cf20*/  FADD R4, R24, -12583039 ;  /* 0xcb40007f18047421 */ /* 0x002fe20000000000 */
[----:B------:R-:W-:Y:S01]  /*cf30*/  FFMA.RM R34, R15, R49, 12582913 ;  /* 0x4b4000010f227423 */ /* 0x000fe20000004031 */
[----:B------:R-:W-:-:S02]  /*cf40*/  FMUL R15, R2, R39 ;  /* 0x00000027020f7220 */ /* 0x000fc40000400000 */
[C---:B------:R-:W-:Y:S01]  /*cf50*/  FFMA R4, -R21.reuse, 1.4426950216293334961, -R4 ;  /* 0x3fb8aa3b15047823 */ /* 0x040fe20000000904 */
[----:B------:R-:W-:Y:S01]  /*cf60*/  FFMA R5, R16, R36, R5 ;  /* 0x0000002410057223 */ /* 0x000fe20000000005 */
[----:B------:R-:W-:Y:S01]  /*cf70*/  FADD R36, R34, -12583039 ;  /* 0xcb40007f22247421 */ /* 0x000fe20000000000 */
[----:B------:R-:W-:Y:S01]  /*cf80*/  FFMA R15, R16, R19, R15 ;  /* 0x00000013100f7223 */ /* 0x000fe2000000000f */
[----:B------:R-:W-:Y:S01]  /*cf90*/  FFMA R4, -R21, 1.925963033500011079e-08, R4 ;  /* 0x32a5706015047823 */ /* 0x000fe20000000104 */
[-C--:B------:R-:W-:Y:S01]  /*cfa0*/  FFMA.SAT R19, -R25, R46.reuse, 0.5 ;  /* 0x3f00000019137423 */ /* 0x080fe2000000212e */
[----:B------:R-:W-:Y:S01]  /*cfb0*/  FFMA R36, -R23, 1.4426950216293334961, -R36 ;  /* 0x3fb8aa3b17247823 */ /* 0x000fe20000000924 */
[----:B------:R-:W-:Y:S01]  /*cfc0*/  FFMA.SAT R21, -R27, R46, 0.5 ;  /* 0x3f0000001b157423 */ /* 0x000fe2000000212e */
[----:B------:R1:W-:Y:S02]  /*cfd0*/  MUFU.EX2 R41, R4 ;  /* 0x0000000400297308 */ /* 0x0003e40000000800 */
[----:B------:R-:W-:-:S06]  /*cfe0*/  FFMA R36, -R23, 1.925963033500011079e-08, R36 ;  /* 0x32a5706017247823 */ /* 0x000fcc0000000124 */
[----:B------:R3:W-:Y:S01]  /*cff0*/  MUFU.EX2 R37, R20 ;  /* 0x0000001400257308 */ /* 0x0007e20000000800 */
[----:B-1----:R-:W-:-:S04]  /*d000*/  FFMA.SAT R4, -R17, R46, 0.5 ;  /* 0x3f00000011047423 */ /* 0x002fc8000000212e */
[-C--:B------:R-:W-:Y:S01]  /*d010*/  FFMA.RM R4, R4, R49.reuse, 12582913 ;  /* 0x4b40000104047423 */ /* 0x080fe20000004031 */
[-C--:B---3--:R-:W-:Y:S01]  /*d020*/  FFMA.RM R20, R19, R49.reuse, 12582913 ;  /* 0x4b40000113147423 */ /* 0x088fe20000004031 */
[C---:B------:R-:W-:Y:S01]  /*d030*/  FMUL R19, R2.reuse, R38 ;  /* 0x0000002602137220 */ /* 0x040fe20000400000 */
[-C--:B------:R-:W-:Y:S01]  /*d040*/  FFMA.RM R38, R21, R49.reuse, 12582913 ;  /* 0x4b40000115267423 */ /* 0x080fe20000004031 */
[----:B------:R-:W-:Y:S01]  /*d050*/  FFMA.SAT R21, -R3, R46, 0.5 ;  /* 0x3f00000003157423 */ /* 0x000fe2000000212e */
[----:B------:R1:W3:Y:S03]  /*d060*/  MUFU.EX2 R39, R32 ;  /* 0x0000002000277308 */ /* 0x0002e60000000800 */
[----:B------:R-:W-:Y:S01]  /*d070*/  FFMA.RM R42, R21, R49, 12582913 ;  /* 0x4b400001152a7423 */ /* 0x000fe20000004031 */
[----:B------:R-:W-:-:S04]  /*d080*/  FMUL R21, R2, R45 ;  /* 0x0000002d02157220 */ /* 0x000fc80000400000 */
[----:B------:R4:W-:Y:S01]  /*d090*/  MUFU.EX2 R23, R36 ;  /* 0x0000002400177308 */ /* 0x0009e20000000800 */
[----:B-1----:R-:W-:Y:S01]  /*d0a0*/  FADD R32, R20, -12583039 ;  /* 0xcb40007f14207421 */ /* 0x002fe20000000000 */
[----:B------:R-:W-:-:S03]  /*d0b0*/  FFMA R19, R16, R40, R19 ;  /* 0x0000002810137223 */ /* 0x000fc60000000013 */
[----:B------:R-:W-:Y:S01]  /*d0c0*/  FFMA R32, -R25, 1.4426950216293334961, -R32 ;  /* 0x3fb8aa3b19207823 */ /* 0x000fe20000000920 */
[----:B----4-:R-:W-:Y:S01]  /*d0d0*/  FADD R36, R4, -12583039 ;  /* 0xcb40007f04247421 */ /* 0x010fe20000000000 */
[----:B------:R-:W-:Y:S01]  /*d0e0*/  FFMA R21, R16, R43, R21 ;  /* 0x0000002b10157223 */ /* 0x000fe20000000015 */
[----:B------:R-:W-:Y:S02]  /*d0f0*/  FADD R40, R38, -12583039 ;  /* 0xcb40007f26287421 */ /* 0x000fe40000000000 */
[----:B------:R-:W-:Y:S01]  /*d100*/  FFMA R36, -R17, 1.4426950216293334961, -R36 ;  /* 0x3fb8aa3b11247823 */ /* 0x000fe20000000924 */
[----:B------:R-:W-:Y:S01]  /*d110*/  FFMA R32, -R25, 1.925963033500011079e-08, R32 ;  /* 0x32a5706019207823 */ /* 0x000fe20000000120 */
[----:B------:R-:W-:Y:S01]  /*d120*/  FADD R44, R42, -12583039 ;  /* 0xcb40007f2a2c7421 */ /* 0x000fe20000000000 */
[-C--:B------:R-:W-:Y:S01]  /*d130*/  FFMA.SAT R45, -R19, R46.reuse, 0.5 ;  /* 0x3f000000132d7423 */ /* 0x080fe2000000212e */
[----:B------:R-:W-:Y:S01]  /*d140*/  FFMA R36, -R17, 1.925963033500011079e-08, R36 ;  /* 0x32a5706011247823 */ /* 0x000fe20000000124 */
[-C--:B------:R-:W-:Y:S01]  /*d150*/  FFMA.SAT R17, -R15, R46.reuse, 0.5 ;  /* 0x3f0000000f117423 */ /* 0x080fe2000000212e */
[-C--:B------:R-:W-:Y:S01]  /*d160*/  FFMA.SAT R47, -R21, R46.reuse, 0.5 ;  /* 0x3f000000152f7423 */ /* 0x080fe2000000212e */
[----:B------:R-:W-:Y:S01]  /*d170*/  FFMA R40, -R27, 1.4426950216293334961, -R40 ;  /* 0x3fb8aa3b1b287823 */ /* 0x000fe20000000928 */
[----:B------:R1:W-:Y:S01]  /*d180*/  MUFU.EX2 R25, R32 ;  /* 0x0000002000197308 */ /* 0x0003e20000000800 */
[----:B------:R-:W-:Y:S01]  /*d190*/  FFMA R44, -R3, 1.4426950216293334961, -R44 ;  /* 0x3fb8aa3b032c7823 */ /* 0x000fe2000000092c */
[-C--:B------:R-:W-:Y:S01]  /*d1a0*/  FFMA.RM R43, R17, R49.reuse, 12582913 ;  /* 0x4b400001112b7423 */ /* 0x080fe20000004031 */
[-C--:B------:R-:W-:Y:S01]  /*d1b0*/  FFMA.RM R45, R45, R49.reuse, 12582913 ;  /* 0x4b4000012d2d7423 */ /* 0x080fe20000004031 */
[-C--:B------:R-:W-:Y:S01]  /*d1c0*/  FFMA.RM R47, R47, R49.reuse, 12582913 ;  /* 0x4b4000012f2f7423 */ /* 0x080fe20000004031 */
[----:B------:R-:W-:Y:S01]  /*d1d0*/  FFMA R40, -R27, 1.925963033500011079e-08, R40 ;  /* 0x32a570601b287823 */ /* 0x000fe20000000128 */
[----:B-1----:R-:W-:Y:S01]  /*d1e0*/  FFMA.SAT R32, -R5, R46, 0.5 ;  /* 0x3f00000005207423 */ /* 0x002fe2000000212e */
[----:B------:R-:W-:Y:S01]  /*d1f0*/  FFMA R44, -R3, 1.925963033500011079e-08, R44 ;  /* 0x32a57060032c7823 */ /* 0x000fe2000000012c */
[----:B------:R-:W-:Y:S01]  /*d200*/  FADD R46, R43, -12583039 ;  /* 0xcb40007f2b2e7421 */ /* 0x000fe20000000000 */
[----:B------:R1:W-:Y:S01]  /*d210*/  MUFU.EX2 R3, R36 ;  /* 0x0000002400037308 */ /* 0x0003e20000000800 */
[----:B------:R-:W-:Y:S01]  /*d220*/  FFMA.RM R32, R32, R49, 12582913 ;  /* 0x4b40000120207423 */ /* 0x000fe20000004031 */
[----:B------:R-:W-:Y:S01]  /*d230*/  FADD R48, R47, -12583039 ;  /* 0xcb40007f2f307421 */ /* 0x000fe20000000000 */
[----:B------:R-:W-:-:S05]  /*d240*/  FFMA R46, -R15, 1.4426950216293334961, -R46 ;  /* 0x3fb8aa3b0f2e7823 */ /* 0x000fca000000092e */
[----:B------:R4:W-:Y:S01]  /*d250*/  MUFU.EX2 R27, R40 ;  /* 0x00000028001b7308 */ /* 0x0009e20000000800 */
[----:B-1----:R-:W-:Y:S01]  /*d260*/  FADD R36, R45, -12583039 ;  /* 0xcb40007f2d247421 */ /* 0x002fe20000000000 */
[----:B------:R-:W-:-:S03]  /*d270*/  FFMA R48, -R21, 1.4426950216293334961, -R48 ;  /* 0x3fb8aa3b15307823 */ /* 0x000fc60000000930 */
[----:B------:R-:W-:-:S03]  /*d280*/  FFMA R36, -R19, 1.4426950216293334961, -R36 ;  /* 0x3fb8aa3b13247823 */ /* 0x000fc60000000924 */
[----:B------:R1:W5:Y:S01]  /*d290*/  MUFU.EX2 R17, R44 ;  /* 0x0000002c00117308 */ /* 0x0003620000000800 */
[----:B----4-:R-:W-:Y:S01]  /*d2a0*/  FADD R40, R32, -12583039 ;  /* 0xcb40007f20287421 */ /* 0x010fe20000000000 */
[----:B------:R-:W-:Y:S01]  /*d2b0*/  FFMA R46, -R15, 1.925963033500011079e-08, R46 ;  /* 0x32a570600f2e7823 */ /* 0x000fe2000000012e */
[----:B------:R-:W-:Y:S02]  /*d2c0*/  FFMA R36, -R19, 1.925963033500011079e-08, R36 ;  /* 0x32a5706013247823 */ /* 0x000fe40000000124 */
[----:B------:R-:W-:Y:S01]  /*d2d0*/  FFMA R40, -R5, 1.4426950216293334961, -R40 ;  /* 0x3fb8aa3b05287823 */ /* 0x000fe20000000928 */
[----:B-1----:R-:W-:Y:S01]  /*d2e0*/  FFMA R44, R0, R29, 1 ;  /* 0x3f800000002c7423 */ /* 0x002fe2000000001d */
[----:B------:R-:W-:Y:S02]  /*d2f0*/  FFMA R48, -R21, 1.925963033500011079e-08, R48 ;  /* 0x32a5706015307823 */ /* 0x000fe40000000130 */
[----:B------:R-:W-:Y:S02]  /*d300*/  FFMA R40, -R5, 1.925963033500011079e-08, R40 ;  /* 0x32a5706005287823 */ /* 0x000fe40000000128 */
[----:B------:R-:W-:-:S02]  /*d310*/  IADD3 R0, R44, 0x1800000, RZ ;  /* 0x018000002c007810 */ /* 0x000fc40007ffe0ff */
[----:B------:R-:W1:Y:S02]  /*d320*/  MUFU.EX2 R5, R40 ;  /* 0x0000002800057308 */ /* 0x000e640000000800 */
[----:B------:R-:W-:-:S06]  /*d330*/  LOP3.LUT R0, R0, 0x7f800000, RZ, 0xc0, !PT ;  /* 0x7f80000000007812 */ /* 0x000fcc00078ec0ff */
[----:B------:R-:W4:Y:S01]  /*d340*/  MUFU.EX2 R46, R46 ;  /* 0x0000002e002e7308 */ /* 0x000f220000000800 */
[----:B------:R-:W-:-:S07]  /*d350*/  ISETP.GT.U32.AND P2, PT, R0, 0x1ffffff, PT ;  /* 0x01ffffff0000780c */ /* 0x000fce0003f44070 */
[----:B------:R-:W4:Y:S08]  /*d360*/  MUFU.EX2 R36, R36 ;  /* 0x0000002400247308 */ /* 0x000f300000000800 */
[----:B------:R-:W4:Y:S01]  /*d370*/  MUFU.EX2 R48, R48 ;  /* 0x0000003000307308 */ /* 0x000f220000000800 */
[----:B------:R-:W-:Y:S02]  /*d380*/  SHF.L.U32 R26, R26, 0x17, RZ ;  /* 0x000000171a1a7819 */ /* 0x000fe400000006ff */
[----:B------:R-:W-:-:S02]  /*d390*/  SHF.L.U32 R30, R30, 0x17, RZ ;  /* 0x000000171e1e7819 */ /* 0x000fc400000006ff */
[----:B------:R-:W-:Y:S02]  /*d3a0*/  SHF.L.U32 R42, R42, 0x17, RZ ;  /* 0x000000172a2a7819 */ /* 0x000fe400000006ff */
[----:B------:R-:W-:Y:S02]  /*d3b0*/  SHF.L.U32 R28, R28, 0x17, RZ ;  /* 0x000000171c1c7819 */ /* 0x000fe400000006ff */
[----:B------:R-:W-:Y:S02]  /*d3c0*/  SHF.L.U32 R24, R24, 0x17, RZ ;  /* 0x0000001718187819 */ /* 0x000fe400000006ff */
[----:B------:R-:W-:Y:S02]  /*d3d0*/  SHF.L.U32 R34, R34, 0x17, RZ ;  /* 0x0000001722227819 */ /* 0x000fe400000006ff */
[----:B------:R-:W-:Y:S02]  /*d3e0*/  SHF.L.U32 R20, R20, 0x17, RZ ;  /* 0x0000001714147819 */ /* 0x000fe400000006ff */
[----:B------:R-:W-:-:S02]  /*d3f0*/  SHF.L.U32 R38, R38, 0x17, RZ ;  /* 0x0000001726267819 */ /* 0x000fc400000006ff */
[----:B------:R-:W-:Y:S02]  /*d400*/  SHF.L.U32 R4, R4, 0x17, RZ ;  /* 0x0000001704047819 */ /* 0x000fe400000006ff */
[----:B------:R-:W-:Y:S02]  /*d410*/  SHF.L.U32 R32, R32, 0x17, RZ ;  /* 0x0000001720207819 */ /* 0x000fe400000006ff */
[----:B------:R-:W-:Y:S02]  /*d420*/  SHF.L.U32 R43, R43, 0x17, RZ ;  /* 0x000000172b2b7819 */ /* 0x000fe400000006ff */
[----:B------:R-:W-:Y:S02]  /*d430*/  SHF.L.U32 R45, R45, 0x17, RZ ;  /* 0x000000172d2d7819 */ /* 0x000fe400000006ff */
[----:B------:R-:W-:Y:S01]  /*d440*/  SHF.L.U32 R47, R47, 0x17, RZ ;  /* 0x000000172f2f7819 */ /* 0x000fe200000006ff */
[----:B--2---:R-:W-:Y:S01]  /*d450*/  FFMA R19, R26, R35, 1 ;  /* 0x3f8000001a137423 */ /* 0x004fe20000000023 */
[----:B---3--:R-:W-:Y:S01]  /*d460*/  FFMA R39, R30, R39, 1 ;  /* 0x3f8000001e277423 */ /* 0x008fe20000000027 */
[----:B-----5:R-:W-:Y:S01]  /*d470*/  FFMA R29, R42, R17, 1 ;  /* 0x3f8000002a1d7423 */ /* 0x020fe20000000011 */
[----:B------:R-:W-:Y:S01]  /*d480*/  FFMA R22, R22, R33, 1 ;  /* 0x3f80000016167423 */ /* 0x000fe20000000021 */
[----:B------:R-:W-:Y:S01]  /*d490*/  FFMA R28, R28, R37, 1 ;  /* 0x3f8000001c1c7423 */ /* 0x000fe20000000025 */
[----:B------:R-:W-:Y:S01]  /*d4a0*/  FFMA R24, R24, R41, 1 ;  /* 0x3f80000018187423 */ /* 0x000fe20000000029 */
[----:B------:R-:W-:Y:S01]  /*d4b0*/  FFMA R23, R34, R23, 1 ;  /* 0x3f80000022177423 */ /* 0x000fe20000000017 */
[----:B------:R-:W-:Y:S01]  /*d4c0*/  FFMA R26, R20, R25, 1 ;  /* 0x3f800000141a7423 */ /* 0x000fe20000000019 */
[----:B------:R-:W-:Y:S01]  /*d4d0*/  FFMA R27, R38, R27, 1 ;  /* 0x3f800000261b7423 */ /* 0x000fe2000000001b */
[----:B------:R-:W-:Y:S01]  /*d4e0*/  FFMA R30, R4, R3, 1 ;  /* 0x3f800000041e7423 */ /* 0x000fe20000000003 */
[----:B-1----:R-:W-:Y:S01]  /*d4f0*/  FFMA R32, R32, R5, 1 ;  /* 0x3f80000020207423 */ /* 0x002fe20000000005 */
[----:B----4-:R-:W-:Y:S01]  /*d500*/  FFMA R43, R43, R46, 1 ;  /* 0x3f8000002b2b7423 */ /* 0x010fe2000000002e */
[----:B------:R-:W-:Y:S01]  /*d510*/  FFMA R42, R45, R36, 1 ;  /* 0x3f8000002d2a7423 */ /* 0x000fe20000000024 */
[----:B------:R-:W-:Y:S01]  /*d520*/  FFMA R47, R47, R48, 1 ;  /* 0x3f8000002f2f7423 */ /* 0x000fe20000000030 */
[----:B------:R-:W-:Y:S06]  /*d530*/  @P2 BRA `(.L_x_237) ;  /* 0x0000000000142947 */ /* 0x000fec0003800000 */
[----:B------:R-:W-:Y:S02]  /*d540*/  MOV R0, R44 ;  /* 0x0000002c00007202 */ /* 0x000fe40000000f00 */
[----:B------:R-:W-:-:S07]  /*d550*/  MOV R4, 0xd570 ;  /* 0x0000d57000047802 */ /* 0x000fce0000000f00 */
[----:B------:R-:W-:Y:S05]  /*d560*/  CALL.REL.NOINC `($__internal_0_$__cuda_sm20_rcp_rn_f32_slowpath) ;  /* 0x000000d8007c7944 */ /* 0x000fea0003c00000 */
[----:B------:R-:W-:Y:S01]  /*d570*/  MOV R15, R0 ;  /* 0x00000000000f7202 */ /* 0x000fe20000000f00 */
[----:B------:R-:W-:Y:S06]  /*d580*/  BRA `(.L_x_238) ;  /* 0x0000000000107947 */ /* 0x000fec0003800000 */
.L_x_237:
[----:B------:R-:W1:Y:S02]  /*d590*/  MUFU.RCP R15, R44 ;  /* 0x0000002c000f7308 */ /* 0x000e640000001000 */
[----:B-1----:R-:W-:-:S04]  /*d5a0*/  FFMA R0, R44, R15, -1 ;  /* 0xbf8000002c007423 */ /* 0x002fc8000000000f */
[----:B------:R-:W-:-:S04]  /*d5b0*/  FADD.FTZ R0, -R0, -RZ ;  /* 0x800000ff00007221 */ /* 0x000fc80000010100 */
[----:B------:R-:W-:-:S07]  /*d5c0*/  FFMA R15, R15, R0, R15 ;  /* 0x000000000f0f7223 */ /* 0x000fce000000000f */
.L_x_238:
[----:B------:R-:W-:Y:S05]  /*d5d0*/  BSYNC B1 ;  /* 0x0000000000017941 */ /* 0x000fea0003800000 */
.L_x_236:
        /* <DEDUP_REMOVED lines=10> */
.L_x_240:
[----:B------:R-:W1:Y:S02]  /*d680*/  MUFU.RCP R18, R31 ;  /* 0x0000001f00127308 */ /* 0x000e640000001000 */
[----:B-1----:R-:W-:-:S04]  /*d690*/  FFMA R0, R31, R18, -1 ;  /* 0xbf8000001f007423 */ /* 0x002fc80000000012 */
[----:B------:R-:W-:-:S04]  /*d6a0*/  FADD.FTZ R3, -R0, -RZ ;  /* 0x800000ff00037221 */ /* 0x000fc80000010100 */
[----:B------:R-:W-:-:S07]  /*d6b0*/  FFMA R18, R18, R3, R18 ;  /* 0x0000000312127223 */ /* 0x000fce0000000012 */
.L_x_241:
[----:B------:R-:W-:Y:S05]  /*d6c0*/  BSYNC B1 ;  /* 0x0000000000017941 */ /* 0x000fea0003800000 */
.L_x_239:
        /* <DEDUP_REMOVED lines=10> */
.L_x_243:
[----:B------:R-:W1:Y:S02]  /*d770*/  MUFU.RCP R17, R22 ;  /* 0x0000001600117308 */ /* 0x000e640000001000 */
[----:B-1----:R-:W-:-:S04]  /*d780*/  FFMA R0, R22, R17, -1 ;  /* 0xbf80000016007423 */ /* 0x002fc80000000011 */
[----:B------:R-:W-:-:S04]  /*d790*/  FADD.FTZ R0, -R0, -RZ ;  /* 0x800000ff00007221 */ /* 0x000fc80000010100 */
[----:B------:R-:W-:-:S07]  /*d7a0*/  FFMA R17, R17, R0, R17 ;  /* 0x0000000011117223 */ /* 0x000fce0000000011 */
.L_x_244:
[----:B------:R-:W-:Y:S05]  /*d7b0*/  BSYNC B1 ;  /* 0x0000000000017941 */ /* 0x000fea0003800000 */
.L_x_242:
        /* <DEDUP_REMOVED lines=10> */
.L_x_246:
[----:B------:R-:W1:Y:S02]  /*d860*/  MUFU.RCP R20, R19 ;  /* 0x0000001300147308 */ /* 0x000e640000001000 */
[----:B-1----:R-:W-:-:S04]  /*d870*/  FFMA R0, R19, R20, -1 ;  /* 0xbf80000013007423 */ /* 0x002fc80000000014 */
[----:B------:R-:W-:-:S04]  /*d880*/  FADD.FTZ R3, -R0, -RZ ;  /* 0x800000ff00037221 */ /* 0x000fc80000010100 */
[----:B------:R-:W-:-:S07]  /*d890*/  FFMA R20, R20, R3, R20 ;  /* 0x0000000314147223 */ /* 0x000fce0000000014 */
.L_x_247:
[----:B------:R-:W-:Y:S05]  /*d8a0*/  BSYNC B1 ;  /* 0x0000000000017941 */ /* 0x000fea0003800000 */
.L_x_245:
        /* <DEDUP_REMOVED lines=10> */
.L_x_249:
[----:B------:R-:W1:Y:S02]  /*d950*/  MUFU.RCP R19, R28 ;  /* 0x0000001c00137308 */ /* 0x000e640000001000 */
[----:B-1----:R-:W-:-:S04]  /*d960*/  FFMA R0, R28, R19, -1 ;  /* 0xbf8000001c007423 */ /* 0x002fc80000000013 */
[----:B------:R-:W-:-:S04]  /*d970*/  FADD.FTZ R0, -R0, -RZ ;  /* 0x800000ff00007221 */ /* 0x000fc80000010100 */
[----:B------:R-:W-:-:S07]  /*d980*/  FFMA R19, R19, R0, R19 ;  /* 0x0000000013137223 */ /* 0x000fce0000000013 */
.L_x_250:
[----:B------:R-:W-:Y:S05]  /*d990*/  BSYNC B1 ;  /* 0x0000000000017941 */ /* 0x000fea0003800000 */
.L_x_248:
        /* <DEDUP_REMOVED lines=10> */
.L_x_252:
[----:B------:R-:W1:Y:S02]  /*da40*/  MUFU.RCP R22, R39 ;  /* 0x0000002700167308 */ /* 0x000e640000001000 */
[----:B-1----:R-:W-:-:S04]  /*da50*/  FFMA R0, R39, R22, -1 ;  /* 0xbf80000027007423 */ /* 0x002fc80000000016 */
[----:B------:R-:W-:-:S04]  /*da60*/  FADD.FTZ R3, -R0, -RZ ;  /* 0x800000ff00037221 */ /* 0x000fc80000010100 */
[----:B------:R-:W-:-:S07]  /*da70*/  FFMA R22, R22, R3, R22 ;  /* 0x0000000316167223 */ /* 0x000fce0000000016 */
.L_x_253:
[----:B------:R-:W-:Y:S05]  /*da80*/  BSYNC B1 ;  /* 0x0000000000017941 */ /* 0x000fea0003800000 */
.L_x_251:
        /* <DEDUP_REMOVED lines=10> */
.L_x_255:
[----:B------:R-:W1:Y:S02]  /*db30*/  MUFU.RCP R21, R24 ;  /* 0x0000001800157308 */ /* 0x000e640000001000 */
[----:B-1----:R-:W-:-:S04]  /*db40*/  FFMA R0, R24, R21, -1 ;  /* 0xbf80000018007423 */ /* 0x002fc80000000015 */
[----:B------:R-:W-:-:S04]  /*db50*/  FADD.FTZ R0, -R0, -RZ ;  /* 0x800000ff00007221 */ /* 0x000fc80000010100 */
[----:B------:R-:W-:-:S07]  /*db60*/  FFMA R21, R21, R0, R21 ;  /* 0x0000000015157223 */ /* 0x000fce0000000015 */
.L_x_256:
[----:B------:R-:W-:Y:S05]  /*db70*/  BSYNC B1 ;  /* 0x0000000000017941 */ /* 0x000fea0003800000 */
.L_x_254:
        /* <DEDUP_REMOVED lines=10> */
.L_x_258:
[----:B------:R-:W1:Y:S02]  /*dc20*/  MUFU.RCP R24, R23 ;  /* 0x0000001700187308 */ /* 0x000e640000001000 */
[----:B-1----:R-:W-:-:S04]  /*dc30*/  FFMA R0, R23, R24, -1 ;  /* 0xbf80000017007423 */ /* 0x002fc80000000018 */
[----:B------:R-:W-:-:S04]  /*dc40*/  FADD.FTZ R3, -R0, -RZ ;  /* 0x800000ff00037221 */ /* 0x000fc80000010100 */
[----:B------:R-:W-:-:S07]  /*dc50*/  FFMA R24, R24, R3, R24 ;  /* 0x0000000318187223 */ /* 0x000fce0000000018 */
.L_x_259:
[----:B------:R-:W-:Y:S05]  /*dc60*/  BSYNC B1 ;  /* 0x0000000000017941 */ /* 0x000fea0003800000 */
.L_x_257:
        /* <DEDUP_REMOVED lines=10> */
.L_x_261:
[----:B------:R-:W1:Y:S02]  /*dd10*/  MUFU.RCP R23, R26 ;  /* 0x0000001a00177308 */ /* 0x000e640000001000 */
[----:B-1----:R-:W-:-:S04]  /*dd20*/  FFMA R0, R26, R23, -1 ;  /* 0xbf8000001a007423 */ /* 0x002fc80000000017 */
[----:B------:R-:W-:-:S04]  /*dd30*/  FADD.FTZ R0, -R0, -RZ ;  /* 0x800000ff00007221 */ /* 0x000fc80000010100 */
[----:B------:R-:W-:-:S07]  /*dd40*/  FFMA R23, R23, R0, R23 ;  /* 0x0000000017177223 */ /* 0x000fce0000000017 */
.L_x_262:
[----:B------:R-:W-:Y:S05]  /*dd50*/  BSYNC B1 ;  /* 0x0000000000017941 */ /* 0x000fea0003800000 */
.L_x_260:
        /* <DEDUP_REMOVED lines=10> */
.L_x_264:
[----:B------:R-:W1:Y:S02]  /*de00*/  MUFU.RCP R26, R27 ;  /* 0x0000001b001a7308 */ /* 0x000e640000001000 */
[----:B-1----:R-:W-:-:S04]  /*de10*/  FFMA R0, R27, R26, -1 ;  /* 0xbf8000001b007423 */ /* 0x002fc8000000001a */
[----:B------:R-:W-:-:S04]  /*de20*/  FADD.FTZ R3, -R0, -RZ ;  /* 0x800000ff00037221 */ /* 0x000fc80000010100 */
[----:B------:R-:W-:-:S07]  /*de30*/  FFMA R26, R26, R3, R26 ;  /* 0x000000031a1a7223 */ /* 0x000fce000000001a */
.L_x_265:
[----:B------:R-:W-:Y:S05]  /*de40*/  BSYNC B1 ;  /* 0x0000000000017941 */ /* 0x000fea0003800000 */
.L_x_263:
        /* <DEDUP_REMOVED lines=10> */
.L_x_267:
[----:B------:R-:W1:Y:S02]  /*def0*/  MUFU.RCP R25, R30 ;  /* 0x0000001e00197308 */ /* 0x000e640000001000 */
[----:B-1----:R-:W-:-:S04]  /*df00*/  FFMA R0, R30, R25, -1 ;  /* 0xbf8000001e007423 */ /* 0x002fc80000000019 */
[----:B------:R-:W-:-:S04]  /*df10*/  FADD.FTZ R0, -R0, -RZ ;  /* 0x800000ff00007221 */ /* 0x000fc80000010100 */
[----:B------:R-:W-:-:S07]  /*df20*/  FFMA R25, R25, R0, R25 ;  /* 0x0000000019197223 */ /* 0x000fce0000000019 */
.L_x_268:
[----:B------:R-:W-:Y:S05]  /*df30*/  BSYNC B1 ;  /* 0x0000000000017941 */ /* 0x000fea0003800000 */
.L_x_266:
        /* <DEDUP_REMOVED lines=10> */
.L_x_270:
[----:B------:R-:W1:Y:S02]  /*dfe0*/  MUFU.RCP R28, R29 ;  /* 0x0000001d001c7308 */ /* 0x000e640000001000 */
[----:B-1----:R-:W-:-:S04]  /*dff0*/  FFMA R0, R29, R28, -1 ;  /* 0xbf8000001d007423 */ /* 0x002fc8000000001c */
[----:B------:R-:W-:-:S04]  /*e000*/  FADD.FTZ R3, -R0, -RZ ;  /* 0x800000ff00037221 */ /* 0x000fc80000010100 */
[----:B------:R-:W-:-:S07]  /*e010*/  FFMA R28, R28, R3, R28 ;  /* 0x000000031c1c7223 */ /* 0x000fce000000001c */
.L_x_271:
[----:B------:R-:W-:Y:S05]  /*e020*/  BSYNC B1 ;  /* 0x0000000000017941 */ /* 0x000fea0003800000 */
.L_x_269:
        /* <DEDUP_REMOVED lines=10> */
.L_x_273:
[----:B------:R-:W1:Y:S02]  /*e0d0*/  MUFU.RCP R27, R32 ;  /* 0x00000020001b7308 */ /* 0x000e640000001000 */
[----:B-1----:R-:W-:-:S04]  /*e0e0*/  FFMA R0, R32, R27, -1 ;  /* 0xbf80000020007423 */ /* 0x002fc8000000001b */
[----:B------:R-:W-:-:S04]  /*e0f0*/  FADD.FTZ R0, -R0, -RZ ;  /* 0x800000ff00007221 */ /* 0x000fc80000010100 */
[----:B------:R-:W-:-:S07]  /*e100*/  FFMA R27, R27, R0, R27 ;  /* 0x000000001b1b7223 */ /* 0x000fce000000001b */
.L_x_274:
[----:B------:R-:W-:Y:S05]  /*e110*/  BSYNC B1 ;  /* 0x0000000000017941 */ /* 0x000fea0003800000 */
.L_x_272:
        /* <DEDUP_REMOVED lines=10> */
.L_x_276:
[----:B------:R-:W1:Y:S02]  /*e1c0*/  MUFU.RCP R30, R43 ;  /* 0x0000002b001e7308 */ /* 0x000e640000001000 */
[----:B-1----:R-:W-:-:S04]  /*e1d0*/  FFMA R0, R43, R30, -1 ;  /* 0xbf8000002b007423 */ /* 0x002fc8000000001e */
[----:B------:R-:W-:-:S04]  /*e1e0*/  FADD.FTZ R3, -R0, -RZ ;  /* 0x800000ff00037221 */ /* 0x000fc80000010100 */
[----:B------:R-:W-:-:S07]  /*e1f0*/  FFMA R30, R30, R3, R30 ;  /* 0x000000031e1e7223 */ /* 0x000fce000000001e */
.L_x_277:
[----:B------:R-:W-:Y:S05]  /*e200*/  BSYNC B1 ;  /* 0x0000000000017941 */ /* 0x000fea0003800000 */
.L_x_275:
        /* <DEDUP_REMOVED lines=10> */
.L_x_279:
[----:B------:R-:W1:Y:S02]  /*e2b0*/  MUFU.RCP R29, R42 ;  /* 0x0000002a001d7308 */ /* 0x000e640000001000 */
[----:B-1----:R-:W-:-:S04]  /*e2c0*/  FFMA R0, R42, R29, -1 ;  /* 0xbf8000002a007423 */ /* 0x002fc8000000001d */
[----:B------:R-:W-:-:S04]  /*e2d0*/  FADD.FTZ R0, -R0, -RZ ;  /* 0x800000ff00007221 */ /* 0x000fc80000010100 */
[----:B------:R-:W-:-:S07]  /*e2e0*/  FFMA R29, R29, R0, R29 ;  /* 0x000000001d1d7223 */ /* 0x000fce000000001d */
.L_x_280:
[----:B------:R-:W-:Y:S05]  /*e2f0*/  BSYNC B1 ;  /* 0x0000000000017941 */ /* 0x000fea0003800000 */
.L_x_278:
        /* <DEDUP_REMOVED lines=9> */
.L_x_282:
[----:B------:R-:W1:Y:S02]  /*e390*/  MUFU.RCP R0, R47 ;  /* 0x0000002f00007308 */ /* 0x000e640000001000 */
[----:B-1----:R-:W-:-:S04]  /*e3a0*/  FFMA R3, R47, R0, -1 ;  /* 0xbf8000002f037423 */ /* 0x002fc80000000000 */
[----:B------:R-:W-:-:S04]  /*e3b0*/  FADD.FTZ R3, -R3, -RZ ;  /* 0x800000ff03037221 */ /* 0x000fc80000010100 */
[----:B------:R-:W-:-:S07]  /*e3c0*/  FFMA R0, R0, R3, R0 ;  /* 0x0000000300007223 */ /* 0x000fce0000000000 */
.L_x_283:
[----:B------:R-:W-:Y:S05]  /*e3d0*/  BSYNC B1 ;  /* 0x0000000000017941 */ /* 0x000fea0003800000 */
.L_x_281:
        /* <DEDUP_REMOVED lines=10> */
.L_x_284:
        /* <DEDUP_REMOVED lines=22> */
[----:B------:R-:W-:Y:S02]  /*e5e0*/  UIADD3 UR4, UR51, 0x5100, URZ ;  /* 0x0000510033047890 */ /* 0x000fe4000fffe03f */
[----:B------:R-:W-:Y:S01]  /*e5f0*/  UIADD3.X UR9, URZ, UR61, URZ, UP0, !UPT ;  /* 0x0000003d3f097290 */ /* 0x000fe200087fe43f */
[----:B------:R-:W-:-:S08]  /*e600*/  UMOV UR7, UR47 ;  /* 0x0000002f00077c82 */ /* 0x000fd00008000000 */
[----:B------:R1:W-:Y:S02]  /*e610*/  UTMASTG.3D [UR4], [UR8] ;  /* 0x00000004080073b5 */ /* 0x0003e40008010000 */
[----:B-1----:R0:W-:Y:S02]  /*e620*/  UTMACMDFLUSH ;  /* 0x00000000000079b7 */ /* 0x0021e40000000000 */
.L_x_286:
[----:B------:R-:W-:Y:S05]  /*e630*/  BSYNC B0 ;  /* 0x0000000000007941 */ /* 0x000fea0003800000 */
.L_x_285:
[----:B------:R-:W-:Y:S04]  /*e640*/  BSSY B0, `(.L_x_287) ;  /* 0x000003c000007945 */ /* 0x000fe80003800000 */
[----:B------:R-:W-:Y:S05]  /*e650*/  @P0 BRA `(.L_x_288) ;  /* 0x0000000000e80947 */ /* 0x000fea0003800000 */
[----:B------:R-:W-:-:S04]  /*e660*/  MOV R0, UR50 ;  /* 0x0000003200007c02 */ /* 0x000fc80008000f00 */
[----:B------:R-:W-:-:S13]  /*e670*/  ISETP.NE.AND P3, PT, R0, 0x3, PT ;  /* 0x000000030000780c */ /* 0x000fda0003f65270 */
[----:B------:R-:W-:Y:S05]  /*e680*/  @!P3 BRA `(.L_x_289) ;  /* 0x000000000004b947 */ /* 0x000fea0003800000 */
[----:B------:R-:W-:Y:S01]  /*e690*/  BPT.TRAP 0x1 ;  /* 0x000000040000795c */ /* 0x000fe20000300000 */
.L_x_289:
[----:B------:R-:W2:Y:S04]  /*e6a0*/  LDL R0, [R1+0xb4] ;  /* 0x0000b40001007983 */ /* 0x000ea80000100800 */
[----:B------:R-:W3:Y:S01]  /*e6b0*/  LDL R3, [R1+0xb8] ;  /* 0x0000b80001037983 */ /* 0x000ee20000100800 */
[----:B------:R-:W-:Y:S01]  /*e6c0*/  BSSY B1, `(.L_x_290) ;  /* 0x0000005000017945 */ /* 0x000fe20003800000 */
[----:B--2---:R-:W-:Y:S02]  /*e6d0*/  LEA R0, R0, UR51, 0x3 ;  /* 0x0000003300007c11 */ /* 0x004fe4000f8e18ff */
[----:B---3--:R-:W-:-:S04]  /*e6e0*/  SHF.L.U32 R3, R3, 0x1f, RZ ;  /* 0x0000001f03037819 */ /* 0x008fc800000006ff */
[----:B------:R-:W1:Y:S02]  /*e6f0*/  SYNCS.PHASECHK.TRANS64.TRYWAIT P2, [R0+URZ+0x80], R3 ;  /* 0x00008003000075a7 */ /* 0x000e64000804017f */
[----:B-1----:R-:W-:Y:S05]  /*e700*/  @!P2 BRA `(.L_x_291) ;  /* 0x000000bc00d0a947 */ /* 0x002fea0003800000 */
.L_x_630:
[----:B------:R-:W-:Y:S05]  /*e710*/  BSYNC B1 ;  /* 0x0000000000017941 */ /* 0x000fea0003800000 */
.L_x_290:
        /* <DEDUP_REMOVED lines=18> */
.L_x_293:
[----:B------:R-:W-:Y:S05]  /*e840*/  BSYNC B1 ;  /* 0x0000000000017941 */ /* 0x000fea0003800000 */
.L_x_292:
        /* <DEDUP_REMOVED lines=8> */
.L_x_294:
        /* <DEDUP_REMOVED lines=19> */
.L_x_288:
[----:B------:R-:W-:Y:S05]  /*ea00*/  BSYNC B0 ;  /* 0x0000000000007941 */ /* 0x000fea0003800000 */
.L_x_287:
[----:B-1----:R-:W-:Y:S01]  /*ea10*/  F2FP.F16.E4M3.UNPACK_B R0, R6 ;  /* 0x00000006ff00723e */ /* 0x002fe200020006ff */
[C---:B------:R-:W-:Y:S01]  /*ea20*/  FMUL R195, R2.reuse, R195 ;  /* 0x000000c302c37220 */ /* 0x040fe20000400000 */
[C---:B------:R-:W-:Y:S01]  /*ea30*/  FMUL R3, R2.reuse, R194 ;  /* 0x000000c202037220 */ /* 0x040fe20000400000 */
[----:B------:R-:W-:Y:S01]  /*ea40*/  F2FP.F16.E4M3.UNPACK_B R5, R7 ;  /* 0x00000007ff05723e */ /* 0x000fe200020006ff */
[C---:B------:R-:W-:Y:S01]  /*ea50*/  FMUL R193, R2.reuse, R193 ;  /* 0x000000c102c17220 */ /* 0x040fe20000400000 */
[--C-:B------:R-:W-:Y:S02]  /*ea60*/  HADD2.F32 R4, -RZ, R0.reuse.H0_H0 ;  /* 0x20000000ff047230 */ /* 0x100fe40000004100 */
[----:B------:R-:W-:Y:S01]  /*ea70*/  FMUL R191, R2, R191 ;  /* 0x000000bf02bf7220 */ /* 0x000fe20000400000 */
[----:B------:R-:W-:Y:S01]  /*ea80*/  HADD2.F32 R18, -RZ, R0.H1_H1 ;  /* 0x30000000ff127230 */ /* 0x000fe20000004100 */
[----:B------:R-:W-:Y:S01]  /*ea90*/  F2FP.F16.E4M3.UNPACK_B R0, R6.H1 ;  /* 0x00000006ff00723e */ /* 0x000fe200030006ff */
[----:B------:R-:W-:-:S02]  /*eaa0*/  HADD2.F32 R20, -RZ, R5.H1_H1 ;  /* 0x30000005ff147230 */ /* 0x000fc40000004100 */
[C---:B------:R-:W-:Y:S01]  /*eab0*/  FFMA R195, R16.reuse, R4, R195 ;  /* 0x0000000410c37223 */ /* 0x040fe200000000c3 */
[----:B------:R-:W-:Y:S01]  /*eac0*/  F2FP.F16.E4M3.UNPACK_B R17, R7.H1 ;  /* 0x00000007ff11723e */ /* 0x000fe200030006ff */
[----:B------:R-:W-:Y:S01]  /*ead0*/  FFMA R3, R16, R18, R3 ;  /* 0x0000001210037223 */ /* 0x000fe20000000003 */
[--C-:B------:R-:W-:Y:S02]  /*eae0*/  HADD2.F32 R4, -RZ, R0.reuse.H0_H0 ;  /* 0x20000000ff047230 */ /* 0x100fe40000004100 */
[----:B------:R-:W-:Y:S01]  /*eaf0*/  FMUL R15, R2, R190 ;  /* 0x000000be020f7220 */ /* 0x000fe20000400000 */
[----:B------:R-:W-:Y:S01]  /*eb00*/  HADD2.F32 R18, -RZ, R5.H0_H0 ;  /* 0x20000005ff127230 */ /* 0x000fe20000004100 */
[----:B------:R-:W-:Y:S01]  /*eb10*/  F2FP.F16.E4M3.UNPACK_B R19, R8 ;  /* 0x00000008ff13723e */ /* 0x000fe200020006ff */
[----:B------:R-:W-:Y:S02]  /*eb20*/  HADD2.F32 R0, -RZ, R0.H1_H1 ;  /* 0x30000000ff007230 */ /* 0x000fe40000004100 */
[----:B------:R-:W-:Y:S01]  /*eb30*/  FFMA R193, R16, R4, R193 ;  /* 0x0000000410c17223 */ /* 0x000fe200000000c1 */
[----:B------:R-:W-:-:S02]  /*eb40*/  HADD2.F32 R4, -RZ, R17.H0_H0 ;  /* 0x20000011ff047230 */ /* 0x000fc40000004100 */
[----:B------:R-:W-:Y:S01]  /*eb50*/  FFMA R191, R16, R18, R191 ;  /* 0x0000001210bf7223 */ /* 0x000fe200000000bf */
[----:B------:R-:W-:Y:S02]  /*eb60*/  HADD2.F32 R18, -RZ, R17.H1_H1 ;  /* 0x30000011ff127230 */ /* 0x000fe40000004100 */
[C---:B------:R-:W-:Y:S01]  /*eb70*/  FMUL R5, R2.reuse, R192 ;  /* 0x000000c002057220 */ /* 0x040fe20000400000 */
[----:B------:R-:W-:Y:S01]  /*eb80*/  MOV R44, 0x3bbb989d ;  /* 0x3bbb989d002c7802 */ /* 0x000fe20000000f00 */
[----:B------:R-:W-:Y:S01]  /*eb90*/  FMUL R17, R2, R188 ;  /* 0x000000bc02117220 */ /* 0x000fe20000400000 */
[----:B------:R-:W-:Y:S01]  /*eba0*/  FFMA R15, R16, R20, R15 ;  /* 0x00000014100f7223 */ /* 0x000fe2000000000f */
[----:B------:R-:W-:Y:S02]  /*ebb0*/  HADD2.F32 R20, -RZ, R19.H0_H0 ;  /* 0x20000013ff147230 */ /* 0x000fe40000004100 */
[----:B------:R-:W-:Y:S01]  /*ebc0*/  FMUL R187, R2, R187 ;  /* 0x000000bb02bb7220 */ /* 0x000fe20000400000 */
[C---:B------:R-:W-:Y:S01]  /*ebd0*/  FFMA R5, R16.reuse, R0, R5 ;  /* 0x0000000010057223 */ /* 0x040fe20000000005 */
[----:B------:R-:W-:Y:S01]  /*ebe0*/  MOV R46, 0x437c0000 ;  /* 0x437c0000002e7802 */ /* 0x000fe20000000f00 */
[C---:B------:R-:W-:Y:S01]  /*ebf0*/  FFMA R17, R16.reuse, R18, R17 ;  /* 0x0000001210117223 */ /* 0x040fe20000000011 */
[-C--:B------:R-:W-:Y:S01]  /*ec00*/  FFMA.SAT R0, -R195, R44.reuse, 0.5 ;  /* 0x3f000000c3007423 */ /* 0x080fe2000000212c */
[----:B------:R-:W-:Y:S01]  /*ec10*/  FFMA.SAT R18, -R3, R44, 0.5 ;  /* 0x3f00000003127423 */ /* 0x000fe2000000212c */
[----:B------:R-:W-:Y:S01]  /*ec20*/  FFMA R187, R16, R20, R187 ;  /* 0x0000001410bb7223 */ /* 0x000fe200000000bb */
[----:B------:R-:W-:Y:S01]  /*ec30*/  FMUL R189, R2, R189 ;  /* 0x000000bd02bd7220 */ /* 0x000fe20000400000 */
[----:B------:R-:W-:Y:S01]  /*ec40*/  FFMA.SAT R20, -R193, R44, 0.5 ;  /* 0x3f000000c1147423 */ /* 0x000fe2000000212c */
[-C--:B------:R-:W-:Y:S01]  /*ec50*/  FFMA.RM R0, R0, R46.reuse, 12582913 ;  /* 0x4b40000100007423 */ /* 0x080fe2000000402e */
[----:B------:R-:W-:Y:S01]  /*ec60*/  FFMA.RM R18, R18, R46, 12582913 ;  /* 0x4b40000112127423 */ /* 0x000fe2000000402e */
[----:B------:R-:W-:Y:S01]  /*ec70*/  F2FP.F16.E4M3.UNPACK_B R25, R8.H1 ;  /* 0x00000008ff19723e */ /* 0x000fe200030006ff */
[----:B------:R-:W-:Y:S01]  /*ec80*/  FFMA R189, R16, R4, R189 ;  /* 0x0000000410bd7223 */ /* 0x000fe200000000bd */
[----:B------:R-:W-:Y:S01]  /*ec90*/  FFMA.RM R22, R20, R46, 12582913 ;  /* 0x4b40000114167423 */ /* 0x000fe2000000402e */
[----:B------:R-:W-:Y:S01]  /*eca0*/  FADD R4, R0, -12583039 ;  /* 0xcb40007f00047421 */ /* 0x000fe20000000000 */
[----:B------:R-:W-:Y:S01]  /*ecb0*/  FADD R20, R18, -12583039 ;  /* 0xcb40007f12147421 */ /* 0x000fe20000000000 */
[----:B------:R-:W-:-:S02]  /*ecc0*/  HADD2.F32 R26, -RZ, R25.H0_H0 ;  /* 0x20000019ff1a7230 */ /* 0x000fc40000004100 */
[C---:B------:R-:W-:Y:S01]  /*ecd0*/  FMUL R185, R2.reuse, R185 ;  /* 0x000000b902b97220 */ /* 0x040fe20000400000 */
[----:B------:R-:W-:Y:S01]  /*ece0*/  FFMA R4, -R195, 1.4426950216293334961, -R4 ;  /* 0x3fb8aa3bc3047823 */ /* 0x000fe20000000904 */
[----:B------:R-:W-:Y:S01]  /*ecf0*/  FFMA R20, -R3, 1.4426950216293334961, -R20 ;  /* 0x3fb8aa3b03147823 */ /* 0x000fe20000000914 */
[----:B------:R-:W-:Y:S01]  /*ed00*/  FFMA.SAT R23, -R5, R44, 0.5 ;  /* 0x3f00000005177423 */ /* 0x000fe2000000212c */
[----:B------:R-:W-:Y:S02]  /*ed10*/  HADD2.F32 R21, -RZ, R19.H1_H1 ;  /* 0x30000013ff157230 */ /* 0x000fe40000004100 */
[----:B------:R-:W-:Y:S01]  /*ed20*/  FMUL R19, R2, R186 ;  /* 0x000000ba02137220 */ /* 0x000fe20000400000 */
[----:B------:R-:W-:Y:S01]  /*ed30*/  FFMA R4, -R195, 1.925963033500011079e-08, R4 ;  /* 0x32a57060c3047823 */ /* 0x000fe20000000104 */
[----:B------:R-:W-:Y:S01]  /*ed40*/  FFMA R20, -R3, 1.925963033500011079e-08, R20 ;  /* 0x32a5706003147823 */ /* 0x000fe20000000114 */
[----:B------:R-:W-:Y:S01]  /*ed50*/  FFMA R185, R16, R26, R185 ;  /* 0x0000001a10b97223 */ /* 0x000fe200000000b9 */
[----:B------:R-:W-:-:S02]  /*ed60*/  HADD2.F32 R27, -RZ, R25.H1_H1 ;  /* 0x30000019ff1b7230 */ /* 0x000fc40000004100 */
[----:B------:R-:W-:Y:S01]  /*ed70*/  FFMA.RM R26, R23, R46, 12582913 ;  /* 0x4b400001171a7423 */ /* 0x000fe2000000402e */
[----:B------:R-:W-:Y:S01]  /*ed80*/  FMUL R3, R2, R184 ;  /* 0x000000b802037220 */ /* 0x000fe20000400000 */
[----:B------:R-:W-:Y:S01]  /*ed90*/  FFMA R19, R16, R21, R19 ;  /* 0x0000001510137223 */ /* 0x000fe20000000013 */
[----:B------:R-:W-:Y:S01]  /*eda0*/  FADD R24, R22, -12583039 ;  /* 0xcb40007f16187421 */ /* 0x000fe20000000000 */
[----:B------:R1:W2:Y:S01]  /*edb0*/  MUFU.EX2 R21, R4 ;  /* 0x0000000400157308 */ /* 0x0002a20000000800 */
[----:B------:R-:W-:Y:S01]  /*edc0*/  FFMA R3, R16, R27, R3 ;  /* 0x0000001b10037223 */ /* 0x000fe20000000003 */
[-C--:B------:R-:W-:Y:S01]  /*edd0*/  FFMA.SAT R27, -R15, R44.reuse, 0.5 ;  /* 0x3f0000000f1b7423 */ /* 0x080fe2000000212c */
[----:B------:R-:W-:Y:S01]  /*ede0*/  FFMA R24, -R193, 1.4426950216293334961, -R24 ;  /* 0x3fb8aa3bc1187823 */ /* 0x000fe20000000918 */
[----:B------:R-:W-:Y:S01]  /*edf0*/  FFMA.SAT R25, -R191, R44, 0.5 ;  /* 0x3f000000bf197423 */ /* 0x000fe2000000212c */
[----:B------:R-:W-:Y:S01]  /*ee00*/  F2FP.F16.E4M3.UNPACK_B R31, R9 ;  /* 0x00000009ff1f723e */ /* 0x000fe200020006ff */
[-C--:B------:R-:W-:Y:S01]  /*ee10*/  FFMA.RM R30, R27, R46.reuse, 12582913 ;  /* 0x4b4000011b1e7423 */ /* 0x080fe2000000402e */
[----:B------:R-:W-:Y:S01]  /*ee20*/  FFMA R24, -R193, 1.925963033500011079e-08, R24 ;  /* 0x32a57060c1187823 */ /* 0x000fe20000000118 */
[----:B------:R-:W-:Y:S01]  /*ee30*/  FFMA.RM R28, R25, R46, 12582913 ;  /* 0x4b400001191c7423 */ /* 0x000fe2000000402e */
[----:B-1----:R-:W-:Y:S01]  /*ee40*/  FADD R4, R26, -12583039 ;  /* 0xcb40007f1a047421 */ /* 0x002fe20000000000 */
[----:B------:R-:W-:Y:S01]  /*ee50*/  FADD R32, R30, -12583039 ;  /* 0xcb40007f1e207421 */ /* 0x000fe20000000000 */
[----:B------:R1:W3:Y:S01]  /*ee60*/  MUFU.EX2 R25, R24 ;  /* 0x0000001800197308 */ /* 0x0002e20000000800 */
[----:B------:R-:W-:-:S02]  /*ee70*/  HADD2.F32 R29, -RZ, R31.H0_H0 ;  /* 0x2000001fff1d7230 */ /* 0x000fc40000004100 */
[----:B------:R-:W-:Y:S01]  /*ee80*/  FFMA R4, -R5, 1.4426950216293334961, -R4 ;  /* 0x3fb8aa3b05047823 */ /* 0x000fe20000000904 */
[----:B------:R-:W-:Y:S01]  /*ee90*/  FFMA R32, -R15, 1.4426950216293334961, -R32 ;  /* 0x3fb8aa3b0f207823 */ /* 0x000fe20000000920 */
[----:B------:R-:W-:Y:S01]  /*eea0*/  FMUL R183, R2, R183 ;  /* 0x000000b702b77220 */ /* 0x000fe20000400000 */
[----:B------:R-:W-:Y:S01]  /*eeb0*/  F2FP.F16.E4M3.UNPACK_B R40, R9.H1 ;  /* 0x00000009ff28723e */ /* 0x000fe200030006ff */
[----:B------:R-:W-:Y:S01]  /*eec0*/  FFMA R4, -R5, 1.925963033500011079e-08, R4 ;  /* 0x32a5706005047823 */ /* 0x000fe20000000104 */
[----:B------:R-:W-:Y:S01]  /*eed0*/  FFMA.SAT R5, -R189, R44, 0.5 ;  /* 0x3f000000bd057423 */ /* 0x000fe2000000212c */
[----:B------:R4:W-:Y:S01]  /*eee0*/  MUFU.EX2 R23, R20 ;  /* 0x0000001400177308 */ /* 0x0009e20000000800 */
[----:B------:R-:W-:Y:S01]  /*eef0*/  FFMA R32, -R15, 1.925963033500011079e-08, R32 ;  /* 0x32a570600f207823 */ /* 0x000fe20000000120 */
[----:B------:R-:W-:Y:S02]  /*ef00*/  HADD2.F32 R15, -RZ, R31.H1_H1 ;  /* 0x3000001fff0f7230 */ /* 0x000fe40000004100 */
[----:B-1----:R-:W-:Y:S01]  /*ef10*/  FFMA.RM R24, R5, R46, 12582913 ;  /* 0x4b40000105187423 */ /* 0x002fe2000000402e */
[----:B------:R-:W-:Y:S01]  /*ef20*/  FFMA.SAT R5, -R17, R44, 0.5 ;  /* 0x3f00000011057423 */ /* 0x000fe2000000212c */
[----:B------:R-:W-:Y:S01]  /*ef30*/  FFMA R183, R16, R29, R183 ;  /* 0x0000001d10b77223 */ /* 0x000fe200000000b7 */
[----:B------:R-:W-:-:S02]  /*ef40*/  HADD2.F32 R35, -RZ, R40.H0_H0 ;  /* 0x20000028ff237230 */ /* 0x000fc40000004100 */
[----:B------:R-:W-:Y:S01]  /*ef50*/  FMUL R181, R2, R181 ;  /* 0x000000b502b57220 */ /* 0x000fe20000400000 */
[----:B------:R-:W-:Y:S01]  /*ef60*/  FFMA.RM R34, R5, R46, 12582913 ;  /* 0x4b40000105227423 */ /* 0x000fe2000000402e */
[----:B----4-:R-:W-:Y:S01]  /*ef70*/  FADD R20, R28, -12583039 ;  /* 0xcb40007f1c147421 */ /* 0x010fe20000000000 */
[----:B------:R-:W-:Y:S01]  /*ef80*/  FMUL R5, R2, R182 ;  /* 0x000000b602057220 */ /* 0x000fe20000400000 */
[----:B------:R1:W4:Y:S01]  /*ef90*/  MUFU.EX2 R27, R4 ;  /* 0x00000004001b7308 */ /* 0x0003220000000800 */
[----:B------:R-:W-:Y:S01]  /*efa0*/  FADD R36, R34, -12583039 ;  /* 0xcb40007f22247421 */ /* 0x000fe20000000000 */
[----:B------:R-:W-:Y:S01]  /*efb0*/  FFMA R20, -R191, 1.4426950216293334961, -R20 ;  /* 0x3fb8aa3bbf147823 */ /* 0x000fe20000000914 */
[C---:B------:R-:W-:Y:S01]  /*efc0*/  FFMA R5, R16.reuse, R15, R5 ;  /* 0x0000000f10057223 */ /* 0x040fe20000000005 */
[-C--:B------:R-:W-:Y:S01]  /*efd0*/  FFMA.SAT R15, -R187, R44.reuse, 0.5 ;  /* 0x3f000000bb0f7423 */ /* 0x080fe2000000212c */
[----:B------:R-:W-:Y:S01]  /*efe0*/  FFMA R36, -R17, 1.4426950216293334961, -R36 ;  /* 0x3fb8aa3b11247823 */ /* 0x000fe20000000924 */
[----:B------:R-:W-:Y:S01]  /*eff0*/  FFMA R20, -R191, 1.925963033500011079e-08, R20 ;  /* 0x32a57060bf147823 */ /* 0x000fe20000000114 */
[----:B------:R-:W-:Y:S01]  /*f000*/  FFMA R181, R16, R35, R181 ;  /* 0x0000002310b57223 */ /* 0x000fe200000000b5 */
[----:B------:R-:W-:Y:S01]  /*f010*/  MUFU.EX2 R31, R32 ;  /* 0x00000020001f7308 */ /* 0x000fe20000000800 */
[----:B-1----:R-:W-:Y:S01]  /*f020*/  FADD R4, R24, -12583039 ;  /* 0xcb40007f18047421 */ /* 0x002fe20000000000 */
[----:B------:R-:W-:Y:S01]  /*f030*/  FFMA R36, -R17, 1.925963033500011079e-08, R36 ;  /* 0x32a5706011247823 */ /* 0x000fe20000000124 */
[----:B------:R-:W-:Y:S01]  /*f040*/  FFMA.SAT R42, -R181, R44, 0.5 ;  /* 0x3f000000b52a7423 */ /* 0x000fe2000000212c */
[----:B------:R-:W-:Y:S01]  /*f050*/  SHF.L.U32 R0, R0, 0x17, RZ ;  /* 0x0000001700007819 */ /* 0x000fe200000006ff */
[C---:B------:R-:W-:Y:S01]  /*f060*/  FFMA R4, -R189.reuse, 1.4426950216293334961, -R4 ;  /* 0x3fb8aa3bbd047823 */ /* 0x040fe20000000904 */
[----:B------:R-:W-:Y:S01]  /*f070*/  SHF.L.U32 R22, R22, 0x17, RZ ;  /* 0x0000001716167819 */ /* 0x000fe200000006ff */
[-C--:B------:R-:W-:Y:S01]  /*f080*/  FFMA.RM R43, R42, R46.reuse, 12582913 ;  /* 0x4b4000012a2b7423 */ /* 0x080fe2000000402e */
[----:B------:R1:W5:Y:S01]  /*f090*/  MUFU.EX2 R29, R20 ;  /* 0x00000014001d7308 */ /* 0x0003620000000800 */
[----:B------:R-:W-:Y:S01]  /*f0a0*/  FFMA R4, -R189, 1.925963033500011079e-08, R4 ;  /* 0x32a57060bd047823 */ /* 0x000fe20000000104 */
[----:B--2---:R-:W-:Y:S01]  /*f0b0*/  FFMA R48, R0, R21, 1 ;  /* 0x3f80000000307423 */ /* 0x004fe20000000015 */
[----:B------:R-:W-:Y:S01]  /*f0c0*/  SHF.L.U32 R26, R26, 0x17, RZ ;  /* 0x000000171a1a7819 */ /* 0x000fe200000006ff */
[----:B------:R-:W-:Y:S01]  /*f0d0*/  BSSY B1, `(.L_x_295) ;  /* 0x000005c000017945 */ /* 0x000fe20003800000 */
[----:B------:R-:W-:Y:S01]  /*f0e0*/  SHF.L.U32 R28, R28, 0x17, RZ ;  /* 0x000000171c1c7819 */ /* 0x000fe200000006ff */
[----:B---3--:R-:W-:Y:S01]  /*f0f0*/  FFMA R22, R22, R25, 1 ;  /* 0x3f80000016167423 */ /* 0x008fe20000000019 */
[----:B------:R-:W-:Y:S01]  /*f100*/  IADD3 R0, R48, 0x1800000, RZ ;  /* 0x0180000030007810 */ /* 0x000fe20007ffe0ff */
[----:B------:R2:W3:Y:S01]  /*f110*/  MUFU.EX2 R33, R4 ;  /* 0x0000000400217308 */ /* 0x0004e20000000800 */
[----:B-1----:R-:W-:Y:S01]  /*f120*/  FFMA.RM R20, R15, R46, 12582913 ;  /* 0x4b4000010f147423 */ /* 0x002fe2000000402e */
[----:B------:R-:W-:Y:S01]  /*f130*/  FFMA.SAT R15, -R19, R44, 0.5 ;  /* 0x3f000000130f7423 */ /* 0x000fe2000000212c */
[----:B------:R-:W-:Y:S01]  /*f140*/  LOP3.LUT R0, R0, 0x7f800000, RZ, 0xc0, !PT ;  /* 0x7f80000000007812 */ /* 0x000fe200078ec0ff */
[----:B----4-:R-:W-:Y:S01]  /*f150*/  FFMA R27, R26, R27, 1 ;  /* 0x3f8000001a1b7423 */ /* 0x010fe2000000001b */
[----:B------:R-:W-:Y:S01]  /*f160*/  FADD R32, R20, -12583039 ;  /* 0xcb40007f14207421 */ /* 0x000fe20000000000 */
[----:B------:R-:W-:Y:S01]  /*f170*/  FFMA.RM R37, R15, R46, 12582913 ;  /* 0x4b4000010f257423 */ /* 0x000fe2000000402e */
[-C--:B------:R-:W-:Y:S01]  /*f180*/  FFMA.SAT R15, -R3, R44.reuse, 0.5 ;  /* 0x3f000000030f7423 */ /* 0x080fe2000000212c */
[----:B------:R1:W4:Y:S01]  /*f190*/  MUFU.EX2 R17, R36 ;  /* 0x0000002400117308 */ /* 0x0003220000000800 */
[----:B--2---:R-:W-:Y:S01]  /*f1a0*/  FFMA.SAT R4, -R185, R44, 0.5 ;  /* 0x3f000000b9047423 */ /* 0x004fe2000000212c */
[----:B------:R-:W-:Y:S01]  /*f1b0*/  FADD R38, R37, -12583039 ;  /* 0xcb40007f25267421 */ /* 0x000fe20000000000 */
[----:B------:R-:W-:Y:S01]  /*f1c0*/  FFMA R32, -R187, 1.4426950216293334961, -R32 ;  /* 0x3fb8aa3bbb207823 */ /* 0x000fe20000000920 */
[-C--:B------:R-:W-:Y:S01]  /*f1d0*/  FFMA.RM R39, R15, R46.reuse, 12582913 ;  /* 0x4b4000010f277423 */ /* 0x080fe2000000402e */
[----:B------:R-:W-:Y:S01]  /*f1e0*/  FFMA.RM R4, R4, R46, 12582913 ;  /* 0x4b40000104047423 */ /* 0x000fe2000000402e */
[----:B------:R-:W-:Y:S01]  /*f1f0*/  FFMA R38, -R19, 1.4426950216293334961, -R38 ;  /* 0x3fb8aa3b13267823 */ /* 0x000fe20000000926 */
[----:B------:R-:W-:Y:S01]  /*f200*/  FFMA R32, -R187, 1.925963033500011079e-08, R32 ;  /* 0x32a57060bb207823 */ /* 0x000fe20000000120 */
[----:B------:R-:W-:Y:S01]  /*f210*/  FMUL R15, R2, R180 ;  /* 0x000000b4020f7220 */ /* 0x000fe20000400000 */
[----:B-1----:R-:W-:Y:S01]  /*f220*/  FADD R36, R4, -12583039 ;  /* 0xcb40007f04247421 */ /* 0x002fe20000000000 */
[----:B------:R-:W-:Y:S01]  /*f230*/  FFMA R38, -R19, 1.925963033500011079e-08, R38 ;  /* 0x32a5706013267823 */ /* 0x000fe20000000126 */
[----:B------:R-:W-:Y:S01]  /*f240*/  HADD2.F32 R19, -RZ, R40.H1_H1 ;  /* 0x30000028ff137230 */ /* 0x000fe20000004100 */
[----:B------:R1:W2:Y:S01]  /*f250*/  MUFU.EX2 R35, R32 ;  /* 0x0000002000237308 */ /* 0x0002a20000000800 */
[----:B------:R-:W-:Y:S01]  /*f260*/  FADD R40, R39, -12583039 ;  /* 0xcb40007f27287421 */ /* 0x000fe20000000000 */
[----:B------:R-:W-:Y:S01]  /*f270*/  FFMA R36, -R185, 1.4426950216293334961, -R36 ;  /* 0x3fb8aa3bb9247823 */ /* 0x000fe20000000924 */
[----:B------:R-:W-:Y:S01]  /*f280*/  ISETP.GT.U32.AND P2, PT, R0, 0x1ffffff, PT ;  /* 0x01ffffff0000780c */ /* 0x000fe20003f44070 */
[----:B------:R-:W-:Y:S01]  /*f290*/  FFMA R15, R16, R19, R15 ;  /* 0x00000013100f7223 */ /* 0x000fe2000000000f */
[-C--:B------:R-:W-:Y:S01]  /*f2a0*/  FFMA.SAT R19, -R183, R44.reuse, 0.5 ;  /* 0x3f000000b7137423 */ /* 0x080fe2000000212c */
[----:B------:R-:W-:Y:S01]  /*f2b0*/  FFMA R40, -R3, 1.4426950216293334961, -R40 ;  /* 0x3fb8aa3b03287823 */ /* 0x000fe20000000928 */
[----:B------:R-:W-:Y:S01]  /*f2c0*/  FFMA R36, -R185, 1.925963033500011079e-08, R36 ;  /* 0x32a57060b9247823 */ /* 0x000fe20000000124 */
[----:B------:R-:W2:Y:S01]  /*f2d0*/  MUFU.EX2 R38, R38 ;  /* 0x0000002600267308 */ /* 0x000ea20000000800 */
[-C--:B-1----:R-:W-:Y:S01]  /*f2e0*/  FFMA.SAT R32, -R5, R44.reuse, 0.5 ;  /* 0x3f00000005207423 */ /* 0x082fe2000000212c */
[----:B------:R-:W-:Y:S01]  /*f2f0*/  FFMA.SAT R44, -R15, R44, 0.5 ;  /* 0x3f0000000f2c7423 */ /* 0x000fe2000000212c */
[-C--:B------:R-:W-:Y:S01]  /*f300*/  FFMA.RM R19, R19, R46.reuse, 12582913 ;  /* 0x4b40000113137423 */ /* 0x080fe2000000402e */
[----:B------:R-:W-:Y:S01]  /*f310*/  FFMA R40, -R3, 1.925963033500011079e-08, R40 ;  /* 0x32a5706003287823 */ /* 0x000fe20000000128 */
[-C--:B------:R-:W-:Y:S01]  /*f320*/  FFMA.RM R41, R32, R46.reuse, 12582913 ;  /* 0x4b40000120297423 */ /* 0x080fe2000000402e */
[----:B------:R-:W-:Y:S01]  /*f330*/  FFMA.RM R44, R44, R46, 12582913 ;  /* 0x4b4000012c2c7423 */ /* 0x000fe2000000402e */
[----:B------:R-:W-:Y:S01]  /*f340*/  FADD R32, R19, -12583039 ;  /* 0xcb40007f13207421 */ /* 0x000fe20000000000 */
[----:B------:R1:W-:Y:S01]  /*f350*/  MUFU.EX2 R3, R36 ;  /* 0x0000002400037308 */ /* 0x0003e20000000800 */
[----:B------:R-:W-:Y:S01]  /*f360*/  FADD R42, R41, -12583039 ;  /* 0xcb40007f292a7421 */ /* 0x000fe20000000000 */
[----:B------:R-:W-:Y:S01]  /*f370*/  FADD R46, R44, -12583039 ;  /* 0xcb40007f2c2e7421 */ /* 0x000fe20000000000 */
[----:B------:R-:W-:Y:S01]  /*f380*/  FFMA R32, -R183, 1.4426950216293334961, -R32 ;  /* 0x3fb8aa3bb7207823 */ /* 0x000fe20000000920 */
[----:B------:R-:W-:Y:S01]  /*f390*/  SHF.L.U32 R30, R30, 0x17, RZ ;  /* 0x000000171e1e7819 */ /* 0x000fe200000006ff */
[----:B------:R-:W-:Y:S01]  /*f3a0*/  FFMA R42, -R5, 1.4426950216293334961, -R42 ;  /* 0x3fb8aa3b052a7823 */ /* 0x000fe2000000092a */
[----:B------:R-:W-:Y:S01]  /*f3b0*/  FFMA R46, -R15, 1.4426950216293334961, -R46 ;  /* 0x3fb8aa3b0f2e7823 */ /* 0x000fe2000000092e */
[----:B------:R-:W-:Y:S01]  /*f3c0*/  FFMA R32, -R183, 1.925963033500011079e-08, R32 ;  /* 0x32a57060b7207823 */ /* 0x000fe20000000120 */
[----:B------:R-:W-:Y:S01]  /*f3d0*/  MUFU.EX2 R40, R40 ;  /* 0x0000002800287308 */ /* 0x000fe20000000800 */
[----:B-1----:R-:W-:Y:S01]  /*f3e0*/  FADD R36, R43, -12583039 ;  /* 0xcb40007f2b247421 */ /* 0x002fe20000000000 */
[----:B------:R-:W-:Y:S01]  /*f3f0*/  FFMA R42, -R5, 1.925963033500011079e-08, R42 ;  /* 0x32a57060052a7823 */ /* 0x000fe2000000012a */
[----:B------:R-:W-:Y:S01]  /*f400*/  FFMA R46, -R15, 1.925963033500011079e-08, R46 ;  /* 0x32a570600f2e7823 */ /* 0x000fe2000000012e */
[----:B------:R-:W-:Y:S01]  /*f410*/  SHF.L.U32 R24, R24, 0x17, RZ ;  /* 0x0000001718187819 */ /* 0x000fe200000006ff */
[----:B------:R-:W-:Y:S01]  /*f420*/  FFMA R36, -R181, 1.4426950216293334961, -R36 ;  /* 0x3fb8aa3bb5247823 */ /* 0x000fe20000000924 */
[----:B------:R-:W-:Y:S01]  /*f430*/  SHF.L.U32 R41, R41, 0x17, RZ ;  /* 0x0000001729297819 */ /* 0x000fe200000006ff */
[----:B-----5:R-:W-:Y:S01]  /*f440*/  FFMA R28, R28, R29, 1 ;  /* 0x3f8000001c1c7423 */ /* 0x020fe2000000001d */
[----:B------:R-:W1:Y:S01]  /*f450*/  MUFU.EX2 R42, R42 ;  /* 0x0000002a002a7308 */ /* 0x000e620000000800 */
[----:B------:R-:W-:Y:S01]  /*f460*/  FFMA R36, -R181, 1.925963033500011079e-08, R36 ;  /* 0x32a57060b5247823 */ /* 0x000fe20000000124 */
[----:B------:R-:W-:Y:S01]  /*f470*/  SHF.L.U32 R18, R18, 0x17, RZ ;  /* 0x0000001712127819 */ /* 0x000fe200000006ff */
[----:B------:R-:W-:Y:S01]  /*f480*/  FFMA R31, R30, R31, 1 ;  /* 0x3f8000001e1f7423 */ /* 0x000fe2000000001f */
[----:B------:R-:W-:Y:S01]  /*f490*/  SHF.L.U32 R34, R34, 0x17, RZ ;  /* 0x0000001722227819 */ /* 0x000fe200000006ff */
[----:B---3--:R-:W-:Y:S01]  /*f4a0*/  FFMA R24, R24, R33, 1 ;  /* 0x3f80000018187423 */ /* 0x008fe20000000021 */
[----:B------:R-:W-:Y:S01]  /*f4b0*/  SHF.L.U32 R20, R20, 0x17, RZ ;  /* 0x0000001714147819 */ /* 0x000fe200000006ff */
[----:B------:R-:W-:Y:S01]  /*f4c0*/  FFMA R23, R18, R23, 1 ;  /* 0x3f80000012177423 */ /* 0x000fe20000000017 */
[----:B------:R-:W3:Y:S01]  /*f4d0*/  MUFU.EX2 R32, R32 ;  /* 0x0000002000207308 */ /* 0x000ee20000000800 */
[----:B------:R-:W-:Y:S01]  /*f4e0*/  SHF.L.U32 R37, R37, 0x17, RZ ;  /* 0x0000001725257819 */ /* 0x000fe200000006ff */
[----:B----4-:R-:W-:Y:S01]  /*f4f0*/  FFMA R25, R34, R17, 1 ;  /* 0x3f80000022197423 */ /* 0x010fe20000000011 */
[----:B------:R-:W-:Y:S01]  /*f500*/  SHF.L.U32 R4, R4, 0x17, RZ ;  /* 0x0000001704047819 */ /* 0x000fe200000006ff */
[----:B--2---:R-:W-:Y:S01]  /*f510*/  FFMA R26, R20, R35, 1 ;  /* 0x3f800000141a7423 */ /* 0x004fe20000000023 */
[----:B------:R-:W-:Y:S01]  /*f520*/  SHF.L.U32 R39, R39, 0x17, RZ ;  /* 0x0000001727277819 */ /* 0x000fe200000006ff */
[----:B------:R-:W-:Y:S01]  /*f530*/  FFMA R29, R37, R38, 1 ;  /* 0x3f800000251d7423 */ /* 0x000fe20000000026 */
[----:B------:R-:W-:Y:S01]  /*f540*/  SHF.L.U32 R19, R19, 0x17, RZ ;  /* 0x0000001713137819 */ /* 0x000fe200000006ff */
[----:B------:R-:W2:Y:S01]  /*f550*/  MUFU.EX2 R36, R36 ;  /* 0x0000002400247308 */ /* 0x000ea20000000800 */
[----:B------:R-:W-:Y:S01]  /*f560*/  SHF.L.U32 R43, R43, 0x17, RZ ;  /* 0x000000172b2b7819 */ /* 0x000fe200000006ff */
[----:B-1----:R-:W-:Y:S01]  /*f570*/  FFMA R41, R41, R42, 1 ;  /* 0x3f80000029297423 */ /* 0x002fe2000000002a */
[----:B------:R-:W-:Y:S01]  /*f580*/  SHF.L.U32 R44, R44, 0x17, RZ ;  /* 0x000000172c2c7819 */ /* 0x000fe200000006ff */
[----:B------:R-:W-:Y:S01]  /*f590*/  FFMA R30, R4, R3, 1 ;  /* 0x3f800000041e7423 */ /* 0x000fe20000000003 */
[----:B------:R-:W-:-:S03]  /*f5a0*/  FFMA R39, R39, R40, 1 ;  /* 0x3f80000027277423 */ /* 0x000fc60000000028 */
[----:B------:R-:W1:Y:S01]  /*f5b0*/  MUFU.EX2 R5, R46 ;  /* 0x0000002e00057308 */ /* 0x000e620000000800 */
[----:B---3--:R-:W-:Y:S01]  /*f5c0*/  FFMA R32, R19, R32, 1 ;  /* 0x3f80000013207423 */ /* 0x008fe20000000020 */
[----:B--2---:R-:W-:Y:S01]  /*f5d0*/  FFMA R42, R43, R36, 1 ;  /* 0x3f8000002b2a7423 */ /* 0x004fe20000000024 */
[----:B-1----:R-:W-:Y:S01]  /*f5e0*/  FFMA R33, R44, R5, 1 ;  /* 0x3f8000002c217423 */ /* 0x002fe20000000005 */
[----:B------:R-:W-:Y:S06]  /*f5f0*/  @P2 BRA `(.L_x_296) ;  /* 0x0000000000142947 */ /* 0x000fec0003800000 */
[----:B------:R-:W-:Y:S02]  /*f600*/  MOV R0, R48 ;  /* 0x0000003000007202 */ /* 0x000fe40000000f00 */
[----:B------:R-:W-:-:S07]  /*f610*/  MOV R4, 0xf630 ;  /* 0x0000f63000047802 */ /* 0x000fce0000000f00 */
[----:B------:R-:W-:Y:S05]  /*f620*/  CALL.REL.NOINC `($__internal_0_$__cuda_sm20_rcp_rn_f32_slowpath) ;  /* 0x000000b8004c7944 */ /* 0x000fea0003c00000 */
[----:B------:R-:W-:Y:S01]  /*f630*/  MOV R15, R0 ;  /* 0x00000000000f7202 */ /* 0x000fe20000000f00 */
[----:B------:R-:W-:Y:S06]  /*f640*/  BRA `(.L_x_297) ;  /* 0x0000000000107947 */ /* 0x000fec0003800000 */
.L_x_296:
[----:B------:R-:W1:Y:S02]  /*f650*/  MUFU.RCP R15, R48 ;  /* 0x00000030000f7308 */ /* 0x000e640000001000 */
[----:B-1----:R-:W-:-:S04]  /*f660*/  FFMA R0, R48, R15, -1 ;  /* 0xbf80000030007423 */ /* 0x002fc8000000000f */
[----:B------:R-:W-:-:S04]  /*f670*/  FADD.FTZ R0, -R0, -RZ ;  /* 0x800000ff00007221 */ /* 0x000fc80000010100 */
[----:B------:R-:W-:-:S07]  /*f680*/  FFMA R15, R15, R0, R15 ;  /* 0x000000000f0f7223 */ /* 0x000fce000000000f */
.L_x_297:
[----:B------:R-:W-:Y:S05]  /*f690*/  BSYNC B1 ;  /* 0x0000000000017941 */ /* 0x000fea0003800000 */
.L_x_295:
        /* <DEDUP_REMOVED lines=10> */
.L_x_299:
[----:B------:R-:W1:Y:S02]  /*f740*/  MUFU.RCP R18, R23 ;  /* 0x0000001700127308 */ /* 0x000e640000001000 */
[----:B-1----:R-:W-:-:S04]  /*f750*/  FFMA R0, R23, R18, -1 ;  /* 0xbf80000017007423 */ /* 0x002fc80000000012 */
[----:B------:R-:W-:-:S04]  /*f760*/  FADD.FTZ R3, -R0, -RZ ;  /* 0x800000ff00037221 */ /* 0x000fc80000010100 */
[----:B------:R-:W-:-:S07]  /*f770*/  FFMA R18, R18, R3, R18 ;  /* 0x0000000312127223 */ /* 0x000fce0000000012 */
.L_x_300:
[----:B------:R-:W-:Y:S05]  /*f780*/  BSYNC B1 ;  /* 0x0000000000017941 */ /* 0x000fea0003800000 */
.L_x_298:
        /* <DEDUP_REMOVED lines=10> */
.L_x_302:
[----:B------:R-:W1:Y:S02]  /*f830*/  MUFU.RCP R17, R22 ;  /* 0x0000001600117308 */ /* 0x000e640000001000 */
[----:B-1----:R-:W-:-:S04]  /*f840*/  FFMA R0, R22, R17, -1 ;  /* 0xbf80000016007423 */ /* 0x002fc80000000011 */
[----:B------:R-:W-:-:S04]  /*f850*/  FADD.FTZ R0, -R0, -RZ ;  /* 0x800000ff00007221 */ /* 0x000fc80000010100 */
[----:B------:R-:W-:-:S07]  /*f860*/  FFMA R17, R17, R0, R17 ;  /* 0x0000000011117223 */ /* 0x000fce0000000011 */
.L_x_303:
[----:B------:R-:W-:Y:S05]  /*f870*/  BSYNC B1 ;  /* 0x0000000000017941 */ /* 0x000fea0003800000 */
.L_x_301:
        /* <DEDUP_REMOVED lines=10> */
.L_x_305:
[----:B------:R-:W1:Y:S02]  /*f920*/  MUFU.RCP R20, R27 ;  /* 0x0000001b00147308 */ /* 0x000e640000001000 */
[----:B-1----:R-:W-:-:S04]  /*f930*/  FFMA R0, R27, R20, -1 ;  /* 0xbf8000001b007423 */ /* 0x002fc80000000014 */
[----:B------:R-:W-:-:S04]  /*f940*/  FADD.FTZ R3, -R0, -RZ ;  /* 0x800000ff00037221 */ /* 0x000fc80000010100 */
[----:B------:R-:W-:-:S07]  /*f950*/  FFMA R20, R20, R3, R20 ;  /* 0x0000000314147223 */ /* 0x000fce0000000014 */
.L_x_306:
[----:B------:R-:W-:Y:S05]  /*f960*/  BSYNC B1 ;  /* 0x0000000000017941 */ /* 0x000fea0003800000 */
.L_x_304:
        /* <DEDUP_REMOVED lines=10> */
.L_x_308:
[----:B------:R-:W1:Y:S02]  /*fa10*/  MUFU.RCP R19, R28 ;  /* 0x0000001c00137308 */ /* 0x000e640000001000 */
[----:B-1----:R-:W-:-:S04]  /*fa20*/  FFMA R0, R28, R19, -1 ;  /* 0xbf8000001c007423 */ /* 0x002fc80000000013 */
[----:B------:R-:W-:-:S04]  /*fa30*/  FADD.FTZ R0, -R0, -RZ ;  /* 0x800000ff00007221 */ /* 0x000fc80000010100 */
[----:B------:R-:W-:-:S07]  /*fa40*/  FFMA R19, R19, R0, R19 ;  /* 0x0000000013137223 */ /* 0x000fce0000000013 */
.L_x_309:
[----:B------:R-:W-:Y:S05]  /*fa50*/  BSYNC B1 ;  /* 0x0000000000017941 */ /* 0x000fea0003800000 */
.L_x_307:
        /* <DEDUP_REMOVED lines=10> */
.L_x_311:
[----:B------:R-:W1:Y:S02]  /*fb00*/  MUFU.RCP R22, R31 ;  /* 0x0000001f00167308 */ /* 0x000e640000001000 */
[----:B-1----:R-:W-:-:S04]  /*fb10*/  FFMA R0, R31, R22, -1 ;  /* 0xbf8000001f007423 */ /* 0x002fc80000000016 */
[----:B------:R-:W-:-:S04]  /*fb20*/  FADD.FTZ R3, -R0, -RZ ;  /* 0x800000ff00037221 */ /* 0x000fc80000010100 */
[----:B------:R-:W-:-:S07]  /*fb30*/  FFMA R22, R22, R3, R22 ;  /* 0x0000000316167223 */ /* 0x000fce0000000016 */
.L_x_312:
[----:B------:R-:W-:Y:S05]  /*fb40*/  BSYNC B1 ;  /* 0x0000000000017941 */ /* 0x000fea0003800000 */
.L_x_310:
        /* <DEDUP_REMOVED lines=10> */
.L_x_314:
[----:B------:R-:W1:Y:S02]  /*fbf0*/  MUFU.RCP R21, R24 ;  /* 0x0000001800157308 */ /* 0x000e640000001000 */
[----:B-1----:R-:W-:-:S04]  /*fc00*/  FFMA R0, R24, R21, -1 ;  /* 0xbf80000018007423 */ /* 0x002fc80000000015 */
[----:B------:R-:W-:-:S04]  /*fc10*/  FADD.FTZ R0, -R0, -RZ ;  /* 0x800000ff00007221 */ /* 0x000fc80000010100 */
[----:B------:R-:W-:-:S07]  /*fc20*/  FFMA R21, R21, R0, R21 ;  /* 0x0000000015157223 */ /* 0x000fce0000000015 */
.L_x_315:
[----:B------:R-:W-:Y:S05]  /*fc30*/  BSYNC B1 ;  /* 0x0000000000017941 */ /* 0x000fea0003800000 */
.L_x_313:
        /* <DEDUP_REMOVED lines=10> */
.L_x_317:
[----:B------:R-:W1:Y:S02]  /*fce0*/  MUFU.RCP R24, R25 ;  /* 0x0000001900187308 */ /* 0x000e640000001000 */
[----:B-1----:R-:W-:-:S04]  /*fcf0*/  FFMA R0, R25, R24, -1 ;  /* 0xbf80000019007423 */ /* 0x002fc80000000018 */
[----:B------:R-:W-:-:S04]  /*fd00*/  FADD.FTZ R3, -R0, -RZ ;  /* 0x800000ff00037221 */ /* 0x000fc80000010100 */
[----:B------:R-:W-:-:S07]  /*fd10*/  FFMA R24, R24, R3, R24 ;  /* 0x0000000318187223 */ /* 0x000fce0000000018 */
.L_x_318:
[----:B------:R-:W-:Y:S05]  /*fd20*/  BSYNC B1 ;  /* 0x0000000000017941 */ /* 0x000fea0003800000 */
.L_x_316:
        /* <DEDUP_REMOVED lines=10> */
.L_x_320:
[----:B------:R-:W1:Y:S02]  /*fdd0*/  MUFU.RCP R23, R26 ;  /* 0x0000001a00177308 */ /* 0x000e640000001000 */
[----:B-1----:R-:W-:-:S04]  /*fde0*/  FFMA R0, R26, R23, -1 ;  /* 0xbf8000001a007423 */ /* 0x002fc80000000017 */
[----:B------:R-:W-:-:S04]  /*fdf0*/  FADD.FTZ R0, -R0, -RZ ;  /* 0x800000ff00007221 */ /* 0x000fc80000010100 */
[----:B------:R-:W-:-:S07]  /*fe00*/  FFMA R23, R23, R0, R23 ;  /* 0x0000000017177223 */ /* 0x000fce0000000017 */
.L_x_321:
[----:B------:R-:W-:Y:S05]  /*fe10*/  BSYNC B1 ;  /* 0x0000000000017941 */ /* 0x000fea0003800000 */
.L_x_319:
        /* <DEDUP_REMOVED lines=10> */
.L_x_323:
[----:B------:R-:W1:Y:S02]  /*fec0*/  MUFU.RCP R26, R29 ;  /* 0x0000001d001a7308 */ /* 0x000e640000001000 */
[----:B-1----:R-:W-:-:S04]  /*fed0*/  FFMA R0, R29, R26, -1 ;  /* 0xbf8000001d007423 */ /* 0x002fc8000000001a */
[----:B------:R-:W-:-:S04]  /*fee0*/  FADD.FTZ R3, -R0, -RZ ;  /* 0x800000ff00037221 */ /* 0x000fc80000010100 */
[----:B------:R-:W-:-:S07]  /*fef0*/  FFMA R26, R26, R3, R26 ;  /* 0x000000031a1a7223 */ /* 0x000fce000000001a */
.L_x_324:
[----:B------:R-:W-:Y:S05]  /*ff00*/  BSYNC B1 ;  /* 0x0000000000017941 */ /* 0x000fea0003800000 */
.L_x_322:
        /* <DEDUP_REMOVED lines=10> */
.L_x_326:
[----:B------:R-:W1:Y:S02]  /*ffb0*/  MUFU.RCP R25, R30 ;  /* 0x0000001e00197308 */ /* 0x000e640000001000 */
[----:B-1----:R-:W-:-:S04]  /*ffc0*/  FFMA R0, R30, R25, -1 ;  /* 0xbf8000001e007423 */ /* 0x002fc80000000019 */
[----:B------:R-:W-:-:S04]  /*ffd0*/  FADD.FTZ R0, -R0, -RZ ;  /* 0x800000ff00007221 */ /* 0x000fc80000010100 */
[----:B------:R-:W-:-:S07]  /*ffe0*/  FFMA R25, R25, R0, R25 ;  /* 0x0000000019197223 */ /* 0x000fce0000000019 */
.L_x_327:
[----:B------:R-:W-:Y:S05]  /*fff0*/  BSYNC B1 ;  /* 0x0000000000017941 */ /* 0x000fea0003800000 */
.L_x_325:
        /* <DEDUP_REMOVED lines=10> */
.L_x_329:
[----:B------:R-:W1:Y:S02]  /*100a0*/  MUFU.RCP R28, R39 ;  /* 0x00000027001c7308 */ /* 0x000e640000001000 */
[----:B-1----:R-:W-:-:S04]  /*100b0*/  FFMA R0, R39, R28, -1 ;  /* 0xbf80000027007423 */ /* 0x002fc8000000001c */
[----:B------:R-:W-:-:S04]  /*100c0*/  FADD.FTZ R3, -R0, -RZ ;  /* 0x800000ff00037221 */ /* 0x000fc80000010100 */
[----:B------:R-:W-:-:S07]  /*100d0*/  FFMA R28, R28, R3, R28 ;  /* 0x000000031c1c7223 */ /* 0x000fce000000001c */
.L_x_330:
[----:B------:R-:W-:Y:S05]  /*100e0*/  BSYNC B1 ;  /* 0x0000000000017941 */ /* 0x000fea0003800000 */
.L_x_328:
        /* <DEDUP_REMOVED lines=10> */
.L_x_332:
[----:B------:R-:W1:Y:S02]  /*10190*/  MUFU.RCP R27, R32 ;  /* 0x00000020001b7308 */ /* 0x000e640000001000 */
[----:B-1----:R-:W-:-:S04]  /*101a0*/  FFMA R0, R32, R27, -1 ;  /* 0xbf80000020007423 */ /* 0x002fc8000000001b */
[----:B------:R-:W-:-:S04]  /*101b0*/  FADD.FTZ R0, -R0, -RZ ;  /* 0x800000ff00007221 */ /* 0x000fc80000010100 */
[----:B------:R-:W-:-:S07]  /*101c0*/  FFMA R27, R27, R0, R27 ;  /* 0x000000001b1b7223 */ /* 0x000fce000000001b */
.L_x_333:
[----:B------:R-:W-:Y:S05]  /*101d0*/  BSYNC B1 ;  /* 0x0000000000017941 */ /* 0x000fea0003800000 */
.L_x_331:
        /* <DEDUP_REMOVED lines=10> */
.L_x_335:
[----:B------:R-:W1:Y:S02]  /*10280*/  MUFU.RCP R30, R41 ;  /* 0x00000029001e7308 */ /* 0x000e640000001000 */
[----:B-1----:R-:W-:-:S04]  /*10290*/  FFMA R0, R41, R30, -1 ;  /* 0xbf80000029007423 */ /* 0x002fc8000000001e */
[----:B------:R-:W-:-:S04]  /*102a0*/  FADD.FTZ R3, -R0, -RZ ;  /* 0x800000ff00037221 */ /* 0x000fc80000010100 */
[----:B------:R-:W-:-:S07]  /*102b0*/  FFMA R30, R30, R3, R30 ;  /* 0x000000031e1e7223 */ /* 0x000fce000000001e */
.L_x_336:
[----:B------:R-:W-:Y:S05]  /*102c0*/  BSYNC B1 ;  /* 0x0000000000017941 */ /* 0x000fea0003800000 */
.L_x_334:
        /* <DEDUP_REMOVED lines=10> */
.L_x_338:
[----:B------:R-:W1:Y:S02]  /*10370*/  MUFU.RCP R29, R42 ;  /* 0x0000002a001d7308 */ /* 0x000e640000001000 */
[----:B-1----:R-:W-:-:S04]  /*10380*/  FFMA R0, R42, R29, -1 ;  /* 0xbf8000002a007423 */ /* 0x002fc8000000001d */
[----:B------:R-:W-:-:S04]  /*10390*/  FADD.FTZ R0, -R0, -RZ ;  /* 0x800000ff00007221 */ /* 0x000fc80000010100 */
[----:B------:R-:W-:-:S07]  /*103a0*/  FFMA R29, R29, R0, R29 ;  /* 0x000000001d1d7223 */ /* 0x000fce000000001d */
.L_x_339:
[----:B------:R-:W-:Y:S05]  /*103b0*/  BSYNC B1 ;  /* 0x0000000000017941 */ /* 0x000fea0003800000 */
.L_x_337:
        /* <DEDUP_REMOVED lines=9> */
.L_x_341:
[----:B------:R-:W1:Y:S02]  /*10450*/  MUFU.RCP R0, R33 ;  /* 0x0000002100007308 */ /* 0x000e640000001000 */
[----:B-1----:R-:W-:-:S04]  /*10460*/  FFMA R3, R33, R0, -1 ;  /* 0xbf80000021037423 */ /* 0x002fc80000000000 */
[----:B------:R-:W-:-:S04]  /*10470*/  FADD.FTZ R3, -R3, -RZ ;  /* 0x800000ff03037221 */ /* 0x000fc80000010100 */
[----:B------:R-:W-:-:S07]  /*10480*/  FFMA R0, R0, R3, R0 ;  /* 0x0000000300007223 */ /* 0x000fce0000000000 */
.L_x_342:
[----:B------:R-:W-:Y:S05]  /*10490*/  BSYNC B1 ;  /* 0x0000000000017941 */ /* 0x000fea0003800000 */
.L_x_340:
        /* <DEDUP_REMOVED lines=10> */
.L_x_343:
        /* <DEDUP_REMOVED lines=27> */
.L_x_345:
[----:B------:R-:W-:Y:S05]  /*106f0*/  BSYNC B0 ;  /* 0x0000000000007941 */ /* 0x000fea0003800000 */
.L_x_344:
[----:B------:R-:W-:Y:S04]  /*10700*/  BSSY B0, `(.L_x_346) ;  /* 0x000003c000007945 */ /* 0x000fe80003800000 */
[----:B------:R-:W-:Y:S05]  /*10710*/  @P0 BRA `(.L_x_347) ;  /* 0x0000000000e80947 */ /* 0x000fea0003800000 */
[----:B------:R-:W-:-:S04]  /*10720*/  MOV R0, UR50 ;  /* 0x0000003200007c02 */ /* 0x000fc80008000f00 */
[----:B------:R-:W-:-:S13]  /*10730*/  ISETP.NE.AND P3, PT, R0, 0x3, PT ;  /* 0x000000030000780c */ /* 0x000fda0003f65270 */
[----:B------:R-:W-:Y:S05]  /*10740*/  @!P3 BRA `(.L_x_348) ;  /* 0x000000000004b947 */ /* 0x000fea0003800000 */
[----:B------:R-:W-:Y:S01]  /*10750*/  BPT.TRAP 0x1 ;  /* 0x000000040000795c */ /* 0x000fe20000300000 */
.L_x_348:
[----:B------:R-:W2:Y:S04]  /*10760*/  LDL R0, [R1+0xb4] ;  /* 0x0000b40001007983 */ /* 0x000ea80000100800 */
[----:B------:R-:W3:Y:S01]  /*10770*/  LDL R3, [R1+0xb8] ;  /* 0x0000b80001037983 */ /* 0x000ee20000100800 */
[----:B------:R-:W-:Y:S01]  /*10780*/  BSSY B1, `(.L_x_349) ;  /* 0x0000005000017945 */ /* 0x000fe20003800000 */
[----:B--2---:R-:W-:Y:S02]  /*10790*/  LEA R0, R0, UR51, 0x3 ;  /* 0x0000003300007c11 */ /* 0x004fe4000f8e18ff */
[----:B---3--:R-:W-:-:S04]  /*107a0*/  SHF.L.U32 R3, R3, 0x1f, RZ ;  /* 0x0000001f03037819 */ /* 0x008fc800000006ff */
[----:B------:R-:W1:Y:S02]  /*107b0*/  SYNCS.PHASECHK.TRANS64.TRYWAIT P2, [R0+URZ+0x80], R3 ;  /* 0x00008003000075a7 */ /* 0x000e64000804017f */
[----:B-1----:R-:W-:Y:S05]  /*107c0*/  @!P2 BRA `(.L_x_350) ;  /* 0x0000009c00b4a947 */ /* 0x002fea0003800000 */
.L_x_631:
[----:B------:R-:W-:Y:S05]  /*107d0*/  BSYNC B1 ;  /* 0x0000000000017941 */ /* 0x000fea0003800000 */
.L_x_349:
        /* <DEDUP_REMOVED lines=18> */
.L_x_352:
[----:B------:R-:W-:Y:S05]  /*10900*/  BSYNC B1 ;  /* 0x0000000000017941 */ /* 0x000fea0003800000 */
.L_x_351:
        /* <DEDUP_REMOVED lines=8> */
.L_x_353:
        /* <DEDUP_REMOVED lines=19> */
.L_x_347:
[----:B------:R-:W-:Y:S05]  /*10ac0*/  BSYNC B0 ;  /* 0x0000000000007941 */ /* 0x000fea0003800000 */
.L_x_346:
[----:B------:R-:W2:Y:S04]  /*10ad0*/  LDL.LU R3, [R1+0x34] ;  /* 0x0000340001037983 */ /* 0x000ea80000300800 */
[----:B-1----:R-:W3:Y:S04]  /*10ae0*/  LDL.LU R5, [R1+0x38] ;  /* 0x0000380001057983 */ /* 0x002ee80000300800 */
[----:B------:R-:W4:Y:S04]  /*10af0*/  LDL.LU R26, [R1+0x3c] ;  /* 0x00003c00011a7983 */ /* 0x000f280000300800 */
[----:B------:R-:W5:Y:S04]  /*10b00*/  LDL.LU R17, [R1+0x40] ;  /* 0x0000400001117983 */ /* 0x000f680000300800 */
[----:B------:R-:W5:Y:S04]  /*10b10*/  LDL.LU R19, [R1+0x44] ;  /* 0x0000440001137983 */ /* 0x000f680000300800 */
[----:B------:R-:W5:Y:S04]  /*10b20*/  LDL.LU R21, [R1+0x48] ;  /* 0x0000480001157983 */ /* 0x000f680000300800 */
[----:B------:R-:W5:Y:S04]  /*10b30*/  LDL.LU R23, [R1+0x4c] ;  /* 0x00004c0001177983 */ /* 0x000f680000300800 */
[----:B------:R-:W5:Y:S04]  /*10b40*/  LDL.LU R25, [R1+0x50] ;  /* 0x0000500001197983 */ /* 0x000f680000300800 */
[----:B------:R-:W5:Y:S01]  /*10b50*/  LDL.LU R27, [R1+0x54] ;  /* 0x00005400011b7983 */ /* 0x000f620000300800 */
[----:B------:R-:W-:-:S02]  /*10b60*/  F2FP.F16.E4M3.UNPACK_B R15, R7 ;  /* 0x00000007ff0f723e */ /* 0x000fc400020006ff */
[----:B------:R-:W-:Y:S01]  /*10b70*/  F2FP.F16.E4M3.UNPACK_B R0, R6 ;  /* 0x00000006ff00723e */ /* 0x000fe200020006ff */
[----:B------:R-:W5:Y:S02]  /*10b80*/  LDL.LU R24, [R1+0x58] ;  /* 0x0000580001187983 */ /* 0x000f640000300800 */
[--C-:B------:R-:W-:Y:S02]  /*10b90*/  HADD2.F32 R20, -RZ, R15.reuse.H0_H0 ;  /* 0x2000000fff147230 */ /* 0x100fe40000004100 */
[----:B------:R-:W-:Y:S02]  /*10ba0*/  HADD2.F32 R22, -RZ, R15.H1_H1 ;  /* 0x3000000fff167230 */ /* 0x000fe40000004100 */
[--C-:B------:R-:W-:Y:S02]  /*10bb0*/  HADD2.F32 R4, -RZ, R0.reuse.H0_H0 ;  /* 0x20000000ff047230 */ /* 0x100fe40000004100 */
[----:B------:R-:W-:Y:S01]  /*10bc0*/  HADD2.F32 R18, -RZ, R0.H1_H1 ;  /* 0x30000000ff127230 */ /* 0x000fe20000004100 */
[----:B------:R-:W-:-:S02]  /*10bd0*/  MOV R46, 0x3bbb989d ;  /* 0x3bbb989d002e7802 */ /* 0x000fc40000000f00 */
[----:B------:R-:W-:Y:S02]  /*10be0*/  MOV R48, 0x437c0000 ;  /* 0x437c000000307802 */ /* 0x000fe40000000f00 */
[----:B------:R-:W-:Y:S02]  /*10bf0*/  F2FP.F16.E4M3.UNPACK_B R28, R8.H1 ;  /* 0x00000008ff1c723e */ /* 0x000fe400030006ff */
[-C--:B------:R-:W-:Y:S02]  /*10c00*/  F2FP.F16.E4M3.UNPACK_B R34, R9.reuse ;  /* 0x00000009ff22723e */ /* 0x080fe400020006ff */
[----:B------:R-:W-:Y:S01]  /*10c10*/  F2FP.F16.E4M3.UNPACK_B R43, R9.H1 ;  /* 0x00000009ff2b723e */ /* 0x000fe200030006ff */
[----:B------:R-:W-:Y:S01]  /*10c20*/  BSSY B1, `(.L_x_354) ;  /* 0x00000c3000017945 */ /* 0x000fe20003800000 */
[C---:B--2---:R-:W-:Y:S01]  /*10c30*/  FMUL R3, R2.reuse, R3 ;  /* 0x0000000302037220 */ /* 0x044fe20000400000 */
[C---:B---3--:R-:W-:Y:S01]  /*10c40*/  FMUL R5, R2.reuse, R5 ;  /* 0x0000000502057220 */ /* 0x048fe20000400000 */
[----:B----4-:R-:W-:-:S02]  /*10c50*/  FMUL R15, R2, R26 ;  /* 0x0000001a020f7220 */ /* 0x010fc40000400000 */
[----:B------:R-:W2:Y:S04]  /*10c60*/  LDL.LU R26, [R1+0x5c] ;  /* 0x00005c00011a7983 */ /* 0x000ea80000300800 */
[----:B------:R-:W3:Y:S04]  /*10c70*/  LDL.LU R35, [R1+0x60] ;  /* 0x0000600001237983 */ /* 0x000ee80000300800 */
[----:B------:R-:W4:Y:S04]  /*10c80*/  LDL.LU R32, [R1+0x64] ;  /* 0x0000640001207983 */ /* 0x000f280000300800 */
[----:B------:R-:W4:Y:S04]  /*10c90*/  LDL.LU R40, [R1+0x68] ;  /* 0x0000680001287983 */ /* 0x000f280000300800 */
[----:B------:R-:W4:Y:S04]  /*10ca0*/  LDL.LU R38, [R1+0x6c] ;  /* 0x00006c0001267983 */ /* 0x000f280000300800 */
[----:B------:R-:W4:Y:S01]  /*10cb0*/  LDL.LU R45, [R1+0x70] ;  /* 0x00007000012d7983 */ /* 0x000f220000300800 */
[----:B------:R-:W-:Y:S01]  /*10cc0*/  F2FP.F16.E4M3.UNPACK_B R0, R6.H1 ;  /* 0x00000006ff00723e */ /* 0x000fe200030006ff */
[----:B-----5:R-:W-:Y:S01]  /*10cd0*/  FMUL R19, R2, R19 ;  /* 0x0000001302137220 */ /* 0x020fe20000400000 */
[----:B------:R-:W-:Y:S01]  /*10ce0*/  FFMA R3, R16, R4, R3 ;  /* 0x0000000410037223 */ /* 0x000fe20000000003 */
[----:B------:R-:W-:-:S02]  /*10cf0*/  FMUL R17, R2, R17 ;  /* 0x0000001102117220 */ /* 0x000fc40000400000 */
[--C-:B------:R-:W-:Y:S02]  /*10d00*/  HADD2.F32 R4, -RZ, R0.reuse.H0_H0 ;  /* 0x20000000ff047230 */ /* 0x100fe40000004100 */
[C---:B------:R-:W-:Y:S01]  /*10d10*/  FFMA R19, R16.reuse, R20, R19 ;  /* 0x0000001410137223 */ /* 0x040fe20000000013 */
[----:B------:R-:W-:Y:S02]  /*10d20*/  HADD2.F32 R0, -RZ, R0.H1_H1 ;  /* 0x30000000ff007230 */ /* 0x000fe40000004100 */
[----:B------:R-:W-:Y:S01]  /*10d30*/  FFMA R5, R16, R18, R5 ;  /* 0x0000001210057223 */ /* 0x000fe20000000005 */
[----:B------:R-:W-:Y:S01]  /*10d40*/  FMUL R21, R2, R21 ;  /* 0x0000001502157220 */ /* 0x000fe20000400000 */
[----:B------:R-:W-:Y:S02]  /*10d50*/  F2FP.F16.E4M3.UNPACK_B R20, R8 ;  /* 0x00000008ff14723e */ /* 0x000fe400020006ff */
[----:B------:R-:W-:Y:S01]  /*10d60*/  F2FP.F16.E4M3.UNPACK_B R18, R7.H1 ;  /* 0x00000007ff12723e */ /* 0x000fe200030006ff */
[C---:B------:R-:W-:Y:S01]  /*10d70*/  FFMA R17, R16.reuse, R0, R17 ;  /* 0x0000000010117223 */ /* 0x040fe20000000011 */
[C---:B------:R-:W-:Y:S01]  /*10d80*/  FFMA R21, R16.reuse, R22, R21 ;  /* 0x0000001610157223 */ /* 0x040fe20000000015 */
[----:B------:R-:W-:Y:S01]  /*10d90*/  FFMA.SAT R0, -R3, R46, 0.5 ;  /* 0x3f00000003007423 */ /* 0x000fe2000000212e */
[----:B------:R-:W-:Y:S01]  /*10da0*/  FFMA R15, R16, R4, R15 ;  /* 0x00000004100f7223 */ /* 0x000fe2000000000f */
[----:B------:R-:W-:-:S02]  /*10db0*/  HADD2.F32 R22, -RZ, R20.H0_H0 ;  /* 0x20000014ff167230 */ /* 0x000fc40000004100 */
[C---:B------:R-:W-:Y:S01]  /*10dc0*/  FMUL R27, R2.reuse, R27 ;  /* 0x0000001b021b7220 */ /* 0x040fe20000400000 */
[--C-:B------:R-:W-:Y:S02]  /*10dd0*/  HADD2.F32 R4, -RZ, R18.reuse.H0_H0 ;  /* 0x20000012ff047230 */ /* 0x100fe40000004100 */
[----:B------:R-:W-:Y:S01]  /*10de0*/  FMUL R23, R2, R23 ;  /* 0x0000001702177220 */ /* 0x000fe20000400000 */
[----:B------:R-:W-:Y:S01]  /*10df0*/  FFMA.RM R0, R0, R48, 12582913 ;  /* 0x4b40000100007423 */ /* 0x000fe20000004030 */
[C---:B------:R-:W-:Y:S01]  /*10e00*/  FFMA R27, R16.reuse, R22, R27 ;  /* 0x00000016101b7223 */ /* 0x040fe2000000001b */
[----:B------:R-:W-:Y:S02]  /*10e10*/  HADD2.F32 R18, -RZ, R18.H1_H1 ;  /* 0x30000012ff127230 */ /* 0x000fe40000004100 */
[----:B------:R-:W-:Y:S01]  /*10e20*/  FFMA R23, R16, R4, R23 ;  /* 0x0000000410177223 */ /* 0x000fe20000000017 */
[----:B------:R-:W-:Y:S02]  /*10e30*/  HADD2.F32 R22, -RZ, R20.H1_H1 ;  /* 0x30000014ff167230 */ /* 0x000fe40000004100 */
[C---:B------:R-:W-:Y:S01]  /*10e40*/  FMUL R25, R2.reuse, R25 ;  /* 0x0000001902197220 */ /* 0x040fe20000400000 */
[----:B------:R-:W-:Y:S01]  /*10e50*/  FMUL R29, R2, R24 ;  /* 0x00000018021d7220 */ /* 0x000fe20000400000 */
[----:B------:R-:W-:Y:S01]  /*10e60*/  FADD R4, R0, -12583039 ;  /* 0xcb40007f00047421 */ /* 0x000fe20000000000 */
[----:B------:R-:W-:Y:S01]  /*10e70*/  FFMA.SAT R20, -R15, R46, 0.5 ;  /* 0x3f0000000f147423 */ /* 0x000fe2000000212e */
[C---:B------:R-:W-:Y:S01]  /*10e80*/  FFMA R25, R16.reuse, R18, R25 ;  /* 0x0000001210197223 */ /* 0x040fe20000000019 */
[----:B------:R-:W-:Y:S01]  /*10e90*/  FFMA R29, R16, R22, R29 ;  /* 0x00000016101d7223 */ /* 0x000fe2000000001d */
[----:B------:R-:W-:Y:S01]  /*10ea0*/  FFMA R4, -R3, 1.4426950216293334961, -R4 ;  /* 0x3fb8aa3b03047823 */ /* 0x000fe20000000904 */
[----:B------:R-:W-:Y:S01]  /*10eb0*/  FFMA.SAT R18, -R5, R46, 0.5 ;  /* 0x3f00000005127423 */ /* 0x000fe2000000212e */
[----:B------:R-:W-:-:S02]  /*10ec0*/  FFMA.RM R22, R20, R48, 12582913 ;  /* 0x4b40000114167423 */ /* 0x000fc40000004030 */
[----:B------:R-:W-:Y:S01]  /*10ed0*/  FFMA R4, -R3, 1.925963033500011079e-08, R4 ;  /* 0x32a5706003047823 */ /* 0x000fe20000000104 */
[----:B------:R-:W-:Y:S01]  /*10ee0*/  FFMA.RM R18, R18, R48, 12582913 ;  /* 0x4b40000112127423 */ /* 0x000fe20000004030 */
[----:B------:R-:W-:Y:S01]  /*10ef0*/  FADD R24, R22, -12583039 ;  /* 0xcb40007f16187421 */ /* 0x000fe20000000000 */
[----:B------:R-:W-:Y:S02]  /*10f00*/  HADD2.F32 R30, -RZ, R28.H0_H0 ;  /* 0x2000001cff1e7230 */ /* 0x000fe40000004100 */
[----:B------:R-:W-:Y:S01]  /*10f10*/  FADD R20, R18, -12583039 ;  /* 0xcb40007f12147421 */ /* 0x000fe20000000000 */
[----:B------:R-:W-:Y:S01]  /*10f20*/  FFMA R24, -R15, 1.4426950216293334961, -R24 ;  /* 0x3fb8aa3b0f187823 */ /* 0x000fe20000000918 */
[----:B------:R-:W-:Y:S02]  /*10f30*/  MUFU.EX2 R31, R4 ;  /* 0x00000004001f7308 */ /* 0x000fe40000000800 */
[----:B------:R-:W-:Y:S01]  /*10f40*/  FFMA R20, -R5, 1.4426950216293334961, -R20 ;  /* 0x3fb8aa3b05147823 */ /* 0x000fe20000000914 */
[----:B------:R-:W-:Y:S01]  /*10f50*/  FFMA R24, -R15, 1.925963033500011079e-08, R24 ;  /* 0x32a570600f187823 */ /* 0x000fe20000000118 */
[----:B------:R-:W-:-:S02]  /*10f60*/  FFMA.SAT R15, -R19, R46, 0.5 ;  /* 0x3f000000130f7423 */ /* 0x000fc4000000212e */
[----:B------:R-:W-:-:S04]  /*10f70*/  FFMA R20, -R5, 1.925963033500011079e-08, R20 ;  /* 0x32a5706005147823 */ /* 0x000fc80000000114 */
[----:B------:R-:W1:Y:S01]  /*10f80*/  MUFU.EX2 R33, R20 ;  /* 0x0000001400217308 */ /* 0x000e620000000800 */
[----:B------:R-:W-:Y:S01]  /*10f90*/  HADD2.F32 R36, -RZ, R34.H0_H0 ;  /* 0x20000022ff247230 */ /* 0x000fe20000004100 */
[----:B------:R-:W-:Y:S02]  /*10fa0*/  SHF.L.U32 R0, R0, 0x17, RZ ;  /* 0x0000001700007819 */ /* 0x000fe400000006ff */
[----:B------:R-:W-:Y:S02]  /*10fb0*/  SHF.L.U32 R18, R18, 0x17, RZ ;  /* 0x0000001712127819 */ /* 0x000fe400000006ff */
[----:B------:R-:W-:-:S03]  /*10fc0*/  SHF.L.U32 R22, R22, 0x17, RZ ;  /* 0x0000001716167819 */ /* 0x000fc600000006ff */
[----:B-1----:R-:W-:Y:S01]  /*10fd0*/  FFMA R33, R18, R33, 1 ;  /* 0x3f80000012217423 */ /* 0x002fe20000000021 */
[----:B--2---:R-:W-:Y:S01]  /*10fe0*/  FMUL R3, R2, R26 ;  /* 0x0000001a02037220 */ /* 0x004fe20000400000 */
[----:B------:R-:W-:-:S04]  /*10ff0*/  FFMA.SAT R26, -R17, R46, 0.5 ;  /* 0x3f000000111a7423 */ /* 0x000fc8000000212e */
[----:B------:R-:W-:Y:S01]  /*11000*/  FFMA.RM R26, R26, R48, 12582913 ;  /* 0x4b4000011a1a7423 */ /* 0x000fe20000004030 */
[----:B------:R-:W-:-:S03]  /*11010*/  FFMA R3, R16, R30, R3 ;  /* 0x0000001e10037223 */ /* 0x000fc60000000003 */
[----:B------:R-:W-:Y:S01]  /*11020*/  FADD R4, R26, -12583039 ;  /* 0xcb40007f1a047421 */ /* 0x000fe20000000000 */
[----:B------:R-:W-:Y:S02]  /*11030*/  HADD2.F32 R30, -RZ, R28.H1_H1 ;  /* 0x3000001cff1e7230 */ /* 0x000fe40000004100 */
[----:B------:R-:W-:Y:S01]  /*11040*/  FFMA.RM R28, R15, R48, 12582913 ;  /* 0x4b4000010f1c7423 */ /* 0x000fe20000004030 */
[----:B------:R-:W-:Y:S01]  /*11050*/  FFMA R4, -R17, 1.4426950216293334961, -R4 ;  /* 0x3fb8aa3b11047823 */ /* 0x000fe20000000904 */
[----:B---3--:R-:W-:Y:S02]  /*11060*/  FMUL R5, R2, R35 ;  /* 0x0000002302057220 */ /* 0x008fe40000400000 */
[----:B------:R-:W-:Y:S01]  /*11070*/  FADD R20, R28, -12583039 ;  /* 0xcb40007f1c147421 */ /* 0x000fe20000000000 */
[-C--:B------:R-:W-:Y:S01]  /*11080*/  FFMA.SAT R15, -R21, R46.reuse, 0.5 ;  /* 0x3f000000150f7423 */ /* 0x080fe2000000212e */
[----:B------:R-:W-:Y:S01]  /*11090*/  FFMA R4, -R17, 1.925963033500011079e-08, R4 ;  /* 0x32a5706011047823 */ /* 0x000fe20000000104 */
[----:B------:R-:W-:Y:S01]  /*110a0*/  FFMA.SAT R17, -R23, R46, 0.5 ;  /* 0x3f00000017117423 */ /* 0x000fe2000000212e */
[----:B------:R1:W-:Y:S01]  /*110b0*/  MUFU.EX2 R35, R24 ;  /* 0x0000001800237308 */ /* 0x0003e20000000800 */
[----:B------:R-:W-:Y:S01]  /*110c0*/  FFMA R5, R16, R30, R5 ;  /* 0x0000001e10057223 */ /* 0x000fe20000000005 */
[----:B------:R-:W-:Y:S01]  /*110d0*/  FFMA R20, -R19, 1.4426950216293334961, -R20 ;  /* 0x3fb8aa3b13147823 */ /* 0x000fe20000000914 */
[----:B------:R-:W-:Y:S01]  /*110e0*/  FFMA.RM R30, R15, R48, 12582913 ;  /* 0x4b4000010f1e7423 */ /* 0x000fe20000004030 */
[----:B----4-:R-:W-:-:S02]  /*110f0*/  FMUL R15, R2, R32 ;  /* 0x00000020020f7220 */ /* 0x010fc40000400000 */
[----:B------:R-:W-:Y:S01]  /*11100*/  FFMA R20, -R19, 1.925963033500011079e-08, R20 ;  /* 0x32a5706013147823 */ /* 0x000fe20000000114 */
[----:B-1----:R-:W-:Y:S01]  /*11110*/  FFMA.RM R24, R17, R48, 12582913 ;  /* 0x4b40000111187423 */ /* 0x002fe20000004030 */
[----:B------:R-:W-:Y:S01]  /*11120*/  FFMA.SAT R17, -R25, R46, 0.5 ;  /* 0x3f00000019117423 */ /* 0x000fe2000000212e */
[----:B------:R-:W-:Y:S01]  /*11130*/  FADD R32, R30, -12583039 ;  /* 0xcb40007f1e207421 */ /* 0x000fe20000000000 */
[----:B------:R-:W-:Y:S02]  /*11140*/  HADD2.F32 R19, -RZ, R34.H1_H1 ;  /* 0x30000022ff137230 */ /* 0x000fe40000004100 */
[----:B------:R-:W-:Y:S01]  /*11150*/  FFMA.RM R34, R17, R48, 12582913 ;  /* 0x4b40000111227423 */ /* 0x000fe20000004030 */
[----:B------:R-:W-:Y:S01]  /*11160*/  FMUL R17, R2, R40 ;  /* 0x0000002802117220 */ /* 0x000fe20000400000 */
[----:B------:R1:W2:Y:S01]  /*11170*/  MUFU.EX2 R37, R4 ;  /* 0x0000000400257308 */ /* 0x0002a20000000800 */
[----:B------:R-:W-:Y:S02]  /*11180*/  FFMA R32, -R21, 1.4426950216293334961, -R32 ;  /* 0x3fb8aa3b15207823 */ /* 0x000fe40000000920 */
[----:B------:R-:W-:Y:S01]  /*11190*/  FFMA R17, R16, R19, R17 ;  /* 0x0000001310117223 */ /* 0x000fe20000000011 */
[-C--:B------:R-:W-:Y:S01]  /*111a0*/  FFMA.SAT R19, -R27, R46.reuse, 0.5 ;  /* 0x3f0000001b137423 */ /* 0x080fe2000000212e */
[----:B------:R-:W-:Y:S01]  /*111b0*/  FFMA R32, -R21, 1.925963033500011079e-08, R32 ;  /* 0x32a5706015207823 */ /* 0x000fe20000000120 */
[----:B-1----:R-:W-:Y:S01]  /*111c0*/  FADD R4, R24, -12583039 ;  /* 0xcb40007f18047421 */ /* 0x002fe20000000000 */
[----:B------:R-:W-:Y:S01]  /*111d0*/  FFMA.SAT R21, -R29, R46, 0.5 ;  /* 0x3f0000001d157423 */ /* 0x000fe2000000212e */
[----:B------:R1:W-:Y:S02]  /*111e0*/  MUFU.EX2 R39, R20 ;  /* 0x0000001400277308 */ /* 0x0003e40000000800 */
[----:B------:R-:W-:Y:S01]  /*111f0*/  FFMA R4, -R23, 1.4426950216293334961, -R4 ;  /* 0x3fb8aa3b17047823 */ /* 0x000fe20000000904 */
[----:B------:R-:W-:Y:S01]  /*11200*/  FFMA R15, R16, R36, R15 ;  /* 0x00000024100f7223 */ /* 0x000fe2000000000f */
[----:B------:R-:W-:-:S02]  /*11210*/  FADD R36, R34, -12583039 ;  /* 0xcb40007f22247421 */ /* 0x000fc40000000000 */
[----:B------:R-:W-:Y:S01]  /*11220*/  FFMA R4, -R23, 1.925963033500011079e-08, R4 ;  /* 0x32a5706017047823 */ /* 0x000fe20000000104 */
[----:B-1----:R-:W-:Y:S01]  /*11230*/  FFMA.RM R20, R19, R48, 12582913 ;  /* 0x4b40000113147423 */ /* 0x002fe20000004030 */
[----:B------:R-:W-:Y:S01]  /*11240*/  FMUL R19, R2, R38 ;  /* 0x0000002602137220 */ /* 0x000fe20000400000 */
[----:B------:R-:W-:Y:S01]  /*11250*/  FFMA.RM R38, R21, R48, 12582913 ;  /* 0x4b40000115267423 */ /* 0x000fe20000004030 */
[----:B------:R-:W-:Y:S01]  /*11260*/  FFMA.SAT R21, -R5, R46, 0.5 ;  /* 0x3f00000005157423 */ /* 0x000fe2000000212e */
[----:B------:R-:W-:Y:S01]  /*11270*/  FFMA R36, -R25, 1.4426950216293334961, -R36 ;  /* 0x3fb8aa3b19247823 */ /* 0x000fe20000000924 */
[----:B------:R1:W-:Y:S02]  /*11280*/  MUFU.EX2 R23, R4 ;  /* 0x0000000400177308 */ /* 0x0003e40000000800 */
[----:B------:R-:W-:Y:S01]  /*11290*/  FFMA.RM R42, R21, R48, 12582913 ;  /* 0x4b400001152a7423 */ /* 0x000fe20000004030 */
[----:B------:R-:W-:Y:S01]  /*112a0*/  FFMA R36, -R25, 1.925963033500011079e-08, R36 ;  /* 0x32a5706019247823 */ /* 0x000fe20000000124 */
[----:B------:R-:W-:-:S04]  /*112b0*/  HADD2.F32 R40, -RZ, R43.H0_H0 ;  /* 0x2000002bff287230 */ /* 0x000fc80000004100 */
[----:B------:R3:W-:Y:S01]  /*112c0*/  MUFU.EX2 R41, R32 ;  /* 0x0000002000297308 */ /* 0x0007e20000000800 */
[----:B-1----:R-:W-:Y:S01]  /*112d0*/  FFMA.SAT R4, -R3, R46, 0.5 ;  /* 0x3f00000003047423 */ /* 0x002fe2000000212e */
[----:B------:R-:W-:Y:S02]  /*112e0*/  HADD2.F32 R43, -RZ, R43.H1_H1 ;  /* 0x3000002bff2b7230 */ /* 0x000fe40000004100 */
[----:B------:R-:W-:Y:S01]  /*112f0*/  FADD R44, R42, -12583039 ;  /* 0xcb40007f2a2c7421 */ /* 0x000fe20000000000 */
[----:B------:R-:W-:Y:S01]  /*11300*/  FMUL R21, R2, R45 ;  /* 0x0000002d02157220 */ /* 0x000fe20000400000 */
[----:B------:R-:W-:Y:S01]  /*11310*/  FFMA.RM R4, R4, R48, 12582913 ;  /* 0x4b40000104047423 */ /* 0x000fe20000004030 */
[----:B---3--:R-:W-:Y:S01]  /*11320*/  FADD R32, R20, -12583039 ;  /* 0xcb40007f14207421 */ /* 0x008fe20000000000 */
[----:B------:R1:W-:Y:S01]  /*11330*/  MUFU.EX2 R25, R36 ;  /* 0x0000002400197308 */ /* 0x0003e20000000800 */
[----:B------:R-:W-:Y:S02]  /*11340*/  FFMA R44, -R5, 1.4426950216293334961, -R44 ;  /* 0x3fb8aa3b052c7823 */ /* 0x000fe4000000092c */
[C---:B------:R-:W-:Y:S01]  /*11350*/  FFMA R32, -R27.reuse, 1.4426950216293334961, -R32 ;  /* 0x3fb8aa3b1b207823 */ /* 0x040fe20000000920 */
[C---:B------:R-:W-:Y:S01]  /*11360*/  FFMA R19, R16.reuse, R40, R19 ;  /* 0x0000002810137223 */ /* 0x040fe20000000013 */
[----:B------:R-:W-:Y:S01]  /*11370*/  FFMA R21, R16, R43, R21 ;  /* 0x0000002b10157223 */ /* 0x000fe20000000015 */
[----:B------:R-:W-:Y:S01]  /*11380*/  FADD R40, R38, -12583039 ;  /* 0xcb40007f26287421 */ /* 0x000fe20000000000 */
[----:B------:R-:W-:Y:S01]  /*11390*/  FFMA R32, -R27, 1.925963033500011079e-08, R32 ;  /* 0x32a570601b207823 */ /* 0x000fe20000000120 */
[----:B-1----:R-:W-:Y:S01]  /*113a0*/  FADD R36, R4, -12583039 ;  /* 0xcb40007f04247421 */ /* 0x002fe20000000000 */
[----:B------:R-:W-:Y:S01]  /*113b0*/  FFMA R44, -R5, 1.925963033500011079e-08, R44 ;  /* 0x32a57060052c7823 */ /* 0x000fe2000000012c */
[-C--:B------:R-:W-:Y:S01]  /*113c0*/  FFMA.SAT R5, -R17, R46.reuse, 0.5 ;  /* 0x3f00000011057423 */ /* 0x080fe2000000212e */
[-C--:B------:R-:W-:Y:S01]  /*113d0*/  FFMA.SAT R45, -R19, R46.reuse, 0.5 ;  /* 0x3f000000132d7423 */ /* 0x080fe2000000212e */
[----:B------:R-:W-:Y:S01]  /*113e0*/  FFMA R36, -R3, 1.4426950216293334961, -R36 ;  /* 0x3fb8aa3b03247823 */ /* 0x000fe20000000924 */
[----:B------:R-:W-:Y:S01]  /*113f0*/  FFMA.SAT R47, -R21, R46, 0.5 ;  /* 0x3f000000152f7423 */ /* 0x000fe2000000212e */
[----:B------:R-:W-:Y:S01]  /*11400*/  FFMA R40, -R29, 1.4426950216293334961, -R40 ;  /* 0x3fb8aa3b1d287823 */ /* 0x000fe20000000928 */
[----:B------:R1:W3:Y:S01]  /*11410*/  MUFU.EX2 R27, R32 ;  /* 0x00000020001b7308 */ /* 0x0002e20000000800 */
[----:B------:R-:W-:Y:S01]  /*11420*/  FFMA R36, -R3, 1.925963033500011079e-08, R36 ;  /* 0x32a5706003247823 */ /* 0x000fe20000000124 */
[-C--:B------:R-:W-:Y:S01]  /*11430*/  FFMA.RM R43, R5, R48.reuse, 12582913 ;  /* 0x4b400001052b7423 */ /* 0x080fe20000004030 */
[-C--:B------:R-:W-:Y:S01]  /*11440*/  FFMA.RM R45, R45, R48.reuse, 12582913 ;  /* 0x4b4000012d2d7423 */ /* 0x080fe20000004030 */
[----:B------:R-:W-:Y:S01]  /*11450*/  FFMA.RM R47, R47, R48, 12582913 ;  /* 0x4b4000012f2f7423 */ /* 0x000fe20000004030 */
[----:B------:R-:W-:Y:S01]  /*11460*/  FFMA R40, -R29, 1.925963033500011079e-08, R40 ;  /* 0x32a570601d287823 */ /* 0x000fe20000000128 */
[----:B-1----:R-:W-:-:S02]  /*11470*/  FFMA.SAT R32, -R15, R46, 0.5 ;  /* 0x3f0000000f207423 */ /* 0x002fc4000000212e */
[----:B------:R1:W-:Y:S01]  /*11480*/  MUFU.EX2 R3, R36 ;  /* 0x0000002400037308 */ /* 0x0003e20000000800 */
[----:B------:R-:W-:Y:S01]  /*11490*/  FADD R46, R43, -12583039 ;  /* 0xcb40007f2b2e7421 */ /* 0x000fe20000000000 */
[----:B------:R-:W-:Y:S01]  /*114a0*/  FFMA.RM R32, R32, R48, 12582913 ;  /* 0x4b40000120207423 */ /* 0x000fe20000004030 */
[----:B------:R-:W-:Y:S02]  /*114b0*/  FADD R48, R47, -12583039 ;  /* 0xcb40007f2f307421 */ /* 0x000fe40000000000 */
[----:B------:R-:W-:-:S03]  /*114c0*/  FFMA R46, -R17, 1.4426950216293334961, -R46 ;  /* 0x3fb8aa3b112e7823 */ /* 0x000fc6000000092e */
        /* <DEDUP_REMOVED lines=19> */
[----:B------:R-:W-:Y:S01]  /*11600*/  IMAD.SHL.U32 R26, R26, 0x800000, RZ ;  /* 0x008000001a1a7824 */ /* 0x000fe200078e00ff */
        /* <DEDUP_REMOVED lines=14> */
[----:B------:R-:W-:Y:S01]  /*116f0*/  FFMA R41, R30, R41, 1 ;  /* 0x3f8000001e297423 */ /* 0x000fe20000000029 */
[----:B-----5:R-:W-:Y:S01]  /*11700*/  FFMA R27, R42, R5, 1 ;  /* 0x3f8000002a1b7423 */ /* 0x020fe20000000005 */
        /* <DEDUP_REMOVED lines=16> */
.L_x_355:
[----:B------:R-:W1:Y:S02]  /*11810*/  MUFU.RCP R15, R44 ;  /* 0x0000002c000f7308 */ /* 0x000e640000001000 */
[----:B-1----:R-:W-:-:S04]  /*11820*/  FFMA R0, R44, R15, -1 ;  /* 0xbf8000002c007423 */ /* 0x002fc8000000000f */
[----:B------:R-:W-:-:S04]  /*11830*/  FADD.FTZ R0, -R0, -RZ ;  /* 0x800000ff00007221 */ /* 0x000fc80000010100 */
[----:B------:R-:W-:-:S07]  /*11840*/  FFMA R15, R15, R0, R15 ;  /* 0x000000000f0f7223 */ /* 0x000fce000000000f */
.L_x_356:
[----:B------:R-:W-:Y:S05]  /*11850*/  BSYNC B1 ;  /* 0x0000000000017941 */ /* 0x000fea0003800000 */
.L_x_354:
        /* <DEDUP_REMOVED lines=10> */
.L_x_358:
[----:B------:R-:W1:Y:S02]  /*11900*/  MUFU.RCP R18, R33 ;  /* 0x0000002100127308 */ /* 0x000e640000001000 */
[----:B-1----:R-:W-:-:S04]  /*11910*/  FFMA R0, R33, R18, -1 ;  /* 0xbf80000021007423 */ /* 0x002fc80000000012 */
[----:B------:R-:W-:-:S04]  /*11920*/  FADD.FTZ R3, -R0, -RZ ;  /* 0x800000ff00037221 */ /* 0x000fc80000010100 */
[----:B------:R-:W-:-:S07]  /*11930*/  FFMA R18, R18, R3, R18 ;  /* 0x0000000312127223 */ /* 0x000fce0000000012 */
.L_x_359:
[----:B------:R-:W-:Y:S05]  /*11940*/  BSYNC B1 ;  /* 0x0000000000017941 */ /* 0x000fea0003800000 */
.L_x_357:
        /* <DEDUP_REMOVED lines=10> */
.L_x_361:
[----:B------:R-:W1:Y:S02]  /*119f0*/  MUFU.RCP R17, R22 ;  /* 0x0000001600117308 */ /* 0x000e640000001000 */
[----:B-1----:R-:W-:-:S04]  /*11a00*/  FFMA R0, R22, R17, -1 ;  /* 0xbf80000016007423 */ /* 0x002fc80000000011 */
[----:B------:R-:W-:-:S04]  /*11a10*/  FADD.FTZ R0, -R0, -RZ ;  /* 0x800000ff00007221 */ /* 0x000fc80000010100 */
[----:B------:R-:W-:-:S07]  /*11a20*/  FFMA R17, R17, R0, R17 ;  /* 0x0000000011117223 */ /* 0x000fce0000000011 */
.L_x_362:
[----:B------:R-:W-:Y:S05]  /*11a30*/  BSYNC B1 ;  /* 0x0000000000017941 */ /* 0x000fea0003800000 */
.L_x_360:
        /* <DEDUP_REMOVED lines=10> */
.L_x_364:
[----:B------:R-:W1:Y:S02]  /*11ae0*/  MUFU.RCP R20, R19 ;  /* 0x0000001300147308 */ /* 0x000e640000001000 */
[----:B-1----:R-:W-:-:S04]  /*11af0*/  FFMA R0, R19, R20, -1 ;  /* 0xbf80000013007423 */ /* 0x002fc80000000014 */
[----:B------:R-:W-:-:S04]  /*11b00*/  FADD.FTZ R3, -R0, -RZ ;  /* 0x800000ff00037221 */ /* 0x000fc80000010100 */
[----:B------:R-:W-:-:S07]  /*11b10*/  FFMA R20, R20, R3, R20 ;  /* 0x0000000314147223 */ /* 0x000fce0000000014 */
.L_x_365:
[----:B------:R-:W-:Y:S05]  /*11b20*/  BSYNC B1 ;  /* 0x0000000000017941 */ /* 0x000fea0003800000 */
.L_x_363:
        /* <DEDUP_REMOVED lines=10> */
.L_x_367:
[----:B------:R-:W1:Y:S02]  /*11bd0*/  MUFU.RCP R19, R28 ;  /* 0x0000001c00137308 */ /* 0x000e640000001000 */
[----:B-1----:R-:W-:-:S04]  /*11be0*/  FFMA R0, R28, R19, -1 ;  /* 0xbf8000001c007423 */ /* 0x002fc80000000013 */
[----:B------:R-:W-:-:S04]  /*11bf0*/  FADD.FTZ R0, -R0, -RZ ;  /* 0x800000ff00007221 */ /* 0x000fc80000010100 */
[----:B------:R-:W-:-:S07]  /*11c00*/  FFMA R19, R19, R0, R19 ;  /* 0x0000000013137223 */ /* 0x000fce0000000013 */
.L_x_368:
[----:B------:R-:W-:Y:S05]  /*11c10*/  BSYNC B1 ;  /* 0x0000000000017941 */ /* 0x000fea0003800000 */
.L_x_366:
        /* <DEDUP_REMOVED lines=10> */
.L_x_370:
[----:B------:R-:W1:Y:S02]  /*11cc0*/  MUFU.RCP R22, R41 ;  /* 0x0000002900167308 */ /* 0x000e640000001000 */
[----:B-1----:R-:W-:-:S04]  /*11cd0*/  FFMA R0, R41, R22, -1 ;  /* 0xbf80000029007423 */ /* 0x002fc80000000016 */
[----:B------:R-:W-:-:S04]  /*11ce0*/  FADD.FTZ R3, -R0, -RZ ;  /* 0x800000ff00037221 */ /* 0x000fc80000010100 */
[----:B------:R-:W-:-:S07]  /*11cf0*/  FFMA R22, R22, R3, R22 ;  /* 0x0000000316167223 */ /* 0x000fce0000000016 */
.L_x_371:
[----:B------:R-:W-:Y:S05]  /*11d00*/  BSYNC B1 ;  /* 0x0000000000017941 */ /* 0x000fea0003800000 */
.L_x_369:
        /* <DEDUP_REMOVED lines=10> */
.L_x_373:
[----:B------:R-:W1:Y:S02]  /*11db0*/  MUFU.RCP R21, R24 ;  /* 0x0000001800157308 */ /* 0x000e640000001000 */
[----:B-1----:R-:W-:-:S04]  /*11dc0*/  FFMA R0, R24, R21, -1 ;  /* 0xbf80000018007423 */ /* 0x002fc80000000015 */
[----:B------:R-:W-:-:S04]  /*11dd0*/  FADD.FTZ R0, -R0, -RZ ;  /* 0x800000ff00007221 */ /* 0x000fc80000010100 */
[----:B------:R-:W-:-:S07]  /*11de0*/  FFMA R21, R21, R0, R21 ;  /* 0x0000000015157223 */ /* 0x000fce0000000015 */
.L_x_374:
[----:B------:R-:W-:Y:S05]  /*11df0*/  BSYNC B1 ;  /* 0x0000000000017941 */ /* 0x000fea0003800000 */
.L_x_372:
        /* <DEDUP_REMOVED lines=10> */
.L_x_376:
[----:B------:R-:W1:Y:S02]  /*11ea0*/  MUFU.RCP R24, R25 ;  /* 0x0000001900187308 */ /* 0x000e640000001000 */
[----:B-1----:R-:W-:-:S04]  /*11eb0*/  FFMA R0, R25, R24, -1 ;  /* 0xbf80000019007423 */ /* 0x002fc80000000018 */
[----:B------:R-:W-:-:S04]  /*11ec0*/  FADD.FTZ R3, -R0, -RZ ;  /* 0x800000ff00037221 */ /* 0x000fc80000010100 */
[----:B------:R-:W-:-:S07]  /*11ed0*/  FFMA R24, R24, R3, R24 ;  /* 0x0000000318187223 */ /* 0x000fce0000000018 */
.L_x_377:
[----:B------:R-:W-:Y:S05]  /*11ee0*/  BSYNC B1 ;  /* 0x0000000000017941 */ /* 0x000fea0003800000 */
.L_x_375:
        /* <DEDUP_REMOVED lines=10> */
.L_x_379:
[----:B------:R-:W1:Y:S02]  /*11f90*/  MUFU.RCP R23, R26 ;  /* 0x0000001a00177308 */ /* 0x000e640000001000 */
[----:B-1----:R-:W-:-:S04]  /*11fa0*/  FFMA R0, R26, R23, -1 ;  /* 0xbf8000001a007423 */ /* 0x002fc80000000017 */
[----:B------:R-:W-:-:S04]  /*11fb0*/  FADD.FTZ R0, -R0, -RZ ;  /* 0x800000ff00007221 */ /* 0x000fc80000010100 */
[----:B------:R-:W-:-:S07]  /*11fc0*/  FFMA R23, R23, R0, R23 ;  /* 0x0000000017177223 */ /* 0x000fce0000000017 */
.L_x_380:
[----:B------:R-:W-:Y:S05]  /*11fd0*/  BSYNC B1 ;  /* 0x0000000000017941 */ /* 0x000fea0003800000 */
.L_x_378:
        /* <DEDUP_REMOVED lines=10> */
.L_x_382:
[----:B------:R-:W1:Y:S02]  /*12080*/  MUFU.RCP R26, R29 ;  /* 0x0000001d001a7308 */ /* 0x000e640000001000 */
[----:B-1----:R-:W-:-:S04]  /*12090*/  FFMA R0, R29, R26, -1 ;  /* 0xbf8000001d007423 */ /* 0x002fc8000000001a */
[----:B------:R-:W-:-:S04]  /*120a0*/  FADD.FTZ R3, -R0, -RZ ;  /* 0x800000ff00037221 */ /* 0x000fc80000010100 */
[----:B------:R-:W-:-:S07]  /*120b0*/  FFMA R26, R26, R3, R26 ;  /* 0x000000031a1a7223 */ /* 0x000fce000000001a */
.L_x_383:
[----:B------:R-:W-:Y:S05]  /*120c0*/  BSYNC B1 ;  /* 0x0000000000017941 */ /* 0x000fea0003800000 */
.L_x_381:
        /* <DEDUP_REMOVED lines=10> */
.L_x_385:
[----:B------:R-:W1:Y:S02]  /*12170*/  MUFU.RCP R25, R30 ;  /* 0x0000001e00197308 */ /* 0x000e640000001000 */
[----:B-1----:R-:W-:-:S04]  /*12180*/  FFMA R0, R30, R25, -1 ;  /* 0xbf8000001e007423 */ /* 0x002fc80000000019 */
[----:B------:R-:W-:-:S04]  /*12190*/  FADD.FTZ R0, -R0, -RZ ;  /* 0x800000ff00007221 */ /* 0x000fc80000010100 */
[----:B------:R-:W-:-:S07]  /*121a0*/  FFMA R25, R25, R0, R25 ;  /* 0x0000000019197223 */ /* 0x000fce0000000019 */
.L_x_386:
[----:B------:R-:W-:Y:S05]  /*121b0*/  BSYNC B1 ;  /* 0x0000000000017941 */ /* 0x000fea0003800000 */
.L_x_384:
        /* <DEDUP_REMOVED lines=10> */
.L_x_388:
[----:B------:R-:W1:Y:S02]  /*12260*/  MUFU.RCP R28, R27 ;  /* 0x0000001b001c7308 */ /* 0x000e640000001000 */
[----:B-1----:R-:W-:-:S04]  /*12270*/  FFMA R0, R27, R28, -1 ;  /* 0xbf8000001b007423 */ /* 0x002fc8000000001c */
[----:B------:R-:W-:-:S04]  /*12280*/  FADD.FTZ R3, -R0, -RZ ;  /* 0x800000ff00037221 */ /* 0x000fc80000010100 */
[----:B------:R-:W-:-:S07]  /*12290*/  FFMA R28, R28, R3, R28 ;  /* 0x000000031c1c7223 */ /* 0x000fce000000001c */
.L_x_389:
[----:B------:R-:W-:Y:S05]  /*122a0*/  BSYNC B1 ;  /* 0x0000000000017941 */ /* 0x000fea0003800000 */
.L_x_387:
        /* <DEDUP_REMOVED lines=10> */
.L_x_391:
[----:B------:R-:W1:Y:S02]  /*12350*/  MUFU.RCP R27, R32 ;  /* 0x00000020001b7308 */ /* 0x000e640000001000 */
[----:B-1----:R-:W-:-:S04]  /*12360*/  FFMA R0, R32, R27, -1 ;  /* 0xbf80000020007423 */ /* 0x002fc8000000001b */
[----:B------:R-:W-:-:S04]  /*12370*/  FADD.FTZ R0, -R0, -RZ ;  /* 0x800000ff00007221 */ /* 0x000fc80000010100 */
[----:B------:R-:W-:-:S07]  /*12380*/  FFMA R27, R27, R0, R27 ;  /* 0x000000001b1b7223 */ /* 0x000fce000000001b */
.L_x_392:
[----:B------:R-:W-:Y:S05]  /*12390*/  BSYNC B1 ;  /* 0x0000000000017941 */ /* 0x000fea0003800000 */
.L_x_390:
        /* <DEDUP_REMOVED lines=10> */
.L_x_394:
[----:B------:R-:W1:Y:S02]  /*12440*/  MUFU.RCP R30, R43 ;  /* 0x0000002b001e7308 */ /* 0x000e640000001000 */
[----:B-1----:R-:W-:-:S04]  /*12450*/  FFMA R0, R43, R30, -1 ;  /* 0xbf8000002b007423 */ /* 0x002fc8000000001e */
[----:B------:R-:W-:-:S04]  /*12460*/  FADD.FTZ R3, -R0, -RZ ;  /* 0x800000ff00037221 */ /* 0x000fc80000010100 */
[----:B------:R-:W-:-:S07]  /*12470*/  FFMA R30, R30, R3, R30 ;  /* 0x000000031e1e7223 */ /* 0x000fce000000001e */
.L_x_395:
[----:B------:R-:W-:Y:S05]  /*12480*/  BSYNC B1 ;  /* 0x0000000000017941 */ /* 0x000fea0003800000 */
.L_x_393:
        /* <DEDUP_REMOVED lines=10> */
.L_x_397:
[----:B------:R-:W1:Y:S02]  /*12530*/  MUFU.RCP R29, R42 ;  /* 0x0000002a001d7308 */ /* 0x000e640000001000 */
[----:B-1----:R-:W-:-:S04]  /*12540*/  FFMA R0, R42, R29, -1 ;  /* 0xbf8000002a007423 */ /* 0x002fc8000000001d */
[----:B------:R-:W-:-:S04]  /*12550*/  FADD.FTZ R0, -R0, -RZ ;  /* 0x800000ff00007221 */ /* 0x000fc80000010100 */
[----:B------:R-:W-:-:S07]  /*12560*/  FFMA R29, R29, R0, R29 ;  /* 0x000000001d1d7223 */ /* 0x000fce000000001d */
.L_x_398:
[----:B------:R-:W-:Y:S05]  /*12570*/  BSYNC B1 ;  /* 0x0000000000017941 */ /* 0x000fea0003800000 */
.L_x_396:
        /* <DEDUP_REMOVED lines=9> */
.L_x_400:
[----:B------:R-:W1:Y:S02]  /*12610*/  MUFU.RCP R0, R47 ;  /* 0x0000002f00007308 */ /* 0x000e640000001000 */
[----:B-1----:R-:W-:-:S04]  /*12620*/  FFMA R3, R47, R0, -1 ;  /* 0xbf8000002f037423 */ /* 0x002fc80000000000 */
[----:B------:R-:W-:-:S04]  /*12630*/  FADD.FTZ R3, -R3, -RZ ;  /* 0x800000ff03037221 */ /* 0x000fc80000010100 */
[----:B------:R-:W-:-:S07]  /*12640*/  FFMA R0, R0, R3, R0 ;  /* 0x0000000300007223 */ /* 0x000fce0000000000 */
.L_x_401:
[----:B------:R-:W-:Y:S05]  /*12650*/  BSYNC B1 ;  /* 0x0000000000017941 */ /* 0x000fea0003800000 */
.L_x_399:
        /* <DEDUP_REMOVED lines=10> */
.L_x_402:
        /* <DEDUP_REMOVED lines=27> */
.L_x_404:
[----:B------:R-:W-:Y:S05]  /*128b0*/  BSYNC B0 ;  /* 0x0000000000007941 */ /* 0x000fea0003800000 */
.L_x_403:
[----:B------:R-:W-:Y:S04]  /*128c0*/  BSSY B0, `(.L_x_405) ;  /* 0x000003c000007945 */ /* 0x000fe80003800000 */
[----:B------:R-:W-:Y:S05]  /*128d0*/  @P0 BRA `(.L_x_406) ;  /* 0x0000000000e80947 */ /* 0x000fea0003800000 */
[----:B------:R-:W-:-:S04]  /*128e0*/  MOV R0, UR50 ;  /* 0x0000003200007c02 */ /* 0x000fc80008000f00 */
[----:B------:R-:W-:-:S13]  /*128f0*/  ISETP.NE.AND P3, PT, R0, 0x3, PT ;  /* 0x000000030000780c */ /* 0x000fda0003f65270 */
[----:B------:R-:W-:Y:S05]  /*12900*/  @!P3 BRA `(.L_x_407) ;  /* 0x000000000004b947 */ /* 0x000fea0003800000 */
[----:B------:R-:W-:Y:S01]  /*12910*/  BPT.TRAP 0x1 ;  /* 0x000000040000795c */ /* 0x000fe20000300000 */
.L_x_407:
[----:B------:R-:W2:Y:S04]  /*12920*/  LDL R0, [R1+0xb4] ;  /* 0x0000b40001007983 */ /* 0x000ea80000100800 */
[----:B------:R-:W3:Y:S01]  /*12930*/  LDL R3, [R1+0xb8] ;  /* 0x0000b80001037983 */ /* 0x000ee20000100800 */
[----:B------:R-:W-:Y:S01]  /*12940*/  BSSY B1, `(.L_x_408) ;  /* 0x0000005000017945 */ /* 0x000fe20003800000 */
[----:B--2---:R-:W-:Y:S02]  /*12950*/  LEA R0, R0, UR51, 0x3 ;  /* 0x0000003300007c11 */ /* 0x004fe4000f8e18ff */
[----:B---3--:R-:W-:-:S04]  /*12960*/  SHF.L.U32 R3, R3, 0x1f, RZ ;  /* 0x0000001f03037819 */ /* 0x008fc800000006ff */
[----:B------:R-:W1:Y:S02]  /*12970*/  SYNCS.PHASECHK.TRANS64.TRYWAIT P2, [R0+URZ+0x80], R3 ;  /* 0x00008003000075a7 */ /* 0x000e64000804017f */
[----:B-1----:R-:W-:Y:S05]  /*12980*/  @!P2 BRA `(.L_x_409) ;  /* 0x0000007c0058a947 */ /* 0x002fea0003800000 */
.L_x_632:
[----:B------:R-:W-:Y:S05]  /*12990*/  BSYNC B1 ;  /* 0x0000000000017941 */ /* 0x000fea0003800000 */
.L_x_408:
        /* <DEDUP_REMOVED lines=18> */
.L_x_411:
[----:B------:R-:W-:Y:S05]  /*12ac0*/  BSYNC B1 ;  /* 0x0000000000017941 */ /* 0x000fea0003800000 */
.L_x_410:
        /* <DEDUP_REMOVED lines=8> */
.L_x_412:
        /* <DEDUP_REMOVED lines=19> */
.L_x_406:
[----:B------:R-:W-:Y:S05]  /*12c80*/  BSYNC B0 ;  /* 0x0000000000007941 */ /* 0x000fea0003800000 */
.L_x_405:
        /* <DEDUP_REMOVED lines=196> */
.L_x_414:
[----:B------:R-:W1:Y:S02]  /*138d0*/  MUFU.RCP R15, R48 ;  /* 0x00000030000f7308 */ /* 0x000e640000001000 */
[----:B-1----:R-:W-:-:S04]  /*138e0*/  FFMA R0, R48, R15, -1 ;  /* 0xbf80000030007423 */ /* 0x002fc8000000000f */
[----:B------:R-:W-:-:S04]  /*138f0*/  FADD.FTZ R0, -R0, -RZ ;  /* 0x800000ff00007221 */ /* 0x000fc80000010100 */
[----:B------:R-:W-:-:S07]  /*13900*/  FFMA R15, R15, R0, R15 ;  /* 0x000000000f0f7223 */ /* 0x000fce000000000f */
.L_x_415:
[----:B------:R-:W-:Y:S05]  /*13910*/  BSYNC B1 ;  /* 0x0000000000017941 */ /* 0x000fea0003800000 */
.L_x_413:
        /* <DEDUP_REMOVED lines=10> */
.L_x_417:
[----:B------:R-:W1:Y:S02]  /*139c0*/  MUFU.RCP R18, R23 ;  /* 0x0000001700127308 */ /* 0x000e640000001000 */
[----:B-1----:R-:W-:-:S04]  /*139d0*/  FFMA R0, R23, R18, -1 ;  /* 0xbf80000017007423 */ /* 0x002fc80000000012 */
[----:B------:R-:W-:-:S04]  /*139e0*/  FADD.FTZ R3, -R0, -RZ ;  /* 0x800000ff00037221 */ /* 0x000fc80000010100 */
[----:B------:R-:W-:-:S07]  /*139f0*/  FFMA R18, R18, R3, R18 ;  /* 0x0000000312127223 */ /* 0x000fce0000000012 */
.L_x_418:
[----:B------:R-:W-:Y:S05]  /*13a00*/  BSYNC B1 ;  /* 0x0000000000017941 */ /* 0x000fea0003800000 */
.L_x_416:
        /* <DEDUP_REMOVED lines=10> */
.L_x_420:
[----:B------:R-:W1:Y:S02]  /*13ab0*/  MUFU.RCP R17, R22 ;  /* 0x0000001600117308 */ /* 0x000e640000001000 */
[----:B-1----:R-:W-:-:S04]  /*13ac0*/  FFMA R0, R22, R17, -1 ;  /* 0xbf80000016007423 */ /* 0x002fc80000000011 */
[----:B------:R-:W-:-:S04]  /*13ad0*/  FADD.FTZ R0, -R0, -RZ ;  /* 0x800000ff00007221 */ /* 0x000fc80000010100 */
[----:B------:R-:W-:-:S07]  /*13ae0*/  FFMA R17, R17, R0, R17 ;  /* 0x0000000011117223 */ /* 0x000fce0000000011 */
.L_x_421:
[----:B------:R-:W-:Y:S05]  /*13af0*/  BSYNC B1 ;  /* 0x0000000000017941 */ /* 0x000fea0003800000 */
.L_x_419:
        /* <DEDUP_REMOVED lines=10> */
.L_x_423:
[----:B------:R-:W1:Y:S02]  /*13ba0*/  MUFU.RCP R20, R27 ;  /* 0x0000001b00147308 */ /* 0x000e640000001000 */
[----:B-1----:R-:W-:-:S04]  /*13bb0*/  FFMA R0, R27, R20, -1 ;  /* 0xbf8000001b007423 */ /* 0x002fc80000000014 */
[----:B------:R-:W-:-:S04]  /*13bc0*/  FADD.FTZ R3, -R0, -RZ ;  /* 0x800000ff00037221 */ /* 0x000fc80000010100 */
[----:B------:R-:W-:-:S07]  /*13bd0*/  FFMA R20, R20, R3, R20 ;  /* 0x0000000314147223 */ /* 0x000fce0000000014 */
.L_x_424:
[----:B------:R-:W-:Y:S05]  /*13be0*/  BSYNC B1 ;  /* 0x0000000000017941 */ /* 0x000fea0003800000 */
.L_x_422:
        /* <DEDUP_REMOVED lines=10> */
.L_x_426:
[----:B------:R-:W1:Y:S02]  /*13c90*/  MUFU.RCP R19, R28 ;  /* 0x0000001c00137308 */ /* 0x000e640000001000 */
[----:B-1----:R-:W-:-:S04]  /*13ca0*/  FFMA R0, R28, R19, -1 ;  /* 0xbf8000001c007423 */ /* 0x002fc80000000013 */
[----:B------:R-:W-:-:S04]  /*13cb0*/  FADD.FTZ R0, -R0, -RZ ;  /* 0x800000ff00007221 */ /* 0x000fc80000010100 */
[----:B------:R-:W-:-:S07]  /*13cc0*/  FFMA R19, R19, R0, R19 ;  /* 0x0000000013137223 */ /* 0x000fce0000000013 */
.L_x_427:
[----:B------:R-:W-:Y:S05]  /*13cd0*/  BSYNC B1 ;  /* 0x0000000000017941 */ /* 0x000fea0003800000 */
.L_x_425:
        /* <DEDUP_REMOVED lines=10> */
.L_x_429:
[----:B------:R-:W1:Y:S02]  /*13d80*/  MUFU.RCP R22, R31 ;  /* 0x0000001f00167308 */ /* 0x000e640000001000 */
[----:B-1----:R-:W-:-:S04]  /*13d90*/  FFMA R0, R31, R22, -1 ;  /* 0xbf8000001f007423 */ /* 0x002fc80000000016 */
[----:B------:R-:W-:-:S04]  /*13da0*/  FADD.FTZ R3, -R0, -RZ ;  /* 0x800000ff00037221 */ /* 0x000fc80000010100 */
[----:B------:R-:W-:-:S07]  /*13db0*/  FFMA R22, R22, R3, R22 ;  /* 0x0000000316167223 */ /* 0x000fce0000000016 */
.L_x_430:
[----:B------:R-:W-:Y:S05]  /*13dc0*/  BSYNC B1 ;  /* 0x0000000000017941 */ /* 0x000fea0003800000 */
.L_x_428:
        /* <DEDUP_REMOVED lines=10> */
.L_x_432:
[----:B------:R-:W1:Y:S02]  /*13e70*/  MUFU.RCP R21, R24 ;  /* 0x0000001800157308 */ /* 0x000e640000001000 */
[----:B-1----:R-:W-:-:S04]  /*13e80*/  FFMA R0, R24, R21, -1 ;  /* 0xbf80000018007423 */ /* 0x002fc80000000015 */
[----:B------:R-:W-:-:S04]  /*13e90*/  FADD.FTZ R0, -R0, -RZ ;  /* 0x800000ff00007221 */ /* 0x000fc80000010100 */
[----:B------:R-:W-:-:S07]  /*13ea0*/  FFMA R21, R21, R0, R21 ;  /* 0x0000000015157223 */ /* 0x000fce0000000015 */
.L_x_433:
[----:B------:R-:W-:Y:S05]  /*13eb0*/  BSYNC B1 ;  /* 0x0000000000017941 */ /* 0x000fea0003800000 */
.L_x_431:
        /* <DEDUP_REMOVED lines=10> */
.L_x_435:
[----:B------:R-:W1:Y:S02]  /*13f60*/  MUFU.RCP R24, R25 ;  /* 0x0000001900187308 */ /* 0x000e640000001000 */
[----:B-1----:R-:W-:-:S04]  /*13f70*/  FFMA R0, R25, R24, -1 ;  /* 0xbf80000019007423 */ /* 0x002fc80000000018 */
[----:B------:R-:W-:-:S04]  /*13f80*/  FADD.FTZ R3, -R0, -RZ ;  /* 0x800000ff00037221 */ /* 0x000fc80000010100 */
[----:B------:R-:W-:-:S07]  /*13f90*/  FFMA R24, R24, R3, R24 ;  /* 0x0000000318187223 */ /* 0x000fce0000000018 */
.L_x_436:
[----:B------:R-:W-:Y:S05]  /*13fa0*/  BSYNC B1 ;  /* 0x0000000000017941 */ /* 0x000fea0003800000 */
.L_x_434:
        /* <DEDUP_REMOVED lines=10> */
.L_x_438:
[----:B------:R-:W1:Y:S02]  /*14050*/  MUFU.RCP R23, R26 ;  /* 0x0000001a00177308 */ /* 0x000e640000001000 */
[----:B-1----:R-:W-:-:S04]  /*14060*/  FFMA R0, R26, R23, -1 ;  /* 0xbf8000001a007423 */ /* 0x002fc80000000017 */
[----:B------:R-:W-:-:S04]  /*14070*/  FADD.FTZ R0, -R0, -RZ ;  /* 0x800000ff00007221 */ /* 0x000fc80000010100 */
[----:B------:R-:W-:-:S07]  /*14080*/  FFMA R23, R23, R0, R23 ;  /* 0x0000000017177223 */ /* 0x000fce0000000017 */
.L_x_439:
[----:B------:R-:W-:Y:S05]  /*14090*/  BSYNC B1 ;  /* 0x0000000000017941 */ /* 0x000fea0003800000 */
.L_x_437:
        /* <DEDUP_REMOVED lines=10> */
.L_x_441:
[----:B------:R-:W1:Y:S02]  /*14140*/  MUFU.RCP R26, R29 ;  /* 0x0000001d001a7308 */ /* 0x000e640000001000 */
[----:B-1----:R-:W-:-:S04]  /*14150*/  FFMA R0, R29, R26, -1 ;  /* 0xbf8000001d007423 */ /* 0x002fc8000000001a */
[----:B------:R-:W-:-:S04]  /*14160*/  FADD.FTZ R3, -R0, -RZ ;  /* 0x800000ff00037221 */ /* 0x000fc80000010100 */
[----:B------:R-:W-:-:S07]  /*14170*/  FFMA R26, R26, R3, R26 ;  /* 0x000000031a1a7223 */ /* 0x000fce000000001a */
.L_x_442:
[----:B------:R-:W-:Y:S05]  /*14180*/  BSYNC B1 ;  /* 0x0000000000017941 */ /* 0x000fea0003800000 */
.L_x_440:
        /* <DEDUP_REMOVED lines=10> */
.L_x_444:
[----:B------:R-:W1:Y:S02]  /*14230*/  MUFU.RCP R25, R30 ;  /* 0x0000001e00197308 */ /* 0x000e640000001000 */
[----:B-1----:R-:W-:-:S04]  /*14240*/  FFMA R0, R30, R25, -1 ;  /* 0xbf8000001e007423 */ /* 0x002fc80000000019 */
[----:B------:R-:W-:-:S04]  /*14250*/  FADD.FTZ R0, -R0, -RZ ;  /* 0x800000ff00007221 */ /* 0x000fc80000010100 */
[----:B------:R-:W-:-:S07]  /*14260*/  FFMA R25, R25, R0, R25 ;  /* 0x0000000019197223 */ /* 0x000fce0000000019 */
.L_x_445:
[----:B------:R-:W-:Y:S05]  /*14270*/  BSYNC B1 ;  /* 0x0000000000017941 */ /* 0x000fea0003800000 */
.L_x_443:
        /* <DEDUP_REMOVED lines=10> */
.L_x_447:
[----:B------:R-:W1:Y:S02]  /*14320*/  MUFU.RCP R28, R39 ;  /* 0x00000027001c7308 */ /* 0x000e640000001000 */
[----:B-1----:R-:W-:-:S04]  /*14330*/  FFMA R0, R39, R28, -1 ;  /* 0xbf80000027007423 */ /* 0x002fc8000000001c */
[----:B------:R-:W-:-:S04]  /*14340*/  FADD.FTZ R3, -R0, -RZ ;  /* 0x800000ff00037221 */ /* 0x000fc80000010100 */
[----:B------:R-:W-:-:S07]  /*14350*/  FFMA R28, R28, R3, R28 ;  /* 0x000000031c1c7223 */ /* 0x000fce000000001c */
.L_x_448:
[----:B------:R-:W-:Y:S05]  /*14360*/  BSYNC B1 ;  /* 0x0000000000017941 */ /* 0x000fea0003800000 */
.L_x_446:
        /* <DEDUP_REMOVED lines=10> */
.L_x_450:
[----:B------:R-:W1:Y:S02]  /*14410*/  MUFU.RCP R27, R32 ;  /* 0x00000020001b7308 */ /* 0x000e640000001000 */
[----:B-1----:R-:W-:-:S04]  /*14420*/  FFMA R0, R32, R27, -1 ;  /* 0xbf80000020007423 */ /* 0x002fc8000000001b */
[----:B------:R-:W-:-:S04]  /*14430*/  FADD.FTZ R0, -R0, -RZ ;  /* 0x800000ff00007221 */ /* 0x000fc80000010100 */
[----:B------:R-:W-:-:S07]  /*14440*/  FFMA R27, R27, R0, R27 ;  /* 0x000000001b1b7223 */ /* 0x000fce000000001b */
.L_x_451:
[----:B------:R-:W-:Y:S05]  /*14450*/  BSYNC B1 ;  /* 0x0000000000017941 */ /* 0x000fea0003800000 */
.L_x_449:
        /* <DEDUP_REMOVED lines=10> */
.L_x_453:
[----:B------:R-:W1:Y:S02]  /*14500*/  MUFU.RCP R30, R41 ;  /* 0x00000029001e7308 */ /* 0x000e640000001000 */
[----:B-1----:R-:W-:-:S04]  /*14510*/  FFMA R0, R41, R30, -1 ;  /* 0xbf80000029007423 */ /* 0x002fc8000000001e */
[----:B------:R-:W-:-:S04]  /*14520*/  FADD.FTZ R3, -R0, -RZ ;  /* 0x800000ff00037221 */ /* 0x000fc80000010100 */
[----:B------:R-:W-:-:S07]  /*14530*/  FFMA R30, R30, R3, R30 ;  /* 0x000000031e1e7223 */ /* 0x000fce000000001e */
.L_x_454:
[----:B------:R-:W-:Y:S05]  /*14540*/  BSYNC B1 ;  /* 0x0000000000017941 */ /* 0x000fea0003800000 */
.L_x_452:
        /* <DEDUP_REMOVED lines=10> */
.L_x_456:
[----:B------:R-:W1:Y:S02]  /*145f0*/  MUFU.RCP R29, R42 ;  /* 0x0000002a001d7308 */ /* 0x000e640000001000 */
[----:B-1----:R-:W-:-:S04]  /*14600*/  FFMA R0, R42, R29, -1 ;  /* 0xbf8000002a007423 */ /* 0x002fc8000000001d */
[----:B------:R-:W-:-:S04]  /*14610*/  FADD.FTZ R0, -R0, -RZ ;  /* 0x800000ff00007221 */ /* 0x000fc80000010100 */
[----:B------:R-:W-:-:S07]  /*14620*/  FFMA R29, R29, R0, R29 ;  /* 0x000000001d1d7223 */ /* 0x000fce000000001d */
.L_x_457:
[----:B------:R-:W-:Y:S05]  /*14630*/  BSYNC B1 ;  /* 0x0000000000017941 */ /* 0x000fea0003800000 */
.L_x_455:
        /* <DEDUP_REMOVED lines=9> */
.L_x_459:
[----:B------:R-:W1:Y:S02]  /*146d0*/  MUFU.RCP R0, R33 ;  /* 0x0000002100007308 */ /* 0x000e640000001000 */
[----:B-1----:R-:W-:-:S04]  /*146e0*/  FFMA R3, R33, R0, -1 ;  /* 0xbf80000021037423 */ /* 0x002fc80000000000 */
[----:B------:R-:W-:-:S04]  /*146f0*/  FADD.FTZ R3, -R3, -RZ ;  /* 0x800000ff03037221 */ /* 0x000fc80000010100 */
[----:B------:R-:W-:-:S07]  /*14700*/  FFMA R0, R0, R3, R0 ;  /* 0x0000000300007223 */ /* 0x000fce0000000000 */
.L_x_460:
[----:B------:R-:W-:Y:S05]  /*14710*/  BSYNC B1 ;  /* 0x0000000000017941 */ /* 0x000fea0003800000 */
.L_x_458:
        /* <DEDUP_REMOVED lines=10> */
.L_x_461:
        /* <DEDUP_REMOVED lines=27> */
.L_x_463:
[----:B------:R-:W-:Y:S05]  /*14970*/  BSYNC B0 ;  /* 0x0000000000007941 */ /* 0x000fea0003800000 */
.L_x_462:
[----:B------:R-:W-:Y:S04]  /*14980*/  BSSY B0, `(.L_x_464) ;  /* 0x0000033000007945 */ /* 0x000fe80003800000 */
[----:B------:R-:W-:Y:S05]  /*14990*/  @P0 BRA `(.L_x_465) ;  /* 0x0000000000c40947 */ /* 0x000fea0003800000 */
[----:B------:R-:W-:-:S04]  /*149a0*/  MOV R0, UR50 ;  /* 0x0000003200007c02 */ /* 0x000fc80008000f00 */
[----:B------:R-:W-:-:S13]  /*149b0*/  ISETP.NE.AND P2, PT, R0, 0x3, PT ;  /* 0x000000030000780c */ /* 0x000fda0003f45270 */
[----:B------:R-:W-:Y:S05]  /*149c0*/  @!P2 BRA `(.L_x_466) ;  /* 0x000000000004a947 */ /* 0x000fea0003800000 */
[----:B------:R-:W-:Y:S01]  /*149d0*/  BPT.TRAP 0x1 ;  /* 0x000000040000795c */ /* 0x000fe20000300000 */
.L_x_466:
[----:B------:R-:W2:Y:S04]  /*149e0*/  LDL.LU R0, [R1+0xb8] ;  /* 0x0000b80001007983 */ /* 0x000ea80000300800 */
[----:B------:R-:W3:Y:S01]  /*149f0*/  LDL R3, [R1+0xb4] ;  /* 0x0000b40001037983 */ /* 0x000ee20000100800 */
[----:B------:R-:W-:Y:S01]  /*14a00*/  BSSY B1, `(.L_x_467) ;  /* 0x0000005000017945 */ /* 0x000fe20003800000 */
[----:B--2---:R-:W-:Y:S02]  /*14a10*/  SHF.L.U32 R0, R0, 0x1f, RZ ;  /* 0x0000001f00007819 */ /* 0x004fe400000006ff */
[----:B---3--:R-:W-:-:S04]  /*14a20*/  LEA R3, R3, UR51, 0x3 ;  /* 0x0000003303037c11 */ /* 0x008fc8000f8e18ff */
[----:B------:R-:W1:Y:S02]  /*14a30*/  SYNCS.PHASECHK.TRANS64.TRYWAIT P0, [R3+URZ+0x80], R0 ;  /* 0x00008000030075a7 */ /* 0x000e64000800017f */
[----:B-1----:R-:W-:Y:S05]  /*14a40*/  @!P0 BRA `(.L_x_468) ;  /* 0x0000005c003c8947 */ /* 0x002fea0003800000 */
.L_x_633:
[----:B------:R-:W-:Y:S05]  /*14a50*/  BSYNC B1 ;  /* 0x0000000000017941 */ /* 0x000fea0003800000 */
.L_x_467:
[----:B------:R-:W-:Y:S04]  /*14a60*/  BSSY B1, `(.L_x_469) ;  /* 0x0000012000017945 */ /* 0x000fe80003800000 */
[----:B------:R-:W-:Y:S05]  /*14a70*/  @P1 BRA `(.L_x_470) ;  /* 0x0000000000401947 */ /* 0x000fea0003800000 */
[----:B------:R-:W1:Y:S02]  /*14a80*/  LDL.LU R4, [R1+0xb4] ;  /* 0x0000b40001047983 */ /* 0x000e640000300800 */
[----:B-1----:R-:W-:-:S04]  /*14a90*/  LEA R0, R4, R10, 0xc ;  /* 0x0000000a04007211 */ /* 0x002fc800078e60ff */
[----:B------:R-:W-:Y:S01]  /*14aa0*/  IADD3 R4, R0, UR51, RZ ;  /* 0x0000003300047c10 */ /* 0x000fe2000fffe0ff */
        /* <DEDUP_REMOVED lines=13> */
.L_x_470:
[----:B------:R-:W-:Y:S05]  /*14b80*/  BSYNC B1 ;  /* 0x0000000000017941 */ /* 0x000fea0003800000 */
.L_x_469:
        /* <DEDUP_REMOVED lines=8> */
.L_x_471:
[----:B-1----:R-:W1:Y:S01]  /*14c10*/  S2R R3, SR_CgaCtaId ;  /* 0x0000000000037919 */ /* 0x002e620000008800 */
[C---:B------:R-:W-:Y:S02]  /*14c20*/  LEA R0, R13.reuse, UR51, 0x3 ;  /* 0x000000330d007c11 */ /* 0x040fe4000f8e18ff */
[----:B------:R-:W-:Y:S02]  /*14c30*/  IADD3 R13, R13, 0x1, RZ ;  /* 0x000000010d0d7810 */ /* 0x000fe40007ffe0ff */
[----:B------:R-:W-:Y:S02]  /*14c40*/  IADD3 R0, R0, 0xa0, RZ ;  /* 0x000000a000007810 */ /* 0x000fe40007ffe0ff */
[----:B------:R-:W-:-:S04]  /*14c50*/  ISETP.NE.AND P0, PT, R13, 0x4, PT ;  /* 0x000000040d00780c */ /* 0x000fc80003f05270 */
[----:B------:R-:W-:Y:S02]  /*14c60*/  SEL R13, R13, RZ, P0 ;  /* 0x000000ff0d0d7207 */ /* 0x000fe40000000000 */
[----:B-1----:R-:W-:Y:S02]  /*14c70*/  PRMT R0, R3, 0x654, R0 ;  /* 0x0000065403007816 */ /* 0x002fe40000000000 */
[----:B------:R-:W-:Y:S02]  /*14c80*/  SEL R3, RZ, 0x1, P0 ;  /* 0x00000001ff037807 */ /* 0x000fe40000000000 */
[----:B--2---:R1:W-:Y:S02]  /*14c90*/  SYNCS.ARRIVE.TRANS64.RED.A1T0 RZ, [R0+URZ], RZ ;  /* 0x000000ff00ff79a7 */ /* 0x0043e4000810043f */
[----:B------:R-:W-:-:S07]  /*14ca0*/  LOP3.LUT R14, R14, R3, RZ, 0x3c, !PT ;  /* 0x000000030e0e7212 */ /* 0x000fce00078e3cff */
.L_x_465:
[----:B------:R-:W-:Y:S05]  /*14cb0*/  BSYNC B0 ;  /* 0x0000000000007941 */ /* 0x000fea0003800000 */
.L_x_464:
[----:B------:R-:W2:Y:S04]  /*14cc0*/  LDL.LU R3, [R1+0x74] ;  /* 0x0000740001037983 */ /* 0x000ea80000300800 */
[----:B------:R-:W3:Y:S04]  /*14cd0*/  LDL.LU R4, [R1+0x78] ;  /* 0x0000780001047983 */ /* 0x000ee80000300800 */
[----:B------:R-:W4:Y:S04]  /*14ce0*/  LDL.LU R17, [R1+0x7c] ;  /* 0x00007c0001117983 */ /* 0x000f280000300800 */
[----:B------:R-:W5:Y:S04]  /*14cf0*/  LDL.LU R25, [R1+0x80] ;  /* 0x0000800001197983 */ /* 0x000f680000300800 */
[----:B------:R-:W5:Y:S04]  /*14d00*/  LDL.LU R20, [R1+0x84] ;  /* 0x0000840001147983 */ /* 0x000f680000300800 */
[----:B------:R-:W5:Y:S04]  /*14d10*/  LDL.LU R22, [R1+0x88] ;  /* 0x0000880001167983 */ /* 0x000f680000300800 */
[----:B------:R-:W5:Y:S04]  /*14d20*/  LDL.LU R19, [R1+0x8c] ;  /* 0x00008c0001137983 */ /* 0x000f680000300800 */
[----:B------:R-:W5:Y:S04]  /*14d30*/  LDL.LU R24, [R1+0x90] ;  /* 0x0000900001187983 */ /* 0x000f680000300800 */
[----:B------:R-:W5:Y:S01]  /*14d40*/  LDL.LU R21, [R1+0x94] ;  /* 0x0000940001157983 */ /* 0x000f620000300800 */
[----:B-1----:R-:W-:-:S03]  /*14d50*/  F2FP.F16.E4M3.UNPACK_B R0, R6 ;  /* 0x00000006ff00723e */ /* 0x002fc600020006ff */
[----:B------:R-:W5:Y:S01]  /*14d60*/  LDL.LU R23, [R1+0x98] ;  /* 0x0000980001177983 */ /* 0x000f620000300800 */
[----:B------:R-:W-:Y:S01]  /*14d70*/  F2FP.F16.E4M3.UNPACK_B R6, R6.H1 ;  /* 0x00000006ff06723e */ /* 0x000fe200030006ff */
[----:B------:R-:W-:Y:S02]  /*14d80*/  HADD2.F32 R5, -RZ, R0.H1_H1 ;  /* 0x30000000ff057230 */ /* 0x000fe40000004100 */
[----:B------:R-:W5:Y:S04]  /*14d90*/  LDL.LU R26, [R1+0x9c] ;  /* 0x00009c00011a7983 */ /* 0x000f680000300800 */
[----:B------:R-:W5:Y:S04]  /*14da0*/  LDL.LU R28, [R1+0xa0] ;  /* 0x0000a000011c7983 */ /* 0x000f680000300800 */
[----:B------:R-:W5:Y:S04]  /*14db0*/  LDL.LU R30, [R1+0xa4] ;  /* 0x0000a400011e7983 */ /* 0x000f680000300800 */
[----:B------:R-:W5:Y:S04]  /*14dc0*/  LDL.LU R32, [R1+0xa8] ;  /* 0x0000a80001207983 */ /* 0x000f680000300800 */
[----:B------:R-:W5:Y:S04]  /*14dd0*/  LDL.LU R36, [R1+0xac] ;  /* 0x0000ac0001247983 */ /* 0x000f680000300800 */
[----:B------:R-:W5:Y:S01]  /*14de0*/  LDL.LU R39, [R1+0xb0] ;  /* 0x0000b00001277983 */ /* 0x000f620000300800 */
[----:B------:R-:W-:-:S02]  /*14df0*/  MOV R42, 0x3bbb989d ;  /* 0x3bbb989d002a7802 */ /* 0x000fc40000000f00 */
[----:B------:R-:W-:Y:S01]  /*14e00*/  MOV R43, 0x437c0000 ;  /* 0x437c0000002b7802 */ /* 0x000fe20000000f00 */
[----:B------:R-:W-:Y:S01]  /*14e10*/  BSSY B1, `(.L_x_472) ;  /* 0x00000c3000017945 */ /* 0x000fe20003800000 */
[C---:B--2---:R-:W-:Y:S01]  /*14e20*/  FMUL R11, R2.reuse, R3 ;  /* 0x00000003020b7220 */ /* 0x044fe20000400000 */
[----:B------:R-:W-:Y:S01]  /*14e30*/  HADD2.F32 R3, -RZ, R0.H0_H0 ;  /* 0x20000000ff037230 */ /* 0x000fe20000004100 */
[----:B------:R-:W-:Y:S01]  /*14e40*/  F2FP.F16.E4M3.UNPACK_B R0, R7 ;  /* 0x00000007ff00723e */ /* 0x000fe200020006ff */
[----:B---3--:R-:W-:-:S03]  /*14e50*/  FMUL R18, R2, R4 ;  /* 0x0000000402127220 */ /* 0x008fc60000400000 */
[----:B------:R-:W-:Y:S01]  /*14e60*/  FFMA R4, R16, R3, R11 ;  /* 0x0000000310047223 */ /* 0x000fe2000000000b */
[----:B------:R-:W-:Y:S02]  /*14e70*/  HADD2.F32 R3, -RZ, R6.H0_H0 ;  /* 0x20000006ff037230 */ /* 0x000fe40000004100 */
[----:B----4-:R-:W-:Y:S01]  /*14e80*/  FMUL R17, R2, R17 ;  /* 0x0000001102117220 */ /* 0x010fe20000400000 */
[----:B------:R-:W-:Y:S01]  /*14e90*/  F2FP.F16.E4M3.UNPACK_B R7, R7.H1 ;  /* 0x00000007ff07723e */ /* 0x000fe200030006ff */
[--C-:B------:R-:W-:Y:S02]  /*14ea0*/  HADD2.F32 R11, -RZ, R0.reuse.H0_H0 ;  /* 0x20000000ff0b7230 */ /* 0x100fe40000004100 */
[----:B------:R-:W-:Y:S02]  /*14eb0*/  HADD2.F32 R15, -RZ, R0.H1_H1 ;  /* 0x30000000ff0f7230 */ /* 0x000fe40000004100 */
[----:B------:R-:W-:Y:S01]  /*14ec0*/  FFMA R17, R16, R3, R17 ;  /* 0x0000000310117223 */ /* 0x000fe20000000011 */
[----:B-----5:R-:W-:Y:S01]  /*14ed0*/  FMUL R20, R2, R20 ;  /* 0x0000001402147220 */ /* 0x020fe20000400000 */
[----:B------:R-:W-:-:S02]  /*14ee0*/  HADD2.F32 R3, -RZ, R7.H0_H0 ;  /* 0x20000007ff037230 */ /* 0x000fc40000004100 */
[----:B------:R-:W-:Y:S01]  /*14ef0*/  FMUL R22, R2, R22 ;  /* 0x0000001602167220 */ /* 0x000fe20000400000 */
[C---:B------:R-:W-:Y:S01]  /*14f00*/  FFMA R18, R16.reuse, R5, R18 ;  /* 0x0000000510127223 */ /* 0x040fe20000000012 */
[C---:B------:R-:W-:Y:S01]  /*14f10*/  FFMA R11, R16.reuse, R11, R20 ;  /* 0x0000000b100b7223 */ /* 0x040fe20000000014 */
[----:B------:R-:W-:Y:S02]  /*14f20*/  HADD2.F32 R7, -RZ, R7.H1_H1 ;  /* 0x30000007ff077230 */ /* 0x000fe40000004100 */
[----:B------:R-:W-:Y:S01]  /*14f30*/  FFMA R15, R16, R15, R22 ;  /* 0x0000000f100f7223 */ /* 0x000fe20000000016 */
[----:B------:R-:W-:Y:S02]  /*14f40*/  HADD2.F32 R5, -RZ, R6.H1_H1 ;  /* 0x30000006ff057230 */ /* 0x000fe40000004100 */
[C---:B------:R-:W-:Y:S01]  /*14f50*/  FMUL R0, R2.reuse, R25 ;  /* 0x0000001902007220 */ /* 0x040fe20000400000 */
[C---:B------:R-:W-:Y:S01]  /*14f60*/  FMUL R20, R2.reuse, R24 ;  /* 0x0000001802147220 */ /* 0x040fe20000400000 */
[----:B------:R-:W-:Y:S01]  /*14f70*/  FMUL R22, R2, R21 ;  /* 0x0000001502167220 */ /* 0x000fe20000400000 */
[----:B------:R-:W-:-:S02]  /*14f80*/  FFMA.SAT R21, -R4, R42, 0.5 ;  /* 0x3f00000004157423 */ /* 0x000fc4000000212a */
[C---:B------:R-:W-:Y:S01]  /*14f90*/  FFMA R7, R16.reuse, R7, R20 ;  /* 0x0000000710077223 */ /* 0x040fe20000000014 */
[----:B------:R-:W-:Y:S01]  /*14fa0*/  FFMA R6, R16, R5, R0 ;  /* 0x0000000510067223 */ /* 0x000fe20000000000 */
[-C--:B------:R-:W-:Y:S01]  /*14fb0*/  F2FP.F16.E4M3.UNPACK_B R0, R8.reuse ;  /* 0x00000008ff00723e */ /* 0x080fe200020006ff */
[----:B------:R-:W-:Y:S01]  /*14fc0*/  FFMA.RM R20, R21, R43, 12582913 ;  /* 0x4b40000115147423 */ /* 0x000fe2000000402b */
[C---:B------:R-:W-:Y:S01]  /*14fd0*/  FMUL R19, R2.reuse, R19 ;  /* 0x0000001302137220 */ /* 0x040fe20000400000 */
[----:B------:R-:W-:Y:S02]  /*14fe0*/  FMUL R21, R2, R23 ;  /* 0x0000001702157220 */ /* 0x000fe40000400000 */
[----:B------:R-:W-:Y:S01]  /*14ff0*/  FADD R23, R20, -12583039 ;  /* 0xcb40007f14177421 */ /* 0x000fe20000000000 */
[----:B------:R-:W-:Y:S01]  /*15000*/  FFMA R19, R16, R3, R19 ;  /* 0x0000000310137223 */ /* 0x000fe20000000013 */
[--C-:B------:R-:W-:Y:S01]  /*15010*/  HADD2.F32 R3, -RZ, R0.reuse.H1_H1 ;  /* 0x30000000ff037230 */ /* 0x100fe20000004100 */
[----:B------:R-:W-:Y:S01]  /*15020*/  F2FP.F16.E4M3.UNPACK_B R8, R8.H1 ;  /* 0x00000008ff08723e */ /* 0x000fe200030006ff */
[----:B------:R-:W-:-:S02]  /*15030*/  HADD2.F32 R5, -RZ, R0.H0_H0 ;  /* 0x20000000ff057230 */ /* 0x000fc40000004100 */
[----:B------:R-:W-:Y:S01]  /*15040*/  FFMA R23, -R4, 1.4426950216293334961, -R23 ;  /* 0x3fb8aa3b04177823 */ /* 0x000fe20000000917 */
[-C--:B------:R-:W-:Y:S01]  /*15050*/  FFMA.SAT R0, -R18, R42.reuse, 0.5 ;  /* 0x3f00000012007423 */ /* 0x080fe2000000212a */
[----:B------:R-:W-:Y:S01]  /*15060*/  FFMA.SAT R24, -R17, R42, 0.5 ;  /* 0x3f00000011187423 */ /* 0x000fe2000000212a */
[----:B------:R-:W-:Y:S01]  /*15070*/  FFMA R21, R16, R3, R21 ;  /* 0x0000000310157223 */ /* 0x000fe20000000015 */
[----:B------:R-:W-:Y:S01]  /*15080*/  FFMA R4, -R4, 1.925963033500011079e-08, R23 ;  /* 0x32a5706004047823 */ /* 0x000fe20000000117 */
[----:B------:R-:W-:Y:S02]  /*15090*/  HADD2.F32 R3, -RZ, R8.H0_H0 ;  /* 0x20000008ff037230 */ /* 0x000fe40000004100 */
[----:B------:R-:W-:Y:S01]  /*150a0*/  FFMA R5, R16, R5, R22 ;  /* 0x0000000510057223 */ /* 0x000fe20000000016 */
[----:B------:R-:W-:Y:S01]  /*150b0*/  FMUL R23, R2, R26 ;  /* 0x0000001a02177220 */ /* 0x000fe20000400000 */
[-C--:B------:R-:W-:Y:S01]  /*150c0*/  FFMA.RM R22, R0, R43.reuse, 12582913 ;  /* 0x4b40000100167423 */ /* 0x080fe2000000402b */
[----:B------:R-:W-:-:S02]  /*150d0*/  FFMA.RM R24, R24, R43, 12582913 ;  /* 0x4b40000118187423 */ /* 0x000fc4000000402b */
[----:B------:R-:W-:Y:S01]  /*150e0*/  FFMA R23, R16, R3, R23 ;  /* 0x0000000310177223 */ /* 0x000fe20000000017 */
[----:B------:R-:W-:Y:S01]  /*150f0*/  FADD R25, R22, -12583039 ;  /* 0xcb40007f16197421 */ /* 0x000fe20000000000 */
[----:B------:R-:W-:Y:S02]  /*15100*/  HADD2.F32 R3, -RZ, R8.H1_H1 ;  /* 0x30000008ff037230 */ /* 0x000fe40000004100 */
[----:B------:R-:W-:Y:S01]  /*15110*/  FADD R0, R24, -12583039 ;  /* 0xcb40007f18007421 */ /* 0x000fe20000000000 */
[-C--:B------:R-:W-:Y:S01]  /*15120*/  FFMA.SAT R8, -R11, R42.reuse, 0.5 ;  /* 0x3f0000000b087423 */ /* 0x080fe2000000212a */
[----:B------:R-:W-:Y:S01]  /*15130*/  FFMA R25, -R18, 1.4426950216293334961, -R25 ;  /* 0x3fb8aa3b12197823 */ /* 0x000fe20000000919 */
[----:B------:R-:W-:Y:S01]  /*15140*/  FFMA.SAT R26, -R6, R42, 0.5 ;  /* 0x3f000000061a7423 */ /* 0x000fe2000000212a */
[C---:B------:R-:W-:Y:S01]  /*15150*/  FFMA R0, -R17.reuse, 1.4426950216293334961, -R0 ;  /* 0x3fb8aa3b11007823 */ /* 0x040fe20000000900 */
[-C--:B------:R-:W-:Y:S01]  /*15160*/  FFMA.RM R8, R8, R43.reuse, 12582913 ;  /* 0x4b40000108087423 */ /* 0x080fe2000000402b */
[----:B------:R1:W2:Y:S01]  /*15170*/  MUFU.EX2 R27, R4 ;  /* 0x00000004001b7308 */ /* 0x0002a20000000800 */
[----:B------:R-:W-:Y:S01]  /*15180*/  FFMA R25, -R18, 1.925963033500011079e-08, R25 ;  /* 0x32a5706012197823 */ /* 0x000fe20000000119 */
[----:B------:R-:W-:Y:S01]  /*15190*/  FFMA R18, -R17, 1.925963033500011079e-08, R0 ;  /* 0x32a5706011127823 */ /* 0x000fe20000000100 */
[----:B------:R-:W-:Y:S01]  /*151a0*/  FFMA.RM R26, R26, R43, 12582913 ;  /* 0x4b4000011a1a7423 */ /* 0x000fe2000000402b */
[----:B------:R-:W-:Y:S01]  /*151b0*/  FMUL R17, R2, R28 ;  /* 0x0000001c02117220 */ /* 0x000fe20000400000 */
[----:B------:R-:W-:Y:S01]  /*151c0*/  F2FP.F16.E4M3.UNPACK_B R0, R9 ;  /* 0x00000009ff00723e */ /* 0x000fe200020006ff */
[----:B-1----:R-:W-:Y:S01]  /*151d0*/  FADD R4, R8, -12583039 ;  /* 0xcb40007f08047421 */ /* 0x002fe20000000000 */
[----:B------:R-:W-:Y:S01]  /*151e0*/  FADD R31, R26, -12583039 ;  /* 0xcb40007f1a1f7421 */ /* 0x000fe20000000000 */
[----:B------:R-:W-:-:S02]  /*151f0*/  FFMA R17, R16, R3, R17 ;  /* 0x0000000310117223 */ /* 0x000fc40000000011 */
[----:B------:R-:W-:Y:S01]  /*15200*/  FFMA R4, -R11, 1.4426950216293334961, -R4 ;  /* 0x3fb8aa3b0b047823 */ /* 0x000fe20000000904 */
[----:B------:R1:W-:Y:S01]  /*15210*/  MUFU.EX2 R29, R25 ;  /* 0x00000019001d7308 */ /* 0x0003e20000000800 */
[-C--:B------:R-:W-:Y:S01]  /*15220*/  FFMA.SAT R28, -R15, R42.reuse, 0.5 ;  /* 0x3f0000000f1c7423 */ /* 0x080fe2000000212a */
[----:B------:R-:W-:Y:S02]  /*15230*/  HADD2.F32 R3, -RZ, R0.H0_H0 ;  /* 0x20000000ff037230 */ /* 0x000fe40000004100 */
[----:B------:R-:W-:Y:S01]  /*15240*/  FFMA R4, -R11, 1.925963033500011079e-08, R4 ;  /* 0x32a570600b047823 */ /* 0x000fe20000000104 */
[----:B------:R-:W-:Y:S01]  /*15250*/  FFMA R33, -R6, 1.4426950216293334961, -R31 ;  /* 0x3fb8aa3b06217823 */ /* 0x000fe2000000091f */
[----:B------:R-:W-:Y:S01]  /*15260*/  FFMA.SAT R11, -R7, R42, 0.5 ;  /* 0x3f000000070b7423 */ /* 0x000fe2000000212a */
[----:B------:R-:W-:Y:S01]  /*15270*/  FFMA.RM R28, R28, R43, 12582913 ;  /* 0x4b4000011c1c7423 */ /* 0x000fe2000000402b */
[----:B-1----:R-:W-:Y:S01]  /*15280*/  FMUL R25, R2, R30 ;  /* 0x0000001e02197220 */ /* 0x002fe20000400000 */
[----:B------:R-:W-:-:S03]  /*15290*/  FFMA R33, -R6, 1.925963033500011079e-08, R33 ;  /* 0x32a5706006217823 */ /* 0x000fc60000000121 */
[----:B------:R-:W-:Y:S01]  /*152a0*/  FFMA R25, R16, R3, R25 ;  /* 0x0000000310197223 */ /* 0x000fe20000000019 */
[----:B------:R-:W-:Y:S02]  /*152b0*/  HADD2.F32 R3, -RZ, R0.H1_H1 ;  /* 0x30000000ff037230 */ /* 0x000fe40000004100 */
[----:B------:R-:W-:Y:S01]  /*152c0*/  FFMA.RM R0, R11, R43, 12582913 ;  /* 0x4b4000010b007423 */ /* 0x000fe2000000402b */
[----:B------:R-:W-:Y:S01]  /*152d0*/  FADD R6, R28, -12583039 ;  /* 0xcb40007f1c067421 */ /* 0x000fe20000000000 */
[----:B------:R-:W-:-:S03]  /*152e0*/  FMUL R11, R2, R32 ;  /* 0x00000020020b7220 */ /* 0x000fc60000400000 */
[----:B------:R-:W-:Y:S01]  /*152f0*/  FFMA R6, -R15, 1.4426950216293334961, -R6 ;  /* 0x3fb8aa3b0f067823 */ /* 0x000fe20000000906 */
[----:B------:R-:W-:Y:S01]  /*15300*/  FFMA R11, R16, R3, R11 ;  /* 0x00000003100b7223 */ /* 0x000fe2000000000b */
[----:B------:R-:W-:Y:S01]  /*15310*/  FFMA.SAT R3, -R5, R42, 0.5 ;  /* 0x3f00000005037423 */ /* 0x000fe2000000212a */
[----:B------:R1:W3:Y:S01]  /*15320*/  MUFU.EX2 R31, R18 ;  /* 0x00000012001f7308 */ /* 0x0002e20000000800 */
[----:B------:R-:W-:Y:S01]  /*15330*/  FFMA R6, -R15, 1.925963033500011079e-08, R6 ;  /* 0x32a570600f067823 */ /* 0x000fe20000000106 */
[----:B------:R-:W-:-:S06]  /*15340*/  FADD R32, R0, -12583039 ;  /* 0xcb40007f00207421 */ /* 0x000fcc0000000000 */
[----:B------:R4:W-:Y:S01]  /*15350*/  MUFU.EX2 R35, R4 ;  /* 0x0000000400237308 */ /* 0x0009e20000000800 */
[----:B-1----:R-:W-:Y:S01]  /*15360*/  FFMA.SAT R18, -R19, R42, 0.5 ;  /* 0x3f00000013127423 */ /* 0x002fe2000000212a */
[----:B------:R-:W-:-:S03]  /*15370*/  F2FP.F16.E4M3.UNPACK_B R9, R9.H1 ;  /* 0x00000009ff09723e */ /* 0x000fc600030006ff */
[-C--:B------:R-:W-:Y:S01]  /*15380*/  FFMA.RM R18, R18, R43.reuse, 12582913 ;  /* 0x4b40000112127423 */ /* 0x080fe2000000402b */
[----:B----4-:R-:W-:Y:S02]  /*15390*/  FFMA.RM R4, R3, R43, 12582913 ;  /* 0x4b40000103047423 */ /* 0x010fe4000000402b */
[----:B------:R1:W4:Y:S01]  /*153a0*/  MUFU.EX2 R15, R6 ;  /* 0x00000006000f7308 */ /* 0x0003220000000800 */
[C---:B------:R-:W-:Y:S01]  /*153b0*/  FFMA R32, -R7.reuse, 1.4426950216293334961, -R32 ;  /* 0x3fb8aa3b07207823 */ /* 0x040fe20000000920 */
[----:B------:R-:W-:Y:S01]  /*153c0*/  FADD R30, R18, -12583039 ;  /* 0xcb40007f121e7421 */ /* 0x000fe20000000000 */
[----:B------:R-:W-:Y:S02]  /*153d0*/  HADD2.F32 R3, -RZ, R9.H0_H0 ;  /* 0x20000009ff037230 */ /* 0x000fe40000004100 */
[----:B-1----:R-:W-:Y:S01]  /*153e0*/  FADD R6, R4, -12583039 ;  /* 0xcb40007f04067421 */ /* 0x002fe20000000000 */
[----:B------:R-:W-:-:S03]  /*153f0*/  FFMA R32, -R7, 1.925963033500011079e-08, R32 ;  /* 0x32a5706007207823 */ /* 0x000fc60000000120 */
[----:B------:R-:W-:Y:S01]  /*15400*/  FFMA R6, -R5, 1.4426950216293334961, -R6 ;  /* 0x3fb8aa3b05067823 */ /* 0x000fe20000000906 */
[----:B------:R-:W-:Y:S01]  /*15410*/  FFMA R30, -R19, 1.4426950216293334961, -R30 ;  /* 0x3fb8aa3b131e7823 */ /* 0x000fe2000000091e */
[----:B------:R-:W-:Y:S02]  /*15420*/  FMUL R7, R2, R36 ;  /* 0x0000002402077220 */ /* 0x000fe40000400000 */
[----:B------:R-:W-:Y:S01]  /*15430*/  FFMA R6, -R5, 1.925963033500011079e-08, R6 ;  /* 0x32a5706005067823 */ /* 0x000fe20000000106 */
[-C--:B------:R-:W-:Y:S01]  /*15440*/  FFMA.SAT R5, -R17, R42.reuse, 0.5 ;  /* 0x3f00000011057423 */ /* 0x080fe2000000212a */
[----:B------:R-:W-:Y:S01]  /*15450*/  FFMA R30, -R19, 1.925963033500011079e-08, R30 ;  /* 0x32a57060131e7823 */ /* 0x000fe2000000011e */
[----:B------:R-:W-:Y:S01]  /*15460*/  FFMA R3, R16, R3, R7 ;  /* 0x0000000310037223 */ /* 0x000fe20000000007 */
[-C--:B------:R-:W-:Y:S01]  /*15470*/  FFMA.SAT R7, -R23, R42.reuse, 0.5 ;  /* 0x3f00000017077423 */ /* 0x080fe2000000212a */
[----:B------:R-:W-:Y:S01]  /*15480*/  FFMA.RM R38, R5, R43, 12582913 ;  /* 0x4b40000105267423 */ /* 0x000fe2000000402b */
[----:B------:R1:W5:Y:S01]  /*15490*/  MUFU.EX2 R19, R30 ;  /* 0x0000001e00137308 */ /* 0x0003620000000800 */
[----:B------:R-:W-:Y:S01]  /*154a0*/  FFMA.SAT R34, -R21, R42, 0.5 ;  /* 0x3f00000015227423 */ /* 0x000fe2000000212a */
[----:B------:R-:W-:-:S02]  /*154b0*/  HADD2.F32 R9, -RZ, R9.H1_H1 ;  /* 0x30000009ff097230 */ /* 0x000fc40000004100 */
[----:B------:R-:W-:Y:S01]  /*154c0*/  FADD R40, R38, -12583039 ;  /* 0xcb40007f26287421 */ /* 0x000fe20000000000 */
[----:B------:R-:W-:Y:S01]  /*154d0*/  FMUL R5, R2, R39 ;  /* 0x0000002702057220 */ /* 0x000fe20000400000 */
[-C--:B------:R-:W-:Y:S01]  /*154e0*/  FFMA.RM R34, R34, R43.reuse, 12582913 ;  /* 0x4b40000122227423 */ /* 0x080fe2000000402b */
[----:B-1----:R-:W-:Y:S01]  /*154f0*/  FFMA.RM R30, R7, R43, 12582913 ;  /* 0x4b400001071e7423 */ /* 0x002fe2000000402b */
[----:B------:R1:W-:Y:S01]  /*15500*/  MUFU.EX2 R37, R32 ;  /* 0x0000002000257308 */ /* 0x0003e20000000800 */
[----:B------:R-:W-:Y:S01]  /*15510*/  FFMA R40, -R17, 1.4426950216293334961, -R40 ;  /* 0x3fb8aa3b11287823 */ /* 0x000fe20000000928 */
[----:B------:R-:W-:Y:S01]  /*15520*/  FFMA R5, R16, R9, R5 ;  /* 0x0000000910057223 */ /* 0x000fe20000000005 */
[----:B------:R-:W-:Y:S01]  /*15530*/  FADD R36, R34, -12583039 ;  /* 0xcb40007f22247421 */ /* 0x000fe20000000000 */
[-C--:B------:R-:W-:Y:S01]  /*15540*/  FFMA.SAT R39, -R3, R42.reuse, 0.5 ;  /* 0x3f00000003277423 */ /* 0x080fe2000000212a */
[----:B-1----:R-:W-:Y:S01]  /*15550*/  FADD R32, R30, -12583039 ;  /* 0xcb40007f1e207421 */ /* 0x002fe20000000000 */
[----:B------:R-:W-:Y:S01]  /*15560*/  FFMA R40, -R17, 1.925963033500011079e-08, R40 ;  /* 0x32a5706011287823 */ /* 0x000fe20000000128 */
[----:B------:R-:W-:-:S02]  /*15570*/  FFMA.SAT R17, -R11, R42, 0.5 ;  /* 0x3f0000000b117423 */ /* 0x000fc4000000212a */
[----:B------:R-:W-:Y:S01]  /*15580*/  FFMA R32, -R23, 1.4426950216293334961, -R32 ;  /* 0x3fb8aa3b17207823 */ /* 0x000fe20000000920 */
[-C--:B------:R-:W-:Y:S01]  /*15590*/  FFMA.SAT R41, -R5, R42.reuse, 0.5 ;  /* 0x3f00000005297423 */ /* 0x080fe2000000212a */
[----:B------:R-:W-:Y:S01]  /*155a0*/  FFMA R36, -R21, 1.4426950216293334961, -R36 ;  /* 0x3fb8aa3b15247823 */ /* 0x000fe20000000924 */
[----:B------:R1:W-:Y:S01]  /*155b0*/  MUFU.EX2 R7, R6 ;  /* 0x0000000600077308 */ /* 0x0003e20000000800 */
[----:B------:R-:W-:Y:S01]  /*155c0*/  FFMA R32, -R23, 1.925963033500011079e-08, R32 ;  /* 0x32a5706017207823 */ /* 0x000fe20000000120 */
[-C--:B------:R-:W-:Y:S01]  /*155d0*/  FFMA.RM R39, R39, R43.reuse, 12582913 ;  /* 0x4b40000127277423 */ /* 0x080fe2000000402b */
[-C--:B------:R-:W-:Y:S01]  /*155e0*/  FFMA.RM R23, R17, R43.reuse, 12582913 ;  /* 0x4b40000111177423 */ /* 0x080fe2000000402b */
[-C--:B------:R-:W-:Y:S01]  /*155f0*/  FFMA.RM R41, R41, R43.reuse, 12582913 ;  /* 0x4b40000129297423 */ /* 0x080fe2000000402b */
[----:B------:R-:W-:Y:S01]  /*15600*/  FFMA R36, -R21, 1.925963033500011079e-08, R36 ;  /* 0x32a5706015247823 */ /* 0x000fe20000000124 */
[----:B-1----:R-:W-:Y:S02]  /*15610*/  FFMA.SAT R6, -R25, R42, 0.5 ;  /* 0x3f00000019067423 */ /* 0x002fe4000000212a */
[----:B------:R1:W-:Y:S01]  /*15620*/  MUFU.EX2 R9, R32 ;  /* 0x0000002000097308 */ /* 0x0003e20000000800 */
[----:B------:R-:W-:Y:S01]  /*15630*/  SHF.L.U32 R20, R20, 0x17, RZ ;  /* 0x0000001714147819 */ /* 0x000fe200000006ff */
[----:B------:R-:W-:Y:S01]  /*15640*/  FFMA.RM R6, R6, R43, 12582913 ;  /* 0x4b40000106067423 */ /* 0x000fe2000000402b */
[----:B------:R-:W-:Y:S01]  /*15650*/  FADD R42, R23, -12583039 ;  /* 0xcb40007f172a7421 */ /* 0x000fe20000000000 */
[----:B------:R-:W-:Y:S01]  /*15660*/  FADD R44, R41, -12583039 ;  /* 0xcb40007f292c7421 */ /* 0x000fe20000000000 */
[----:B-1----:R-:W-:-:S03]  /*15670*/  FADD R32, R39, -12583039 ;  /* 0xcb40007f27207421 */ /* 0x002fc60000000000 */
[----:B------:R1:W-:Y:S01]  /*15680*/  MUFU.EX2 R21, R36 ;  /* 0x0000002400157308 */ /* 0x0003e20000000800 */
[----:B--2---:R-:W-:Y:S01]  /*15690*/  FFMA R27, R20, R27, 1 ;  /* 0x3f800000141b7423 */ /* 0x004fe2000000001b */
[----:B------:R-:W-:Y:S01]  /*156a0*/  FFMA R42, -R11, 1.4426950216293334961, -R42 ;  /* 0x3fb8aa3b0b2a7823 */ /* 0x000fe2000000092a */
[----:B------:R-:W-:Y:S01]  /*156b0*/  FFMA R32, -R3, 1.4426950216293334961, -R32 ;  /* 0x3fb8aa3b03207823 */ /* 0x000fe20000000920 */
[----:B------:R-:W-:Y:S01]  /*156c0*/  FFMA R44, -R5, 1.4426950216293334961, -R44 ;  /* 0x3fb8aa3b052c7823 */ /* 0x000fe2000000092c */
[----:B-1----:R-:W-:Y:S02]  /*156d0*/  FADD R36, R6, -12583039 ;  /* 0xcb40007f06247421 */ /* 0x002fe40000000000 */
[----:B------:R-:W-:Y:S01]  /*156e0*/  FFMA R32, -R3, 1.925963033500011079e-08, R32 ;  /* 0x32a5706003207823 */ /* 0x000fe20000000120 */
[----:B------:R-:W-:Y:S01]  /*156f0*/  FFMA R42, -R11, 1.925963033500011079e-08, R42 ;  /* 0x32a570600b2a7823 */ /* 0x000fe2000000012a */
[----:B------:R-:W-:Y:S01]  /*15700*/  FFMA R36, -R25, 1.4426950216293334961, -R36 ;  /* 0x3fb8aa3b19247823 */ /* 0x000fe20000000924 */
[----:B------:R-:W-:Y:S01]  /*15710*/  FFMA R44, -R5, 1.925963033500011079e-08, R44 ;  /* 0x32a57060052c7823 */ /* 0x000fe2000000012c */
[----:B------:R-:W-:-:S02]  /*15720*/  IADD3 R3, R27, 0x1800000, RZ ;  /* 0x018000001b037810 */ /* 0x000fc40007ffe0ff */
[----:B------:R-:W-:Y:S02]  /*15730*/  FFMA R36, -R25, 1.925963033500011079e-08, R36 ;  /* 0x32a5706019247823 */ /* 0x000fe40000000124 */
[----:B------:R-:W-:Y:S01]  /*15740*/  LOP3.LUT R3, R3, 0x7f800000, RZ, 0xc0, !PT ;  /* 0x7f80000003037812 */ /* 0x000fe200078ec0ff */
[----:B------:R-:W1:Y:S03]  /*15750*/  MUFU.EX2 R33, R33 ;  /* 0x0000002100217308 */ /* 0x000e660000000800 */
[----:B------:R-:W-:-:S05]  /*15760*/  ISETP.GT.U32.AND P0, PT, R3, 0x1ffffff, PT ;  /* 0x01ffffff0300780c */ /* 0x000fca0003f04070 */
[----:B------:R-:W2:Y:S08]  /*15770*/  MUFU.EX2 R17, R40 ;  /* 0x0000002800117308 */ /* 0x000eb00000000800 */
[----:B------:R-:W2:Y:S08]  /*15780*/  MUFU.EX2 R11, R36 ;  /* 0x00000024000b7308 */ /* 0x000eb00000000800 */
[----:B------:R-:W2:Y:S08]  /*15790*/  MUFU.EX2 R42, R42 ;  /* 0x0000002a002a7308 */ /* 0x000eb00000000800 */
[----:B------:R-:W2:Y:S08]  /*157a0*/  MUFU.EX2 R32, R32 ;  /* 0x0000002000207308 */ /* 0x000eb00000000800 */
[----:B------:R-:W2:Y:S01]  /*157b0*/  MUFU.EX2 R44, R44 ;  /* 0x0000002c002c7308 */ /* 0x000ea20000000800 */
        /* <DEDUP_REMOVED lines=14> */
[----:B------:R-:W-:Y:S01]  /*158a0*/  SHF.L.U32 R41, R41, 0x17, RZ ;  /* 0x0000001729297819 */ /* 0x000fe200000006ff */
[----:B---3--:R-:W-:Y:S01]  /*158b0*/  FFMA R31, R24, R31, 1 ;  /* 0x3f800000181f7423 */ /* 0x008fe2000000001f */
[----:B----4-:R-:W-:Y:S01]  /*158c0*/  FFMA R15, R28, R15, 1 ;  /* 0x3f8000001c0f7423 */ /* 0x010fe2000000000f */
[----:B-----5:R-:W-:Y:S01]  /*158d0*/  FFMA R24, R18, R19, 1 ;  /* 0x3f80000012187423 */ /* 0x020fe20000000013 */
[----:B------:R-:W-:Y:S01]  /*158e0*/  FFMA R22, R22, R29, 1 ;  /* 0x3f80000016167423 */ /* 0x000fe2000000001d */
[----:B-1----:R-:W-:Y:S01]  /*158f0*/  FFMA R26, R26, R33, 1 ;  /* 0x3f8000001a1a7423 */ /* 0x002fe20000000021 */
[----:B------:R-:W-:Y:S01]  /*15900*/  FFMA R20, R8, R35, 1 ;  /* 0x3f80000008147423 */ /* 0x000fe20000000023 */
[----:B------:R-:W-:Y:S01]  /*15910*/  FFMA R19, R0, R37, 1 ;  /* 0x3f80000000137423 */ /* 0x000fe20000000025 */
[----:B------:R-:W-:Y:S01]  /*15920*/  FFMA R28, R4, R7, 1 ;  /* 0x3f800000041c7423 */ /* 0x000fe20000000007 */
[----:B------:R-:W-:Y:S01]  /*15930*/  FFMA R21, R34, R21, 1 ;  /* 0x3f80000022157423 */ /* 0x000fe20000000015 */
[----:B------:R-:W-:Y:S01]  /*15940*/  FFMA R30, R30, R9, 1 ;  /* 0x3f8000001e1e7423 */ /* 0x000fe20000000009 */
[----:B--2---:R-:W-:Y:S01]  /*15950*/  FFMA R25, R38, R17, 1 ;  /* 0x3f80000026197423 */ /* 0x004fe20000000011 */
[----:B------:R-:W-:Y:S01]  /*15960*/  FFMA R46, R6, R11, 1 ;  /* 0x3f800000062e7423 */ /* 0x000fe2000000000b */
[----:B------:R-:W-:Y:S01]  /*15970*/  FFMA R23, R23, R42, 1 ;  /* 0x3f80000017177423 */ /* 0x000fe2000000002a */
        /* <DEDUP_REMOVED lines=8> */
.L_x_473:
[----:B------:R-:W1:Y:S02]  /*15a00*/  MUFU.RCP R6, R27 ;  /* 0x0000001b00067308 */ /* 0x000e640000001000 */
[----:B-1----:R-:W-:-:S04]  /*15a10*/  FFMA R0, R27, R6, -1 ;  /* 0xbf8000001b007423 */ /* 0x002fc80000000006 */
[----:B------:R-:W-:-:S04]  /*15a20*/  FADD.FTZ R3, -R0, -RZ ;  /* 0x800000ff00037221 */ /* 0x000fc80000010100 */
[----:B------:R-:W-:-:S07]  /*15a30*/  FFMA R6, R6, R3, R6 ;  /* 0x0000000306067223 */ /* 0x000fce0000000006 */
.L_x_474:
[----:B------:R-:W-:Y:S05]  /*15a40*/  BSYNC B1 ;  /* 0x0000000000017941 */ /* 0x000fea0003800000 */
.L_x_472:
        /* <DEDUP_REMOVED lines=10> */
.L_x_476:
[----:B------:R-:W1:Y:S02]  /*15af0*/  MUFU.RCP R7, R22 ;  /* 0x0000001600077308 */ /* 0x000e640000001000 */
[----:B-1----:R-:W-:-:S04]  /*15b00*/  FFMA R0, R22, R7, -1 ;  /* 0xbf80000016007423 */ /* 0x002fc80000000007 */
[----:B------:R-:W-:-:S04]  /*15b10*/  FADD.FTZ R0, -R0, -RZ ;  /* 0x800000ff00007221 */ /* 0x000fc80000010100 */
[----:B------:R-:W-:-:S07]  /*15b20*/  FFMA R7, R7, R0, R7 ;  /* 0x0000000007077223 */ /* 0x000fce0000000007 */
.L_x_477:
[----:B------:R-:W-:Y:S05]  /*15b30*/  BSYNC B1 ;  /* 0x0000000000017941 */ /* 0x000fea0003800000 */
.L_x_475:
        /* <DEDUP_REMOVED lines=10> */
.L_x_479:
[----:B------:R-:W1:Y:S02]  /*15be0*/  MUFU.RCP R8, R31 ;  /* 0x0000001f00087308 */ /* 0x000e640000001000 */
[----:B-1----:R-:W-:-:S04]  /*15bf0*/  FFMA R0, R31, R8, -1 ;  /* 0xbf8000001f007423 */ /* 0x002fc80000000008 */
[----:B------:R-:W-:-:S04]  /*15c00*/  FADD.FTZ R3, -R0, -RZ ;  /* 0x800000ff00037221 */ /* 0x000fc80000010100 */
[----:B------:R-:W-:-:S07]  /*15c10*/  FFMA R8, R8, R3, R8 ;  /* 0x0000000308087223 */ /* 0x000fce0000000008 */
.L_x_480:
[----:B------:R-:W-:Y:S05]  /*15c20*/  BSYNC B1 ;  /* 0x0000000000017941 */ /* 0x000fea0003800000 */
.L_x_478:
        /* <DEDUP_REMOVED lines=10> */
.L_x_482:
[----:B------:R-:W1:Y:S02]  /*15cd0*/  MUFU.RCP R9, R26 ;  /* 0x0000001a00097308 */ /* 0x000e640000001000 */
[----:B-1----:R-:W-:-:S04]  /*15ce0*/  FFMA R0, R26, R9, -1 ;  /* 0xbf8000001a007423 */ /* 0x002fc80000000009 */
[----:B------:R-:W-:-:S04]  /*15cf0*/  FADD.FTZ R0, -R0, -RZ ;  /* 0x800000ff00007221 */ /* 0x000fc80000010100 */
[----:B------:R-:W-:-:S07]  /*15d00*/  FFMA R9, R9, R0, R9 ;  /* 0x0000000009097223 */ /* 0x000fce0000000009 */
.L_x_483:
[----:B------:R-:W-:Y:S05]  /*15d10*/  BSYNC B1 ;  /* 0x0000000000017941 */ /* 0x000fea0003800000 */
.L_x_481:
        /* <DEDUP_REMOVED lines=10> */
.L_x_485:
[----:B------:R-:W1:Y:S02]  /*15dc0*/  MUFU.RCP R11, R20 ;  /* 0x00000014000b7308 */ /* 0x000e640000001000 */
[----:B-1----:R-:W-:-:S04]  /*15dd0*/  FFMA R0, R20, R11, -1 ;  /* 0xbf80000014007423 */ /* 0x002fc8000000000b */
[----:B------:R-:W-:-:S04]  /*15de0*/  FADD.FTZ R0, -R0, -RZ ;  /* 0x800000ff00007221 */ /* 0x000fc80000010100 */
[----:B------:R-:W-:-:S07]  /*15df0*/  FFMA R11, R11, R0, R11 ;  /* 0x000000000b0b7223 */ /* 0x000fce000000000b */
.L_x_486:
[----:B------:R-:W-:Y:S05]  /*15e00*/  BSYNC B1 ;  /* 0x0000000000017941 */ /* 0x000fea0003800000 */
.L_x_484:
        /* <DEDUP_REMOVED lines=10> */
.L_x_488:
[----:B------:R-:W1:Y:S02]  /*15eb0*/  MUFU.RCP R18, R15 ;  /* 0x0000000f00127308 */ /* 0x000e640000001000 */
[----:B-1----:R-:W-:-:S04]  /*15ec0*/  FFMA R0, R15, R18, -1 ;  /* 0xbf8000000f007423 */ /* 0x002fc80000000012 */
[----:B------:R-:W-:-:S04]  /*15ed0*/  FADD.FTZ R3, -R0, -RZ ;  /* 0x800000ff00037221 */ /* 0x000fc80000010100 */
[----:B------:R-:W-:-:S07]  /*15ee0*/  FFMA R18, R18, R3, R18 ;  /* 0x0000000312127223 */ /* 0x000fce0000000012 */
.L_x_489:
[----:B------:R-:W-:Y:S05]  /*15ef0*/  BSYNC B1 ;  /* 0x0000000000017941 */ /* 0x000fea0003800000 */
.L_x_487:
        /* <DEDUP_REMOVED lines=10> */
.L_x_491:
[----:B------:R-:W1:Y:S02]  /*15fa0*/  MUFU.RCP R15, R24 ;  /* 0x00000018000f7308 */ /* 0x000e640000001000 */
[----:B-1----:R-:W-:-:S04]  /*15fb0*/  FFMA R0, R24, R15, -1 ;  /* 0xbf80000018007423 */ /* 0x002fc8000000000f */
[----:B------:R-:W-:-:S04]  /*15fc0*/  FADD.FTZ R0, -R0, -RZ ;  /* 0x800000ff00007221 */ /* 0x000fc80000010100 */
[----:B------:R-:W-:-:S07]  /*15fd0*/  FFMA R15, R15, R0, R15 ;  /* 0x000000000f0f7223 */ /* 0x000fce000000000f */
.L_x_492:
[----:B------:R-:W-:Y:S05]  /*15fe0*/  BSYNC B1 ;  /* 0x0000000000017941 */ /* 0x000fea0003800000 */
.L_x_490:
        /* <DEDUP_REMOVED lines=10> */
.L_x_494:
[----:B------:R-:W1:Y:S02]  /*16090*/  MUFU.RCP R20, R19 ;  /* 0x0000001300147308 */ /* 0x000e640000001000 */
[----:B-1----:R-:W-:-:S04]  /*160a0*/  FFMA R0, R19, R20, -1 ;  /* 0xbf80000013007423 */ /* 0x002fc80000000014 */
[----:B------:R-:W-:-:S04]  /*160b0*/  FADD.FTZ R3, -R0, -RZ ;  /* 0x800000ff00037221 */ /* 0x000fc80000010100 */
[----:B------:R-:W-:-:S07]  /*160c0*/  FFMA R20, R20, R3, R20 ;  /* 0x0000000314147223 */ /* 0x000fce0000000014 */
.L_x_495:
[----:B------:R-:W-:Y:S05]  /*160d0*/  BSYNC B1 ;  /* 0x0000000000017941 */ /* 0x000fea0003800000 */
.L_x_493:
[----:B------:R-:W-:Y:S01]  /*160e0*/  IADD3 R0, R28, 0x1800000, RZ ;  /* 0x018000001c007810 */ /* 0x000fe20007ffe0ff */
[----:B------:R-:W-:Y:S03]  /*160f0*/  BSSY B1, `(.L_x_496) ;  /* 0x000000d000017945 */ /* 0x000fe60003800000 */
[----:B------:R-:W-:-:S04]  /*16100*/  LOP3.LUT R0, R0, 0x7f800000, RZ, 0xc0, !PT ;  /* 0x7f80000000007812 */ /* 0x000fc800078ec0ff */
[----:B------:R-:W-:-:S13]  /*16110*/  ISETP.GT.U32.AND P0, PT, R0, 0x1ffffff, PT ;  /* 0x01ffffff0000780c */ /* 0x000fda0003f04070 */
[----:B------:R-:W-:Y:S05]  /*16120*/  @P0 BRA `(.L_x_497) ;  /* 0x0000000000140947 */ /* 0x000fea0003800000 */
[----:B------:R-:W-:Y:S01]  /*16130*/  IMAD.MOV.U32 R0, RZ, RZ, R28 ;  /* 0x000000ffff007224 */ /* 0x000fe200078e001c */
[----:B------:R-:W-:-:S07]  /*16140*/  MOV R4, 0x16160 ;  /* 0x0001616000047802 */ /* 0x000fce0000000f00 */
[----:B------:R-:W-:Y:S05]  /*16150*/  CALL.REL.NOINC `($__internal_0_$__cuda_sm20_rcp_rn_f32_slowpath) ;  /* 0x0000004c00807944 */ /* 0x000fea0003c00000 */
[----:B------:R-:W-:Y:S01]  /*16160*/  MOV R17, R0 ;  /* 0x0000000000117202 */ /* 0x000fe20000000f00 */
[----:B------:R-:W-:Y:S06]  /*16170*/  BRA `(.L_x_498) ;  /* 0x0000000000107947 */ /* 0x000fec0003800000 */
.L_x_497:
[----:B------:R-:W1:Y:S02]  /*16180*/  MUFU.RCP R17, R28 ;  /* 0x0000001c00117308 */ /* 0x000e640000001000 */
[----:B-1----:R-:W-:-:S04]  /*16190*/  FFMA R0, R28, R17, -1 ;  /* 0xbf8000001c007423 */ /* 0x002fc80000000011 */
[----:B------:R-:W-:-:S04]  /*161a0*/  FADD.FTZ R0, -R0, -RZ ;  /* 0x800000ff00007221 */ /* 0x000fc80000010100 */
[----:B------:R-:W-:-:S07]  /*161b0*/  FFMA R17, R17, R0, R17 ;  /* 0x0000000011117223 */ /* 0x000fce0000000011 */
.L_x_498:
[----:B------:R-:W-:Y:S05]  /*161c0*/  BSYNC B1 ;  /* 0x0000000000017941 */ /* 0x000fea0003800000 */
.L_x_496:
        /* <DEDUP_REMOVED lines=10> */
.L_x_500:
[----:B------:R-:W1:Y:S02]  /*16270*/  MUFU.RCP R22, R21 ;  /* 0x0000001500167308 */ /* 0x000e640000001000 */
[----:B-1----:R-:W-:-:S04]  /*16280*/  FFMA R0, R21, R22, -1 ;  /* 0xbf80000015007423 */ /* 0x002fc80000000016 */
[----:B------:R-:W-:-:S04]  /*16290*/  FADD.FTZ R3, -R0, -RZ ;  /* 0x800000ff00037221 */ /* 0x000fc80000010100 */
[----:B------:R-:W-:-:S07]  /*162a0*/  FFMA R22, R22, R3, R22 ;  /* 0x0000000316167223 */ /* 0x000fce0000000016 */
.L_x_501:
[----:B------:R-:W-:Y:S05]  /*162b0*/  BSYNC B1 ;  /* 0x0000000000017941 */ /* 0x000fea0003800000 */
.L_x_499:
        /* <DEDUP_REMOVED lines=10> */
.L_x_503:
[----:B------:R-:W1:Y:S02]  /*16360*/  MUFU.RCP R19, R30 ;  /* 0x0000001e00137308 */ /* 0x000e640000001000 */
[----:B-1----:R-:W-:-:S04]  /*16370*/  FFMA R0, R30, R19, -1 ;  /* 0xbf8000001e007423 */ /* 0x002fc80000000013 */
[----:B------:R-:W-:-:S04]  /*16380*/  FADD.FTZ R0, -R0, -RZ ;  /* 0x800000ff00007221 */ /* 0x000fc80000010100 */
[----:B------:R-:W-:-:S07]  /*16390*/  FFMA R19, R19, R0, R19 ;  /* 0x0000000013137223 */ /* 0x000fce0000000013 */
.L_x_504:
[----:B------:R-:W-:Y:S05]  /*163a0*/  BSYNC B1 ;  /* 0x0000000000017941 */ /* 0x000fea0003800000 */
.L_x_502:
        /* <DEDUP_REMOVED lines=10> */
.L_x_506:
[----:B------:R-:W1:Y:S02]  /*16450*/  MUFU.RCP R24, R25 ;  /* 0x0000001900187308 */ /* 0x000e640000001000 */
[----:B-1----:R-:W-:-:S04]  /*16460*/  FFMA R0, R25, R24, -1 ;  /* 0xbf80000019007423 */ /* 0x002fc80000000018 */
[----:B------:R-:W-:-:S04]  /*16470*/  FADD.FTZ R3, -R0, -RZ ;  /* 0x800000ff00037221 */ /* 0x000fc80000010100 */
[----:B------:R-:W-:-:S07]  /*16480*/  FFMA R24, R24, R3, R24 ;  /* 0x0000000318187223 */ /* 0x000fce0000000018 */
.L_x_507:
[----:B------:R-:W-:Y:S05]  /*16490*/  BSYNC B1 ;  /* 0x0000000000017941 */ /* 0x000fea0003800000 */
.L_x_505:
        /* <DEDUP_REMOVED lines=10> */
.L_x_509:
[----:B------:R-:W1:Y:S02]  /*16540*/  MUFU.RCP R21, R46 ;  /* 0x0000002e00157308 */ /* 0x000e640000001000 */
[----:B-1----:R-:W-:-:S04]  /*16550*/  FFMA R0, R46, R21, -1 ;  /* 0xbf8000002e007423 */ /* 0x002fc80000000015 */
[----:B------:R-:W-:-:S04]  /*16560*/  FADD.FTZ R0, -R0, -RZ ;  /* 0x800000ff00007221 */ /* 0x000fc80000010100 */
[----:B------:R-:W-:-:S07]  /*16570*/  FFMA R21, R21, R0, R21 ;  /* 0x0000000015157223 */ /* 0x000fce0000000015 */
.L_x_510:
[----:B------:R-:W-:Y:S05]  /*16580*/  BSYNC B1 ;  /* 0x0000000000017941 */ /* 0x000fea0003800000 */
.L_x_508:
        /* <DEDUP_REMOVED lines=10> */
.L_x_512:
[----:B------:R-:W1:Y:S02]  /*16630*/  MUFU.RCP R26, R23 ;  /* 0x00000017001a7308 */ /* 0x000e640000001000 */
[----:B-1----:R-:W-:-:S04]  /*16640*/  FFMA R0, R23, R26, -1 ;  /* 0xbf80000017007423 */ /* 0x002fc8000000001a */
[----:B------:R-:W-:-:S04]  /*16650*/  FADD.FTZ R3, -R0, -RZ ;  /* 0x800000ff00037221 */ /* 0x000fc80000010100 */
[----:B------:R-:W-:-:S07]  /*16660*/  FFMA R26, R26, R3, R26 ;  /* 0x000000031a1a7223 */ /* 0x000fce000000001a */
.L_x_513:
[----:B------:R-:W-:Y:S05]  /*16670*/  BSYNC B1 ;  /* 0x0000000000017941 */ /* 0x000fea0003800000 */
.L_x_511:
        /* <DEDUP_REMOVED lines=10> */
.L_x_515:
[----:B------:R-:W1:Y:S02]  /*16720*/  MUFU.RCP R23, R32 ;  /* 0x0000002000177308 */ /* 0x000e640000001000 */
[----:B-1----:R-:W-:-:S04]  /*16730*/  FFMA R0, R32, R23, -1 ;  /* 0xbf80000020007423 */ /* 0x002fc80000000017 */
[----:B------:R-:W-:-:S04]  /*16740*/  FADD.FTZ R0, -R0, -RZ ;  /* 0x800000ff00007221 */ /* 0x000fc80000010100 */
[----:B------:R-:W-:-:S07]  /*16750*/  FFMA R23, R23, R0, R23 ;  /* 0x0000000017177223 */ /* 0x000fce0000000017 */
.L_x_516:
[----:B------:R-:W-:Y:S05]  /*16760*/  BSYNC B1 ;  /* 0x0000000000017941 */ /* 0x000fea0003800000 */
.L_x_514:
        /* <DEDUP_REMOVED lines=9> */
.L_x_518:
[----:B------:R-:W1:Y:S02]  /*16800*/  MUFU.RCP R0, R41 ;  /* 0x0000002900007308 */ /* 0x000e640000001000 */
[----:B-1----:R-:W-:-:S04]  /*16810*/  FFMA R3, R41, R0, -1 ;  /* 0xbf80000029037423 */ /* 0x002fc80000000000 */
[----:B------:R-:W-:-:S04]  /*16820*/  FADD.FTZ R3, -R3, -RZ ;  /* 0x800000ff03037221 */ /* 0x000fc80000010100 */
[----:B------:R-:W-:-:S07]  /*16830*/  FFMA R0, R0, R3, R0 ;  /* 0x0000000300007223 */ /* 0x000fce0000000000 */
.L_x_519:
[----:B------:R-:W-:Y:S05]  /*16840*/  BSYNC B1 ;  /* 0x0000000000017941 */ /* 0x000fea0003800000 */
.L_x_517:
        /* <DEDUP_REMOVED lines=10> */
.L_x_520:
[----:B------:R-:W2:Y:S01]  /*168f0*/  LDL.LU R25, [R1+0xc4] ;  /* 0x0000c40001197983 */ /* 0x000ea20000300800 */
        /* <DEDUP_REMOVED lines=16> */
[----:B---3--:R-:W3:Y:S02]  /*16a00*/  FENCE.VIEW.ASYNC.S ;  /* 0x00000000000073c6 */ /* 0x008ee40000000000 */
[----:B---3--:R-:W-:Y:S01]  /*16a10*/  BAR.SYNC.DEFER_BLOCKING 0x1, 0x100 ;  /* 0x0044000000007b1d */ /* 0x008fe20000010000 */
[----:B--2---:R-:W-:-:S05]  /*16a20*/  IADD3 R25, P0, R25, UR56, RZ ;  /* 0x0000003819197c10 */ /* 0x004fca000ff1e0ff */
[----:B------:R1:W-:Y:S01]  /*16a30*/  STL [R1+0xc4], R25 ;  /* 0x0000c41901007387 */ /* 0x0003e20000100800 */
[----:B------:R-:W-:Y:S07]  /*16a40*/  @P5 BRA `(.L_x_522) ;  /* 0x0000000000205947 */ /* 0x000fee0003800000 */
[----:B------:R-:W-:Y:S02]  /*16a50*/  UIADD3 UR8, UP0, UR60, 0x4f0, URZ ;  /* 0x000004f03c087890 */ /* 0x000fe4000ff1e03f */
[----:B------:R-:W-:Y:S02]  /*16a60*/  UIADD3 UR6, UR46, 0x80, URZ ;  /* 0x000000802e067890 */ /* 0x000fe4000fffe03f */
[----:B------:R-:W-:Y:S02]  /*16a70*/  UIADD3 UR5, UR45, 0x60, URZ ;  /* 0x000000602d057890 */ /* 0x000fe4000fffe03f */
[----:B------:R-:W-:Y:S02]  /*16a80*/  UIADD3 UR4, UR51, 0x5100, URZ ;  /* 0x0000510033047890 */ /* 0x000fe4000fffe03f */
[----:B------:R-:W-:Y:S01]  /*16a90*/  UIADD3.X UR9, URZ, UR61, URZ, UP0, !UPT ;  /* 0x0000003d3f097290 */ /* 0x000fe200087fe43f */
[----:B------:R-:W-:-:S08]  /*16aa0*/  UMOV UR7, UR47 ;  /* 0x0000002f00077c82 */ /* 0x000fd00008000000 */
[----:B------:R2:W-:Y:S02]  /*16ab0*/  UTMASTG.3D [UR4], [UR8] ;  /* 0x00000004080073b5 */ /* 0x0005e40008010000 */
[----:B--2---:R0:W-:Y:S02]  /*16ac0*/  UTMACMDFLUSH ;  /* 0x00000000000079b7 */ /* 0x0041e40000000000 */
.L_x_522:
[----:B------:R-:W-:Y:S05]  /*16ad0*/  BSYNC B0 ;  /* 0x0000000000007941 */ /* 0x000fea0003800000 */
.L_x_521:
[----:B------:R-:W2:Y:S01]  /*16ae0*/  LDL.LU R27, [R1+0xc8] ;  /* 0x0000c800011b7983 */ /* 0x000ea20000300800 */
[----:B------:R-:W-:Y:S01]  /*16af0*/  ULDC.64 UR4, c[0x0][0x8f8] ;  /* 0x00023e0000047ab9 */ /* 0x000fe20000000a00 */
[----:B------:R-:W-:Y:S01]  /*16b00*/  UMOV UR45, 0xffffffff ;  /* 0xffffffff002d7882 */ /* 0x000fe20000000000 */
[----:B------:R-:W-:Y:S01]  /*16b10*/  UMOV UR47, 0xffffffff ;  /* 0xffffffff002f7882 */ /* 0x000fe20000000000 */
[----:B------:R-:W-:Y:S02]  /*16b20*/  PRMT R0, RZ, 0x7610, R0 ;  /* 0x00007610ff007816 */ /* 0x000fe40000000000 */
[----:B------:R-:W-:Y:S02]  /*16b30*/  MOV R5, 0xffffffff ;  /* 0xffffffff00057802 */ /* 0x000fe40000000f00 */
[----:B--2---:R-:W-:Y:S02]  /*16b40*/  IADD3.X R27, R27, UR38, RZ, P0, !PT ;  /* 0x000000261b1b7c10 */ /* 0x004fe400087fe4ff */
[----:B------:R-:W-:-:S03]  /*16b50*/  ISETP.GE.U32.AND P0, PT, R25, UR4, PT ;  /* 0x0000000419007c0c */ /* 0x000fc6000bf06070 */
[----:B------:R2:W-:Y:S01]  /*16b60*/  STL [R1+0xc8], R27 ;  /* 0x0000c81b01007387 */ /* 0x0005e20000100800 */
[----:B------:R-:W-:-:S13]  /*16b70*/  ISETP.GE.U32.AND.EX P0, PT, R27, UR5, PT, P0 ;  /* 0x000000051b007c0c */ /* 0x000fda000bf06100 */
[----:B--2---:R-:W-:Y:S05]  /*16b80*/  @P0 BRA `(.L_x_523) ;  /* 0x0000000400780947 */ /* 0x004fea0003800000 */
[----:B-1----:R-:W1:Y:S01]  /*16b90*/  S2R R17, SR_CTAID.X ;  /* 0x0000000000117919 */ /* 0x002e620000002500 */
[----:B------:R-:W2:Y:S01]  /*16ba0*/  LDC.64 R10, c[0x0][0x8d0] ;  /* 0x00023400ff0a7b82 */ /* 0x000ea20000000a00 */
[----:B------:R-:W-:Y:S01]  /*16bb0*/  ULDC UR4, c[0x0][0x150] ;  /* 0x0000540000047ab9 */ /* 0x000fe20000000800 */
[----:B------:R-:W-:Y:S01]  /*16bc0*/  MOV R8, R25 ;  /* 0x0000001900087202 */ /* 0x000fe20000000f00 */
[----:B------:R-:W3:Y:S01]  /*16bd0*/  S2R R23, SR_CTAID.Y ;  /* 0x0000000000177919 */ /* 0x000ee20000002600 */
[----:B------:R-:W-:-:S04]  /*16be0*/  MOV R9, R27 ;  /* 0x0000001b00097202 */ /* 0x000fc80000000f00 */
[----:B------:R-:W4:Y:S08]  /*16bf0*/  LDC R24, c[0x0][0x144] ;  /* 0x00005100ff187b82 */ /* 0x000f300000000800 */
[----:B------:R-:W3:Y:S08]  /*16c00*/  LDC R12, c[0x0][0x8d8] ;  /* 0x00023600ff0c7b82 */ /* 0x000ef00000000800 */
[----:B------:R-:W3:Y:S01]  /*16c10*/  LDC.64 R18, c[0x0][0x8c8] ;  /* 0x00023200ff127b82 */ /* 0x000ee20000000a00 */
[----:B--2---:R-:W-:-:S04]  /*16c20*/  ISETP.NE.U32.AND P0, PT, R10, RZ, PT ;  /* 0x000000ff0a00720c */ /* 0x004fc80003f05070 */
[----:B------:R-:W-:Y:S02]  /*16c30*/  ISETP.NE.AND.EX P0, PT, R11, RZ, PT, P0 ;  /* 0x000000ff0b00720c */ /* 0x000fe40003f05300 */
[----:B-1----:R-:W-:-:S05]  /*16c40*/  I2FP.F32.U32 R0, R17 ;  /* 0x0000001100007245 */ /* 0x002fca0000201000 */
[----:B------:R-:W-:-:S04]  /*16c50*/  FMUL R0, R0, UR4 ;  /* 0x0000000400007c20 */ /* 0x000fc80008400000 */
[----:B------:R1:W2:Y:S02]  /*16c60*/  F2I.U32.TRUNC.NTZ R22, R0 ;  /* 0x0000000000167305 */ /* 0x0002a4000020f000 */
[----:B----4-:R-:W-:Y:S05]  /*16c70*/  @!P0 BRA `(.L_x_524) ;  /* 0x0000000000288947 */ /* 0x010fea0003800000 */
[----:B-1----:R-:W1:Y:S02]  /*16c80*/  LDC R0, c[0x0][0x8dc] ;  /* 0x00023700ff007b82 */ /* 0x002e640000000800 */
[----:B-1----:R-:W-:-:S04]  /*16c90*/  IADD3 R3, P0, R25, R0, RZ ;  /* 0x0000000019037210 */ /* 0x002fc80007f1e0ff */
        /* <DEDUP_REMOVED lines=8> */
.L_x_524:
[-CC-:B---3--:R-:W-:Y:S01]  /*16d20*/  SHF.R.U64 R29, R8, R12.reuse, R9.reuse ;  /* 0x0000000c081d7219 */ /* 0x188fe20000001209 */
[----:B------:R-:W3:Y:S01]  /*16d30*/  LDC.64 R20, c[0x0][0x8e8] ;  /* 0x00023a00ff147b82 */ /* 0x000ee20000000a00 */
[----:B-1----:R-:W-:Y:S01]  /*16d40*/  SHF.R.U32.HI R0, RZ, R12, R9 ;  /* 0x0000000cff007219 */ /* 0x002fe20000011609 */
[----:B------:R-:W-:Y:S01]  /*16d50*/  ULDC UR4, c[0x0][0x154] ;  /* 0x0000550000047ab9 */ /* 0x000fe20000000800 */
[----:B------:R-:W-:Y:S02]  /*16d60*/  IADD3 R3, P0, RZ, -R29, RZ ;  /* 0x8000001dff037210 */ /* 0x000fe40007f1e0ff */
[----:B------:R-:W-:Y:S02]  /*16d70*/  MOV R4, R25 ;  /* 0x0000001900047202 */ /* 0x000fe40000000f00 */
[----:B------:R-:W-:Y:S01]  /*16d80*/  IADD3.X R5, RZ, ~R0, RZ, P0, !PT ;  /* 0x80000000ff057210 */ /* 0x000fe200007fe4ff */
[----:B------:R-:W1:Y:S01]  /*16d90*/  LDC R6, c[0x0][0x8c0] ;  /* 0x00023000ff067b82 */ /* 0x000e620000000800 */
[----:B--2---:R-:W-:-:S02]  /*16da0*/  IADD3 R22, -R22, RZ, RZ ;  /* 0x000000ff16167210 */ /* 0x004fc40007ffe1ff */
[----:B------:R-:W-:Y:S01]  /*16db0*/  MOV R7, 0x1 ;  /* 0x0000000100077802 */ /* 0x000fe20000000f00 */
[----:B------:R-:W-:Y:S01]  /*16dc0*/  IMAD R0, R5, R18, RZ ;  /* 0x0000001205007224 */ /* 0x000fe200078e02ff */
[----:B------:R-:W-:Y:S01]  /*16dd0*/  MOV R5, R27 ;  /* 0x0000001b00057202 */ /* 0x000fe20000000f00 */
[----:B------:R-:W-:Y:S02]  /*16de0*/  IMAD R24, R24, R22, R17 ;  /* 0x0000001618187224 */ /* 0x000fe400078e0211 */
[----:B------:R-:W2:Y:S01]  /*16df0*/  LDC R8, c[0x0][0x8b0] ;  /* 0x00022c00ff087b82 */ /* 0x000ea20000000800 */
[----:B------:R-:W-:-:S04]  /*16e00*/  IMAD.WIDE.U32 R4, R3, R18, R4 ;  /* 0x0000001203047225 */ /* 0x000fc800078e0004 */
[----:B------:R-:W-:Y:S01]  /*16e10*/  IMAD R3, R3, R19, R0 ;  /* 0x0000001303037224 */ /* 0x000fe200078e0200 */
[----:B------:R-:W-:Y:S02]  /*16e20*/  I2FP.F32.U32 R0, R23 ;  /* 0x0000001700007245 */ /* 0x000fe40000201000 */
[----:B------:R-:W4:Y:S01]  /*16e30*/  LDC R26, c[0x0][0x900] ;  /* 0x00024000ff1a7b82 */ /* 0x000f220000000800 */
[----:B---3--:R-:W-:Y:S02]  /*16e40*/  ISETP.NE.U32.AND P0, PT, R20, RZ, PT ;  /* 0x000000ff1400720c */ /* 0x008fe40003f05070 */
[----:B------:R-:W-:Y:S01]  /*16e50*/  IADD3 R3, R5, R3, RZ ;  /* 0x0000000305037210 */ /* 0x000fe20007ffe0ff */
[----:B------:R-:W-:Y:S01]  /*16e60*/  FMUL R0, R0, UR4 ;  /* 0x0000000400007c20 */ /* 0x000fe20008400000 */
[----:B------:R-:W-:Y:S02]  /*16e70*/  ISETP.NE.AND.EX P0, PT, R21, RZ, PT, P0 ;  /* 0x000000ff1500720c */ /* 0x000fe40003f05300 */
[----:B------:R-:W-:Y:S01]  /*16e80*/  MOV R5, 0xffffffff ;  /* 0xffffffff00057802 */ /* 0x000fe20000000f00 */
[----:B------:R-:W3:Y:S01]  /*16e90*/  LDC R22, c[0x0][0x148] ;  /* 0x00005200ff167b82 */ /* 0x000ee20000000800 */
[-CC-:B-1----:R-:W-:Y:S01]  /*16ea0*/  SHF.R.U64 R12, R4, R6.reuse, R3.reuse ;  /* 0x00000006040c7219 */ /* 0x182fe20000001203 */
[----:B------:R1:W1:Y:S01]  /*16eb0*/  F2I.U32.TRUNC.NTZ R15, R0 ;  /* 0x00000000000f7305 */ /* 0x000262000020f000 */
[----:B------:R-:W-:-:S05]  /*16ec0*/  SHF.R.U32.HI R3, RZ, R6, R3 ;  /* 0x00000006ff037219 */ /* 0x000fca0000011603 */
[----:B------:R-:W1:Y:S01]  /*16ed0*/  LDC R17, c[0x0][0x8a8] ;  /* 0x00022a00ff117b82 */ /* 0x000e620000000800 */
[-CC-:B--2---:R-:W-:Y:S02]  /*16ee0*/  SHF.R.U64 R10, R12, R8.reuse, R3.reuse ;  /* 0x000000080c0a7219 */ /* 0x184fe40000001203 */
[----:B------:R-:W-:-:S05]  /*16ef0*/  SHF.R.U32.HI R3, RZ, R8, R3 ;  /* 0x00000008ff037219 */ /* 0x000fca0000011603 */
[----:B------:R-:W2:Y:S01]  /*16f00*/  LDC R25, c[0x0][0x8f0] ;  /* 0x00023c00ff197b82 */ /* 0x000ea20000000800 */
[-C--:B----4-:R-:W-:Y:S02]  /*16f10*/  SHF.L.U32 R4, R5, R26.reuse, RZ ;  /* 0x0000001a05047219 */ /* 0x090fe400000006ff */
[-CC-:B------:R-:W-:Y:S02]  /*16f20*/  SHF.R.U64 R18, R10, R26.reuse, R3.reuse ;  /* 0x0000001a0a127219 */ /* 0x180fe40000001203 */
[----:B------:R-:W-:Y:S02]  /*16f30*/  SHF.R.U32.HI R5, RZ, R26, R3 ;  /* 0x0000001aff057219 */ /* 0x000fe40000011603 */
[----:B------:R-:W-:Y:S01]  /*16f40*/  LOP3.LUT R19, RZ, R4, RZ, 0x33, !PT ;  /* 0x00000004ff137212 */ /* 0x000fe200078e33ff */
[----:B------:R-:W4:Y:S01]  /*16f50*/  LDC R27, c[0x0][0x8e0] ;  /* 0x00023800ff1b7b82 */ /* 0x000f220000000800 */
[----:B------:R-:W-:Y:S02]  /*16f60*/  SHF.L.U32 R26, R7, R26, RZ ;  /* 0x0000001a071a7219 */ /* 0x000fe400000006ff */
[----:B------:R-:W-:-:S05]  /*16f70*/  MOV R4, R18 ;  /* 0x0000001200047202 */ /* 0x000fca0000000f00 */
[----:B------:R-:W1:Y:S01]  /*16f80*/  LDC R28, c[0x0][0x8b8] ;  /* 0x00022e00ff1c7b82 */ /* 0x000e620000000800 */
[----:B------:R-:W-:Y:S05]  /*16f90*/  @!P0 BRA `(.L_x_525) ;  /* 0x0000000000288947 */ /* 0x000fea0003800000 */
        /* <DEDUP_REMOVED lines=10> */
.L_x_525:
[----:B------:R-:W5:Y:S01]  /*17040*/  LDC R3, c[0x0][0x904] ;  /* 0x00024100ff037b82 */ /* 0x000f620000000800 */
[----:B-12---:R-:W-:Y:S02]  /*17050*/  SHF.R.U64 R0, R4, R25, R5 ;  /* 0x0000001904007219 */ /* 0x006fe40000001205 */
[----:B------:R-:W-:Y:S02]  /*17060*/  LOP3.LUT R5, R10, R19, RZ, 0xc0, !PT ;  /* 0x000000130a057212 */ /* 0x000fe400078ec0ff */
[----:B------:R-:W-:Y:S02]  /*17070*/  IADD3 R15, -R15, RZ, RZ ;  /* 0x000000ff0f0f7210 */ /* 0x000fe40007ffe1ff */
[----:B------:R-:W-:Y:S01]  /*17080*/  IADD3 R7, R17, -0x1, RZ ;  /* 0xffffffff11077810 */ /* 0x000fe20007ffe0ff */
[----:B------:R-:W-:Y:S01]  /*17090*/  IMAD R5, R26, R0, R5 ;  /* 0x000000001a057224 */ /* 0x000fe200078e0205 */
[----:B------:R-:W-:Y:S02]  /*170a0*/  R2UR UR47, R29 ;  /* 0x000000001d2f72ca */ /* 0x000fe400000e0000 */
[----:B------:R-:W-:-:S02]  /*170b0*/  LOP3.LUT R7, R12, R7, RZ, 0xc0, !PT ;  /* 0x000000070c077212 */ /* 0x000fc400078ec0ff */
[----:B-----5:R-:W-:Y:S02]  /*170c0*/  ISETP.NE.AND P0, PT, R3, 0x1, PT ;  /* 0x000000010300780c */ /* 0x020fe40003f05270 */
[----:B------:R-:W-:-:S05]  /*170d0*/  IADD3 R3, -R0, RZ, RZ ;  /* 0x000000ff00037210 */ /* 0x000fca0007ffe1ff */
[----:B----4-:R-:W-:-:S04]  /*170e0*/  IMAD R0, R3, R27, R18 ;  /* 0x0000001b03007224 */ /* 0x010fc800078e0212 */
[----:B------:R-:W-:Y:S02]  /*170f0*/  IMAD R0, R0, R17, R7 ;  /* 0x0000001100007224 */ /* 0x000fe400078e0207 */
[----:B---3--:R-:W-:-:S04]  /*17100*/  @P0 IMAD R24, R22, R15, R23 ;  /* 0x0000000f16180224 */ /* 0x008fc800078e0217 */
[----:B------:R-:W-:-:S05]  /*17110*/  IMAD R5, R5, R28, R24 ;  /* 0x0000001c05057224 */ /* 0x000fca00078e0218 */
[----:B------:R-:W-:Y:S02]  /*17120*/  SEL R3, R0, R5, !P0 ;  /* 0x0000000500037207 */ /* 0x000fe40004000000 */
[----:B------:R-:W-:Y:S02]  /*17130*/  SEL R5, R5, R0, !P0 ;  /* 0x0000000005057207 */ /* 0x000fe40004000000 */
[----:B------:R-:W-:Y:S02]  /*17140*/  R2UR UR45, R3 ;  /* 0x00000000032d72ca */ /* 0x000fe400000e0000 */
[----:B------:R-:W-:-:S04]  /*17150*/  MOV R3, 0x1 ;  /* 0x0000000100037802 */ /* 0x000fc80000000f00 */
[----:B------:R-:W-:-:S09]  /*17160*/  PRMT R0, R3, 0x7610, R0 ;  /* 0x0000761003007816 */ /* 0x000fd20000000000 */
.L_x_523:
[----:B------:R-:W-:Y:S01]  /*17170*/  UIADD3 UR48, UR52, UR48, URZ ;  /* 0x0000003034307290 */ /* 0x000fe2000fffe03f */
[----:B------:R2:W-:Y:S01]  /*17180*/  STL [R1+0xb8], R14 ;  /* 0x0000b80e01007387 */ /* 0x0005e20000100800 */
[----:B------:R-:W-:Y:S02]  /*17190*/  LOP3.LUT P0, RZ, R0, 0xff, RZ, 0xc0, !PT ;  /* 0x000000ff00ff7812 */ /* 0x000fe4000780c0ff */
[----:B------:R-:W-:Y:S01]  /*171a0*/  USHF.R.U32.HI UR4, URZ, 0x3, UR48 ;  /* 0x000000033f047899 */ /* 0x000fe20008011630 */
[----:B------:R2:W-:Y:S01]  /*171b0*/  STL [R1+0xb4], R13 ;  /* 0x0000b40d01007387 */ /* 0x0005e20000100800 */
[----:B------:R-:W-:Y:S02]  /*171c0*/  UISETP.GT.U32.AND UP0, UPT, UR48, 0x7, UPT ;  /* 0x000000073000788c */ /* 0x000fe4000bf04070 */
[----:B------:R-:W-:Y:S02]  /*171d0*/  ULOP3.LUT UR4, UR4, 0x1, URZ, 0xc0, !UPT ;  /* 0x0000000104047892 */ /* 0x000fe4000f8ec03f */
[----:B------:R-:W-:-:S02]  /*171e0*/  UISETP.LT.U32.AND UP1, UPT, UR52, 0x8, UP0 ;  /* 0x000000083400788c */ /* 0x000fc40008721070 */
[----:B------:R-:W-:Y:S02]  /*171f0*/  UISETP.NE.U32.AND UP2, UPT, UR4, 0x1, UPT ;  /* 0x000000010400788c */ /* 0x000fe4000bf45070 */
[----:B------:R-:W-:Y:S02]  /*17200*/  USEL UR5, URZ, 0x1, !UP1 ;  /* 0x000000013f057887 */ /* 0x000fe4000c800000 */
[----:B------:R-:W-:Y:S02]  /*17210*/  UISETP.GT.U32.AND UP0, UPT, UR52, 0x7, !UP2 ;  /* 0x000000073400788c */ /* 0x000fe4000d704070 */
[----:B------:R-:W-:Y:S02]  /*17220*/  ULOP3.LUT UR48, UR48, 0x7, URZ, 0xc0, !UPT ;  /* 0x0000000730307892 */ /* 0x000fe4000f8ec03f */
[----:B------:R-:W-:-:S04]  /*17230*/  USEL UR4, URZ, 0x1, !UP0 ;  /* 0x000000013f047887 */ /* 0x000fc8000c000000 */
[----:B------:R-:W-:Y:S01]  /*17240*/  ULOP3.LUT UR36, UR4, UR36, UR5, 0x96, !UPT ;  /* 0x0000002404247292 */ /* 0x000fe2000f8e9605 */
[----:B--2---:R-:W-:Y:S11]  /*17250*/  @P0 BRA `(.L_x_526) ;  /* 0xfffffea400980947 */ /* 0x004ff6000383ffff */
[----:B------:R-:W-:-:S04]  /*17260*/  DEPBAR.LE SB0, 0x0 ;  /* 0x000080000000791a */ /* 0x000fc80000000000 */
[----:B------:R-:W-:Y:S05]  /*17270*/  EXIT ;  /* 0x000000000000794d */ /* 0x000fea0003800000 */
.L_x_13:
[----:B------:R-:W3:Y:S01]  /*17280*/  LDL R22, [R1+0xc4] ;  /* 0x0000c40001167983 */ /* 0x000ee20000100800 */
[----:B------:R-:W-:-:S03]  /*17290*/  ULDC.64 UR4, c[0x0][0x8f8] ;  /* 0x00023e0000047ab9 */ /* 0x000fc60000000a00 */
[----:B-1----:R-:W4:Y:S01]  /*172a0*/  LDL R23, [R1+0xc8] ;  /* 0x0000c80001177983 */ /* 0x002f220000100800 */
[----:B------:R-:W-:Y:S02]  /*172b0*/  PRMT R6, RZ, 0x7610, R6 ;  /* 0x00007610ff067816 */ /* 0x000fe40000000006 */
[----:B------:R-:W-:Y:S02]  /*172c0*/  MOV R7, 0xffffffff ;  /* 0xffffffff00077802 */ /* 0x000fe40000000f00 */
[----:B------:R-:W-:Y:S02]  /*172d0*/  MOV R5, 0xffffffff ;  /* 0xffffffff00057802 */ /* 0x000fe40000000f00 */
[----:B------:R-:W-:Y:S02]  /*172e0*/  MOV R4, 0xffffffff ;  /* 0xffffffff00047802 */ /* 0x000fe40000000f00 */
[----:B---3--:R-:W-:-:S04]  /*172f0*/  ISETP.GE.U32.AND P0, PT, R22, UR4, PT ;  /* 0x0000000416007c0c */ /* 0x008fc8000bf06070 */
[----:B----4-:R-:W-:-:S13]  /*17300*/  ISETP.GE.U32.AND.EX P0, PT, R23, UR5, PT, P0 ;  /* 0x0000000517007c0c */ /* 0x010fda000bf06100 */
[----:B------:R-:W-:Y:S05]  /*17310*/  @P0 BRA `(.L_x_527) ;  /* 0x0000000400340947 */ /* 0x000fea0003800000 */
[----:B------:R-:W1:Y:S01]  /*17320*/  LDC.64 R14, c[0x0][0x8d0] ;  /* 0x00023400ff0e7b82 */ /* 0x000e620000000a00 */
[----:B------:R-:W-:Y:S02]  /*17330*/  MOV R8, R22 ;  /* 0x0000001600087202 */ /* 0x000fe40000000f00 */
[----:B------:R-:W-:-:S05]  /*17340*/  MOV R9, R23 ;  /* 0x0000001700097202 */ /* 0x000fca0000000f00 */
[----:B------:R-:W3:Y:S08]  /*17350*/  LDC R10, c[0x0][0x8d8] ;  /* 0x00023600ff0a7b82 */ /* 0x000ef00000000800 */
[----:B------:R-:W4:Y:S01]  /*17360*/  LDC.64 R16, c[0x0][0x8c8] ;  /* 0x00023200ff107b82 */ /* 0x000f220000000a00 */
[----:B-1----:R-:W-:-:S04]  /*17370*/  ISETP.NE.U32.AND P0, PT, R14, RZ, PT ;  /* 0x000000ff0e00720c */ /* 0x002fc80003f05070 */
[----:B------:R-:W-:-:S13]  /*17380*/  ISETP.NE.AND.EX P0, PT, R15, RZ, PT, P0 ;  /* 0x000000ff0f00720c */ /* 0x000fda0003f05300 */
[----:B---34-:R-:W-:Y:S05]  /*17390*/  @!P0 BRA `(.L_x_528) ;  /* 0x0000000000288947 */ /* 0x018fea0003800000 */
[----:B------:R-:W1:Y:S02]  /*173a0*/  LDC R4, c[0x0][0x8dc] ;  /* 0x00023700ff047b82 */ /* 0x000e640000000800 */
        /* <DEDUP_REMOVED lines=9> */
.L_x_528:
[----:B------:R-:W1:Y:S01]  /*17440*/  LDC.64 R20, c[0x0][0x8e8] ;  /* 0x00023a00ff147b82 */ /* 0x000e620000000a00 */
[-CC-:B------:R-:W-:Y:S02]  /*17450*/  SHF.R.U64 R14, R8, R10.reuse, R9.reuse ;  /* 0x0000000a080e7219 */ /* 0x180fe40000001209 */
[----:B------:R-:W-:Y:S02]  /*17460*/  SHF.R.U32.HI R4, RZ, R10, R9 ;  /* 0x0000000aff047219 */ /* 0x000fe40000011609 */
[----:B------:R-:W-:-:S03]  /*17470*/  IADD3 R7, P0, RZ, -R14, RZ ;  /* 0x8000000eff077210 */ /* 0x000fc60007f1e0ff */
[----:B------:R-:W3:Y:S01]  /*17480*/  LDC R8, c[0x0][0x8c0] ;  /* 0x00023000ff087b82 */ /* 0x000ee20000000800 */
[----:B------:R-:W-:Y:S02]  /*17490*/  IADD3.X R5, RZ, ~R4, RZ, P0, !PT ;  /* 0x80000004ff057210 */ /* 0x000fe400007fe4ff */
[----:B------:R-:W-:-:S03]  /*174a0*/  MOV R4, R22 ;  /* 0x0000001600047202 */ /* 0x000fc60000000f00 */
[-C--:B------:R-:W-:Y:S01]  /*174b0*/  IMAD R6, R5, R16.reuse, RZ ;  /* 0x0000001005067224 */ /* 0x080fe200078e02ff */
[----:B------:R-:W-:Y:S01]  /*174c0*/  MOV R5, R23 ;  /* 0x0000001700057202 */ /* 0x000fe20000000f00 */
[----:B------:R-:W4:Y:S02]  /*174d0*/  LDC R18, c[0x0][0x8b0] ;  /* 0x00022c00ff127b82 */ /* 0x000f240000000800 */
[----:B------:R-:W-:-:S06]  /*174e0*/  IMAD.WIDE.U32 R4, R7, R16, R4 ;  /* 0x0000001007047225 */ /* 0x000fcc00078e0004 */
[----:B------:R-:W5:Y:S01]  /*174f0*/  LDC R19, c[0x0][0x900] ;  /* 0x00024000ff137b82 */ /* 0x000f620000000800 */
[----:B------:R-:W-:Y:S01]  /*17500*/  IMAD R7, R7, R17, R6 ;  /* 0x0000001107077224 */ /* 0x000fe200078e0206 */
[----:B-1----:R-:W-:Y:S02]  /*17510*/  ISETP.NE.U32.AND P0, PT, R20, RZ, PT ;  /* 0x000000ff1400720c */ /* 0x002fe40003f05070 */
[----:B------:R-:W-:Y:S02]  /*17520*/  MOV R6, 0xffffffff ;  /* 0xffffffff00067802 */ /* 0x000fe40000000f00 */
[----:B------:R-:W-:Y:S02]  /*17530*/  IADD3 R5, R5, R7, RZ ;  /* 0x0000000705057210 */ /* 0x000fe40007ffe0ff */
[----:B------:R-:W1:Y:S01]  /*17540*/  LDC R17, c[0x0][0x8a8] ;  /* 0x00022a00ff117b82 */ /* 0x000e620000000800 */
[----:B------:R-:W-:Y:S02]  /*17550*/  ISETP.NE.AND.EX P0, PT, R21, RZ, PT, P0 ;  /* 0x000000ff1500720c */ /* 0x000fe40003f05300 */
[----:B---3--:R-:W-:-:S02]  /*17560*/  SHF.R.U64 R10, R4, R8, R5 ;  /* 0x00000008040a7219 */ /* 0x008fc40000001205 */
[----:B------:R-:W-:-:S03]  /*17570*/  SHF.R.U32.HI R5, RZ, R8, R5 ;  /* 0x00000008ff057219 */ /* 0x000fc60000011605 */
[----:B------:R-:W3:Y:S01]  /*17580*/  LDC R22, c[0x0][0x8f0] ;  /* 0x00023c00ff167b82 */ /* 0x000ee20000000800 */
[-CC-:B----4-:R-:W-:Y:S02]  /*17590*/  SHF.R.U64 R15, R10, R18.reuse, R5.reuse ;  /* 0x000000120a0f7219 */ /* 0x190fe40000001205 */
[----:B------:R-:W-:Y:S02]  /*175a0*/  SHF.R.U32.HI R4, RZ, R18, R5 ;  /* 0x00000012ff047219 */ /* 0x000fe40000011605 */
[----:B------:R-:W-:-:S03]  /*175b0*/  MOV R18, 0x1 ;  /* 0x0000000100127802 */ /* 0x000fc60000000f00 */
[----:B------:R-:W4:Y:S01]  /*175c0*/  LDC R23, c[0x0][0x8e0] ;  /* 0x00023800ff177b82 */ /* 0x000f220000000800 */
[-C--:B-----5:R-:W-:Y:S02]  /*175d0*/  SHF.L.U32 R6, R6, R19.reuse, RZ ;  /* 0x0000001306067219 */ /* 0x0a0fe400000006ff */
[-CC-:B------:R-:W-:Y:S02]  /*175e0*/  SHF.R.U64 R16, R15, R19.reuse, R4.reuse ;  /* 0x000000130f107219 */ /* 0x180fe40000001204 */
[----:B------:R-:W-:Y:S02]  /*175f0*/  SHF.R.U32.HI R5, RZ, R19, R4 ;  /* 0x00000013ff057219 */ /* 0x000fe40000011604 */
[----:B------:R-:W-:Y:S01]  /*17600*/  LOP3.LUT R24, RZ, R6, RZ, 0x33, !PT ;  /* 0x00000006ff187212 */ /* 0x000fe200078e33ff */
[----:B------:R-:W1:Y:S01]  /*17610*/  LDC R25, c[0x0][0x8b8] ;  /* 0x00022e00ff197b82 */ /* 0x000e620000000800 */
        /* <DEDUP_REMOVED lines=12> */
.L_x_529:
[----:B------:R-:W5:Y:S01]  /*176e0*/  LDC R6, c[0x0][0x904] ;  /* 0x00024100ff067b82 */ /* 0x000f620000000800 */
[----:B---3--:R-:W-:Y:S02]  /*176f0*/  SHF.R.U64 R4, R4, R22, R5 ;  /* 0x0000001604047219 */ /* 0x008fe40000001205 */
[----:B------:R-:W-:Y:S02]  /*17700*/  SHF.L.U32 R18, R18, R19, RZ ;  /* 0x0000001312127219 */ /* 0x000fe400000006ff */
[----:B------:R-:W-:Y:S02]  /*17710*/  LOP3.LUT R3, R15, R24, RZ, 0xc0, !PT ;  /* 0x000000180f037212 */ /* 0x000fe400078ec0ff */
[----:B-1----:R-:W-:Y:S02]  /*17720*/  IADD3 R7, R17, -0x1, RZ ;  /* 0xffffffff11077810 */ /* 0x002fe40007ffe0ff */
[----:B------:R-:W-:Y:S01]  /*17730*/  IADD3 R5, -R4, RZ, RZ ;  /* 0x000000ff04057210 */ /* 0x000fe20007ffe1ff */
[----:B------:R-:W-:Y:S01]  /*17740*/  IMAD R3, R18, R4, R3 ;  /* 0x0000000412037224 */ /* 0x000fe200078e0203 */
[----:B------:R-:W-:-:S02]  /*17750*/  LOP3.LUT R7, R10, R7, RZ, 0xc0, !PT ;  /* 0x000000070a077212 */ /* 0x000fc400078ec0ff */
[----:B------:R-:W-:Y:S02]  /*17760*/  MOV R4, R14 ;  /* 0x0000000e00047202 */ /* 0x000fe40000000f00 */
[----:B-----5:R-:W-:Y:S02]  /*17770*/  ISETP.NE.AND P0, PT, R6, 0x1, PT ;  /* 0x000000010600780c */ /* 0x020fe40003f05270 */
[----:B------:R-:W-:-:S11]  /*17780*/  MOV R6, 0x1 ;  /* 0x0000000100067802 */ /* 0x000fd60000000f00 */
[----:B------:R-:W-:Y:S02]  /*17790*/  @P0 IMAD R0, R11, R12, R2 ;  /* 0x0000000c0b000224 */ /* 0x000fe400078e0202 */
[----:B----4-:R-:W-:Y:S02]  /*177a0*/  IMAD R2, R5, R23, R16 ;  /* 0x0000001705027224 */ /* 0x010fe400078e0210 */
[----:B------:R-:W-:Y:S02]  /*177b0*/  IMAD R0, R3, R25, R0 ;  /* 0x0000001903007224 */ /* 0x000fe400078e0200 */
[----:B------:R-:W-:-:S05]  /*177c0*/  IMAD R7, R2, R17, R7 ;  /* 0x0000001102077224 */ /* 0x000fca00078e0207 */
[----:B------:R-:W-:Y:S02]  /*177d0*/  SEL R5, R7, R0, !P0 ;  /* 0x0000000007057207 */ /* 0x000fe40004000000 */
[----:B------:R-:W-:-:S07]  /*177e0*/  SEL R7, R0, R7, !P0 ;  /* 0x0000000700077207 */ /* 0x000fce0004000000 */
.L_x_527:
[----:B------:R-:W-:-:S08]  /*177f0*/  NOP ;  /* 0x0000000000007918 */ /* 0x000fd00000000000 */
[----:B------:R-:W1:-:S00]  /*17800*/  USETMAXREG.DEALLOC.CTAPOOL 0x28 ;  /* 0x00000028000079c8 */ /* 0x000e4000080e0500 */
[----:B------:R-:W-:-:S06]  /*17810*/  UISETP.NE.AND UP0, UPT, UR41, 0x1, UPT ;  /* 0x000000012900788c */ /* 0x000fcc000bf05270 */
[----:B------:R-:W-:-:S13]  /*17820*/  PLOP3.LUT P0, PT, PT, PT, UP0, 0x80, 0x0 ;  /* 0x000000000000781c */ /* 0x000fda0003f0f008 */
[----:B--2---:R-:W-:Y:S05]  /*17830*/  @!P0 EXIT ;  /* 0x000000000000894d */ /* 0x004fea0003800000 */
[----:B------:R-:W-:-:S06]  /*17840*/  UISETP.NE.AND UP0, UPT, UR41, URZ, UPT ;  /* 0x0000003f2900728c */ /* 0x000fcc000bf05270 */
[----:B------:R-:W-:-:S13]  /*17850*/  PLOP3.LUT P0, PT, PT, PT, UP0, 0x80, 0x0 ;  /* 0x000000000000781c */ /* 0x000fda0003f0f008 */
[----:B-1----:R-:W-:Y:S05]  /*17860*/  @!P0 BRA `(.L_x_530) ;  /* 0x00000018004c8947 */ /* 0x002fea0003800000 */
[----:B------:R-:W-:-:S04]  /*17870*/  UISETP.NE.AND UP0, UPT, UR43, URZ, UPT ;  /* 0x0000003f2b00728c */ /* 0x000fc8000bf05270 */
[----:B------:R-:W-:-:S06]  /*17880*/  UISETP.NE.OR UP0, UPT, UR41, 0x2, UP0 ;  /* 0x000000022900788c */ /* 0x000fcc0008705670 */
[----:B------:R-:W-:-:S13]  /*17890*/  PLOP3.LUT P0, PT, PT, PT, UP0, 0x80, 0x0 ;  /* 0x000000000000781c */ /* 0x000fda0003f0f008 */
[----:B------:R-:W-:Y:S05]  /*178a0*/  @P0 EXIT ;  /* 0x000000000000094d */ /* 0x000fea0003800000 */
[----:B------:R-:W-:-:S13]  /*178b0*/  LOP3.LUT P2, RZ, R6, 0xff, RZ, 0xc0, !PT ;  /* 0x000000ff06ff7812 */ /* 0x000fda000784c0ff */
[----:B------:R-:W-:Y:S05]  /*178c0*/  @!P2 BRA `(.L_x_531) ;  /* 0x000000000018a947 */ /* 0x000fea0003800000 */
[----:B------:R-:W-:Y:S01]  /*178d0*/  UMOV UR4, 0x400 ;  /* 0x0000040000047882 */ /* 0x000fe20000000000 */
[----:B------:R-:W-:Y:S01]  /*178e0*/  MOV R0, RZ ;  /* 0x000000ff00007202 */ /* 0x000fe20000000f00 */
[----:B------:R-:W-:-:S03]  /*178f0*/  ULEA UR4, UR37, UR4, 0x18 ;  /* 0x0000000425047291 */ /* 0x000fc6000f8ec03f */
[----:B------:R-:W-:-:S06]  /*17900*/  SHF.L.U32 R0, R0, 0x1f, RZ ;  /* 0x0000001f00007819 */ /* 0x000fcc00000006ff */
[----:B------:R-:W1:Y:S02]  /*17910*/  SYNCS.PHASECHK.TRANS64.TRYWAIT P0, [UR4+0xc8], R0 ;  /* 0x0000c800ff0075a7 */ /* 0x000e640008000144 */
[----:B-1----:R-:W-:Y:S05]  /*17920*/  @!P0 BRA `(.L_x_532) ;  /* 0x0000002c00988947 */ /* 0x002fea0003800000 */
.L_x_531:
[----:B------:R-:W-:Y:S01]  /*17930*/  PRMT R11, RZ, 0x7610, R11 ;  /* 0x00007610ff0b7816 */ /* 0x000fe2000000000b */
[----:B------:R-:W-:Y:S06]  /*17940*/  @P1 BRA `(.L_x_533) ;  /* 0x00000000002c1947 */ /* 0x000fec0003800000 */
[----:B------:R-:W-:Y:S02]  /*17950*/  ULDC.64 UR4, c[0x0][0x588] ;  /* 0x0001620000047ab9 */ /* 0x000fe40000000a00 */
[----:B------:R-:W-:-:S04]  /*17960*/  ISETP.NE.U32.AND P0, PT, RZ, UR4, PT ;  /* 0x00000004ff007c0c */ /* 0x000fc8000bf05070 */
[----:B------:R-:W-:-:S13]  /*17970*/  ISETP.NE.AND.EX P0, PT, RZ, UR5, PT, P0 ;  /* 0x00000005ff007c0c */ /* 0x000fda000bf05300 */
[----:B------:R-:W-:Y:S05]  /*17980*/  @!P0 BRA `(.L_x_534) ;  /* 0x0000000000148947 */ /* 0x000fea0003800000 */
[----:B------:R-:W-:Y:S02]  /*17990*/  MOV R2, UR54 ;  /* 0x0000003600027c02 */ /* 0x000fe40008000f00 */
[----:B-1----:R-:W-:-:S05]  /*179a0*/  MOV R3, UR55 ;  /* 0x0000003700037c02 */ /* 0x002fca0008000f00 */
[----:B------:R2:W5:Y:S01]  /*179b0*/  LDG.E R10, desc[UR58][R2.64] ;  /* 0x0000003a020a7981 */ /* 0x000562000c1e1900 */
[----:B------:R-:W-:Y:S01]  /*179c0*/  MOV R11, 0x1 ;  /* 0x00000001000b7802 */ /* 0x000fe20000000f00 */
[----:B------:R-:W-:Y:S06]  /*179d0*/  BRA `(.L_x_533) ;  /* 0x0000000000087947 */ /* 0x000fec0003800000 */
.L_x_534:
[----:B------:R-:W3:Y:S01]  /*179e0*/  LDC R10, c[0x0][0x580] ;  /* 0x00016000ff0a7b82 */ /* 0x000ee20000000800 */
[----:B------:R-:W-:-:S07]  /*179f0*/  MOV R11, 0x1 ;  /* 0x00000001000b7802 */ /* 0x000fce0000000f00 */
.L_x_533:
[----:B------:R-:W-:Y:S05]  /*17a00*/  @!P2 BRA `(.L_x_535) ;  /* 0x000000140060a947 */ /* 0x000fea0003800000 */
[----:B------:R-:W4:Y:S01]  /*17a10*/  LDC R9, c[0x0][0x900] ;  /* 0x00024000ff097b82 */ /* 0x000f220000000800 */
[----:B-1----:R-:W-:Y:S01]  /*17a20*/  MOV R0, 0xffffffff ;  /* 0xffffffff00007802 */ /* 0x002fe20000000f00 */
[----:B------:R-:W-:Y:S01]  /*17a30*/  ULOP3.LUT UR21, UR39, 0x2, URZ, 0xfc, !UPT ;  /* 0x0000000227157892 */ /* 0x000fe2000f8efc3f */
[----:B--2---:R-:W-:Y:S01]  /*17a40*/  MOV R2, 0x1 ;  /* 0x0000000100027802 */ /* 0x004fe20000000f00 */
[----:B------:R-:W-:Y:S01]  /*17a50*/  ULDC.64 UR22, c[0x0][0x198] ;  /* 0x0000660000167ab9 */ /* 0x000fe20000000a00 */
[----:B------:R-:W-:Y:S01]  /*17a60*/  ULDC.64 UR4, c[0x0][0x588] ;  /* 0x0001620000047ab9 */ /* 0x000fe20000000a00 */
[----:B------:R-:W-:Y:S01]  /*17a70*/  ULDC.64 UR6, c[0x0][0x8f8] ;  /* 0x00023e0000067ab9 */ /* 0x000fe20000000a00 */
[----:B------:R-:W-:Y:S01]  /*17a80*/  ULDC.64 UR14, c[0x0][0x590] ;  /* 0x00016400000e7ab9 */ /* 0x000fe20000000a00 */
[----:B------:R-:W1:Y:S01]  /*17a90*/  LDC R8, c[0x0][0x8a8] ;  /* 0x00022a00ff087b82 */ /* 0x000e620000000800 */
[-C--:B----4-:R-:W-:Y:S02]  /*17aa0*/  SHF.L.U32 R0, R0, R9.reuse, RZ ;  /* 0x0000000900007219 */ /* 0x090fe400000006ff */
[----:B------:R-:W-:-:S02]  /*17ab0*/  SHF.L.U32 R9, R2, R9, RZ ;  /* 0x0000000902097219 */ /* 0x000fc400000006ff */
[----:B------:R-:W-:Y:S02]  /*17ac0*/  LOP3.LUT R0, RZ, R0, RZ, 0x33, !PT ;  /* 0x00000000ff007212 */ /* 0x000fe400078e33ff */
[----:B-1----:R-:W-:-:S07]  /*17ad0*/  IADD3 R8, R8, -0x1, RZ ;  /* 0xffffffff08087810 */ /* 0x002fce0007ffe0ff */
.L_x_591:
[----:B------:R-:W-:Y:S02]  /*17ae0*/  ISETP.NE.U32.AND P0, PT, RZ, UR14, PT ;  /* 0x0000000eff007c0c */ /* 0x000fe4000bf05070 */
[----:B------:R-:W-:Y:S02]  /*17af0*/  R2UR UR19, R7 ;  /* 0x00000000071372ca */ /* 0x000fe400000e0000 */
[----:B------:R-:W-:Y:S02]  /*17b00*/  R2UR UR18, R5 ;  /* 0x00000000051272ca */ /* 0x000fe400000e0000 */
[----:B------:R-:W-:-:S09]  /*17b10*/  ISETP.NE.AND.EX P0, PT, RZ, UR15, PT, P0 ;  /* 0x0000000fff007c0c */ /* 0x000fd2000bf05300 */
[----:B------:R-:W-:Y:S02]  /*17b20*/  USHF.L.U32 UR19, UR19, 0x8, URZ ;  /* 0x0000000813137899 */ /* 0x000fe4000800063f */
[----:B------:R-:W-:Y:S02]  /*17b30*/  USHF.L.U32 UR18, UR18, 0x7, URZ ;  /* 0x0000000712127899 */ /* 0x000fe4000800063f */
[----:B---34-:R-:W-:Y:S10]  /*17b40*/  @!P0 BRA `(.L_x_536) ;  /* 0x00000000002c8947 */ /* 0x018ff40003800000 */
[----:B------:R-:W-:-:S04]  /*17b50*/  ISETP.NE.U32.AND P1, PT, RZ, UR4, PT ;  /* 0x00000004ff007c0c */ /* 0x000fc8000bf25070 */
[----:B------:R-:W-:-:S13]  /*17b60*/  ISETP.NE.AND.EX P1, PT, RZ, UR5, PT, P1 ;  /* 0x00000005ff007c0c */ /* 0x000fda000bf25310 */
[----:B------:R-:W-:Y:S05]  /*17b70*/  @!P1 BRA `(.L_x_537) ;  /* 0x0000000000189947 */ /* 0x000fea0003800000 */
[----:B------:R-:W1:Y:S01]  /*17b80*/  LDC.64 R2, c[0x0][0x588] ;  /* 0x00016200ff027b82 */ /* 0x000e620000000a00 */
[----:B------:R-:W-:-:S04]  /*17b90*/  IMAD R5, R4, UR14, RZ ;  /* 0x0000000e04057c24 */ /* 0x000fc8000f8e02ff */
[----:B-1----:R-:W-:-:S05]  /*17ba0*/  IMAD.WIDE R2, R5, 0x4, R2 ;  /* 0x0000000405027825 */ /* 0x002fca00078e0202 */
[----:B---3-5:R1:W5:Y:S01]  /*17bb0*/  LDG.E R10, desc[UR58][R2.64] ;  /* 0x0000003a020a7981 */ /* 0x028362000c1e1900 */
[----:B------:R-:W-:Y:S01]  /*17bc0*/  MOV R11, 0x1 ;  /* 0x00000001000b7802 */ /* 0x000fe20000000f00 */
[----:B------:R-:W-:Y:S06]  /*17bd0*/  BRA `(.L_x_536) ;  /* 0x0000000000087947 */ /* 0x000fec0003800000 */
.L_x_537:
[----:B---3-5:R-:W2:Y:S01]  /*17be0*/  LDC R10, c[0x0][0x580] ;  /* 0x00016000ff0a7b82 */ /* 0x028ea20000000800 */
[----:B------:R-:W-:-:S07]  /*17bf0*/  MOV R11, 0x1 ;  /* 0x00000001000b7802 */ /* 0x000fce0000000f00 */
.L_x_536:
[----:B------:R-:W-:Y:S05]  /*17c00*/  @!P0 BRA `(.L_x_538) ;  /* 0x00000000001c8947 */ /* 0x000fea0003800000 */
[----:B------:R-:W-:-:S13]  /*17c10*/  LOP3.LUT P2, RZ, R11, 0xff, RZ, 0xc0, !PT ;  /* 0x000000ff0bff7812 */ /* 0x000fda000784c0ff */
[----:B-1----:R-:W1:Y:S02]  /*17c20*/  @!P2 LDC.64 R2, c[0x0][0x588] ;  /* 0x00016200ff02ab82 */ /* 0x002e640000000a00 */
[----:B-1----:R-:W-:-:S04]  /*17c30*/  @!P2 ISETP.NE.U32.AND P0, PT, R2, RZ, PT ;  /* 0x000000ff0200a20c */ /* 0x002fc80003f05070 */
[----:B------:R-:W-:Y:S02]  /*17c40*/  @!P2 ISETP.NE.AND.EX P1, PT, R3, RZ, PT, P0 ;  /* 0x000000ff0300a20c */ /* 0x000fe40003f25300 */
[----:B--23-5:R-:W-:Y:S02]  /*17c50*/  @P2 FSETP.EQ.AND P0, PT, R10, RZ, PT ;  /* 0x000000ff0a00220b */ /* 0x02cfe40003f02000 */
[----:B------:R-:W-:Y:S01]  /*17c60*/  @!P2 PLOP3.LUT P0, PT, P1, PT, PT, 0x8, 0x0 ;  /* 0x000000000000a81c */ /* 0x000fe20000f0e170 */
[----:B------:R-:W-:-:S12]  /*17c70*/  BRA `(.L_x_539) ;  /* 0x0000000000047947 */ /* 0x000fd80003800000 */
.L_x_538:
[----:B--23-5:R-:W-:-:S13]  /*17c80*/  FSETP.EQ.AND P0, PT, R10, RZ, PT ;  /* 0x000000ff0a00720b */ /* 0x02cfda0003f02000 */
.L_x_539:
[----:B------:R-:W-:Y:S01]  /*17c90*/  UISETP.NE.AND UP0, UPT, UR21, 0x3, UPT ;  /* 0x000000031500788c */ /* 0x000fe2000bf05270 */
[----:B------:R-:W-:-:S04]  /*17ca0*/  ELECT P1, URZ, PT ;  /* 0x00000000003f782f */ /* 0x000fc80003820000 */
[----:B------:R-:W-:Y:S02]  /*17cb0*/  PLOP3.LUT P0, PT, P1, P0, PT, 0x20, 0x0 ;  /* 0x000000000000781c */ /* 0x000fe40000f00470 */
[----:B------:R-:W-:-:S13]  /*17cc0*/  PLOP3.LUT P1, PT, PT, PT, UP0, 0x80, 0x0 ;  /* 0x000000000000781c */ /* 0x000fda0003f2f008 */
[----:B------:R-:W-:Y:S05]  /*17cd0*/  @!P1 BRA `(.L_x_540) ;  /* 0x0000000000049947 */ /* 0x000fea0003800000 */
[----:B------:R-:W-:Y:S01]  /*17ce0*/  BPT.TRAP 0x1 ;  /* 0x000000040000795c */ /* 0x000fe20000300000 */
.L_x_540:
[----:B------:R-:W2:Y:S01]  /*17cf0*/  S2UR UR37, SR_CgaCtaId ;  /* 0x00000000002579c3 */ /* 0x000ea20000008800 */
[----:B------:R-:W-:Y:S01]  /*17d00*/  UMOV UR13, 0x400 ;  /* 0x00000400000d7882 */ /* 0x000fe20000000000 */
[----:B-1----:R-:W-:-:S04]  /*17d10*/  MOV R2, 0x1 ;  /* 0x0000000100027802 */ /* 0x002fc80000000f00 */
[----:B------:R-:W-:Y:S01]  /*17d20*/  SHF.L.U32 R2, R2, 0x1f, RZ ;  /* 0x0000001f02027819 */ /* 0x000fe200000006ff */
[----:B--2---:R-:W-:-:S09]  /*17d30*/  ULEA UR13, UR37, UR13, 0x18 ;  /* 0x0000000d250d7291 */ /* 0x004fd2000f8ec03f */
[----:B------:R-:W1:Y:S02]  /*17d40*/  SYNCS.PHASECHK.TRANS64.TRYWAIT P2, [UR13+0xa0], R2 ;  /* 0x0000a002ff0075a7 */ /* 0x000e64000804014d */
[----:B-1----:R-:W-:Y:S05]  /*17d50*/  @!P2 BRA `(.L_x_541) ;  /* 0x0000002800a4a947 */ /* 0x002fea0003800000 */
.L_x_634:
[----:B------:R-:W-:Y:S04]  /*17d60*/  BSSY B0, `(.L_x_542) ;  /* 0x000000e000007945 */ /* 0x000fe80003800000 */
[----:B------:R-:W-:Y:S05]  /*17d70*/  @!P0 BRA `(.L_x_543) ;  /* 0x0000000000308947 */ /* 0x000fea0003800000 */
[----:B------:R-:W-:Y:S01]  /*17d80*/  R2UR UR20, R4 ;  /* 0x00000000041472ca */ /* 0x000fe200000e0000 */
[----:B------:R-:W-:Y:S02]  /*17d90*/  UIADD3 UR8, UP0, UR22, 0x3f0, URZ ;  /* 0x000003f016087890 */ /* 0x000fe4000ff1e03f */
[----:B------:R-:W-:Y:S02]  /*17da0*/  UIADD3 UR16, UR13, 0x100, URZ ;  /* 0x000001000d107890 */ /* 0x000fe4000fffe03f */
[----:B------:R-:W-:Y:S02]  /*17db0*/  UIADD3 UR17, UR13, 0x80, URZ ;  /* 0x000000800d117890 */ /* 0x000fe4000fffe03f */
[----:B------:R-:W-:Y:S01]  /*17dc0*/  UIADD3.X UR9, URZ, UR23, URZ, UP0, !UPT ;  /* 0x000000173f097290 */ /* 0x000fe200087fe43f */
[----:B------:R-:W-:Y:S01]  /*17dd0*/  UMOV UR10, 0x0 ;  /* 0x00000000000a7882 */ /* 0x000fe20000000000 */
[----:B------:R-:W-:-:S07]  /*17de0*/  UMOV UR11, 0x10000000 ;  /* 0x10000000000b7882 */ /* 0x000fce0000000000 */
[----:B------:R2:W-:Y:S02]  /*17df0*/  UTMALDG.3D [UR16], [UR8], desc[UR10] ;  /* 0x00000a10080075b4 */ /* 0x0005e40008011000 */
[----:B--2---:R-:W-:Y:S05]  /*17e00*/  @!P1 BRA `(.L_x_544) ;  /* 0x0000000000049947 */ /* 0x004fea0003800000 */
[----:B------:R-:W-:Y:S01]  /*17e10*/  BPT.TRAP 0x1 ;  /* 0x000000040000795c */ /* 0x000fe20000300000 */
.L_x_544:
[----:B-1----:R-:W1:Y:S02]  /*17e20*/  LDC R3, c[0x0][0x800] ;  /* 0x00020000ff037b82 */ /* 0x002e640000000800 */
[----:B-1----:R2:W-:Y:S02]  /*17e30*/  SYNCS.ARRIVE.TRANS64.RED.A0TR RZ, [UR13+0x80], R3 ;  /* 0x00008003ffff79a7 */ /* 0x0025e4000830040d */
.L_x_543:
[----:B------:R-:W-:Y:S05]  /*17e40*/  BSYNC B0 ;  /* 0x0000000000007941 */ /* 0x000fea0003800000 */
.L_x_542:
[----:B------:R-:W-:Y:S05]  /*17e50*/  @!P1 BRA `(.L_x_545) ;  /* 0x0000000000049947 */ /* 0x000fea0003800000 */
[----:B------:R-:W-:Y:S01]  /*17e60*/  BPT.TRAP 0x1 ;  /* 0x000000040000795c */ /* 0x000fe20000300000 */
.L_x_545:
[----:B------:R-:W-:-:S04]  /*17e70*/  UIADD3 UR33, UR13, 0x80, URZ ;  /* 0x000000800d217890 */ /* 0x000fc8000fffe03f */
[----:B------:R-:W-:-:S09]  /*17e80*/  UPRMT UR16, UR37, 0x654, UR33 ;  /* 0x0000065425107896 */ /* 0x000fd20008000021 */
[----:B------:R-:W-:Y:S01]  /*17e90*/  SYNCS.ARRIVE.TRANS64.RED.A1T0 RZ, [UR16], RZ ;  /* 0x000000ffffff79a7 */ /* 0x000fe20008100410 */
[----:B------:R-:W-:Y:S05]  /*17ea0*/  @!P1 BRA `(.L_x_546) ;  /* 0x0000000000049947 */ /* 0x000fea0003800000 */
[----:B------:R-:W-:Y:S01]  /*17eb0*/  BPT.TRAP 0x1 ;  /* 0x000000040000795c */ /* 0x000fe20000300000 */
.L_x_546:
[----:B------:R-:W3:Y:S02]  /*17ec0*/  SYNCS.PHASECHK.TRANS64.TRYWAIT P2, [UR13+0xa8], R2 ;  /* 0x0000a802ff0075a7 */ /* 0x000ee4000804014d */
[----:B---3--:R-:W-:Y:S05]  /*17ed0*/  @!P2 BRA `(.L_x_547) ;  /* 0x00000028005ca947 */ /* 0x008fea0003800000 */
.L_x_635:
[----:B------:R-:W-:Y:S04]  /*17ee0*/  BSSY B0, `(.L_x_548) ;  /* 0x0000010000007945 */ /* 0x000fe80003800000 */
[----:B------:R-:W-:Y:S05]  /*17ef0*/  @!P0 BRA `(.L_x_549) ;  /* 0x0000000000388947 */ /* 0x000fea0003800000 */
[----:B------:R-:W-:Y:S01]  /*17f00*/  UIADD3 UR24, UP0, UR22, 0x3f0, URZ ;  /* 0x000003f016187890 */ /* 0x000fe2000ff1e03f */
[----:B------:R-:W-:Y:S01]  /*17f10*/  R2UR UR12, R4 ;  /* 0x00000000040c72ca */ /* 0x000fe200000e0000 */
[----:B------:R-:W-:Y:S02]  /*17f20*/  UIADD3 UR11, UR19, 0x80, URZ ;  /* 0x00000080130b7890 */ /* 0x000fe4000fffe03f */
[----:B------:R-:W-:Y:S02]  /*17f30*/  UIADD3 UR8, UR13, 0x1100, URZ ;  /* 0x000011000d087890 */ /* 0x000fe4000fffe03f */
[----:B------:R-:W-:Y:S02]  /*17f40*/  UIADD3 UR9, UR13, 0x88, URZ ;  /* 0x000000880d097890 */ /* 0x000fe4000fffe03f */
[----:B------:R-:W-:Y:S01]  /*17f50*/  UIADD3.X UR25, URZ, UR23, URZ, UP0, !UPT ;  /* 0x000000173f197290 */ /* 0x000fe200087fe43f */
[----:B------:R-:W-:Y:S01]  /*17f60*/  UMOV UR26, 0x0 ;  /* 0x00000000001a7882 */ /* 0x000fe20000000000 */
[----:B------:R-:W-:Y:S01]  /*17f70*/  UMOV UR27, 0x10000000 ;  /* 0x10000000001b7882 */ /* 0x000fe20000000000 */
[----:B------:R-:W-:-:S06]  /*17f80*/  UMOV UR10, UR18 ;  /* 0x00000012000a7c82 */ /* 0x000fcc0008000000 */
[----:B------:R3:W-:Y:S02]  /*17f90*/  UTMALDG.3D [UR8], [UR24], desc[UR26] ;  /* 0x00001a08180075b4 */ /* 0x0007e40008011000 */
[----:B---3--:R-:W-:Y:S05]  /*17fa0*/  @!P1 BRA `(.L_x_550) ;  /* 0x0000000000049947 */ /* 0x008fea0003800000 */
[----:B------:R-:W-:Y:S01]  /*17fb0*/  BPT.TRAP 0x1 ;  /* 0x000000040000795c */ /* 0x000fe20000300000 */
.L_x_550:
[----:B-12---:R-:W1:Y:S02]  /*17fc0*/  LDC R3, c[0x0][0x800] ;  /* 0x00020000ff037b82 */ /* 0x006e640000000800 */
[----:B-1----:R3:W-:Y:S02]  /*17fd0*/  SYNCS.ARRIVE.TRANS64.RED.A0TR RZ, [UR13+0x88], R3 ;  /* 0x00008803ffff79a7 */ /* 0x0027e4000830040d */
.L_x_549:
[----:B------:R-:W-:Y:S05]  /*17fe0*/  BSYNC B0 ;  /* 0x0000000000007941 */ /* 0x000fea0003800000 */
.L_x_548:
[----:B------:R-:W-:Y:S05]  /*17ff0*/  @!P1 BRA `(.L_x_551) ;  /* 0x0000000000049947 */ /* 0x000fea0003800000 */
[----:B------:R-:W-:Y:S01]  /*18000*/  BPT.TRAP 0x1 ;  /* 0x000000040000795c */ /* 0x000fe20000300000 */
.L_x_551:
[----:B------:R-:W-:Y:S02]  /*18010*/  UIADD3 UR25, UR13, 0x88, URZ ;  /* 0x000000880d197890 */ /* 0x000fe4000fffe03f */
[----:B------:R-:W-:Y:S02]  /*18020*/  UIADD3 UR10, UR18, 0x20, URZ ;  /* 0x00000020120a7890 */ /* 0x000fe4000fffe03f */
[----:B------:R-:W-:-:S09]  /*18030*/  UPRMT UR20, UR37, 0x654, UR25 ;  /* 0x0000065425147896 */ /* 0x000fd20008000019 */
[----:B------:R-:W-:Y:S01]  /*18040*/  SYNCS.ARRIVE.TRANS64.RED.A1T0 RZ, [UR20], RZ ;  /* 0x000000ffffff79a7 */ /* 0x000fe20008100414 */
[----:B------:R-:W-:Y:S05]  /*18050*/  @!P1 BRA `(.L_x_552) ;  /* 0x0000000000049947 */ /* 0x000fea0003800000 */
[----:B------:R-:W-:Y:S01]  /*18060*/  BPT.TRAP 0x1 ;  /* 0x000000040000795c */ /* 0x000fe20000300000 */
.L_x_552:
[----:B------:R-:W4:Y:S02]  /*18070*/  SYNCS.PHASECHK.TRANS64.TRYWAIT P2, [UR13+0xb0], R2 ;  /* 0x0000b002ff0075a7 */ /* 0x000f24000804014d */
[----:B----4-:R-:W-:Y:S05]  /*18080*/  @!P2 BRA `(.L_x_553) ;  /* 0x000000280008a947 */ /* 0x010fea0003800000 */
.L_x_636:
        /* <DEDUP_REMOVED lines=8> */
[----:B------:R-:W-:Y:S01]  /*18110*/  UMOV UR29, 0x10000000 ;  /* 0x10000000001d7882 */ /* 0x000fe20000000000 */
[----:B------:R-:W-:-:S06]  /*18120*/  UMOV UR11, UR19 ;  /* 0x00000013000b7c82 */ /* 0x000fcc0008000000 */
[----:B------:R4:W-:Y:S02]  /*18130*/  UTMALDG.3D [UR8], [UR26], desc[UR28] ;  /* 0x00001c081a0075b4 */ /* 0x0009e40008011000 */
[----:B----4-:R-:W-:Y:S05]  /*18140*/  @!P1 BRA `(.L_x_556) ;  /* 0x0000000000049947 */ /* 0x010fea0003800000 */
[----:B------:R-:W-:Y:S01]  /*18150*/  BPT.TRAP 0x1 ;  /* 0x000000040000795c */ /* 0x000fe20000300000 */
.L_x_556:
[----:B-123--:R-:W1:Y:S02]  /*18160*/  LDC R3, c[0x0][0x800] ;  /* 0x00020000ff037b82 */ /* 0x00ee640000000800 */
[----:B-1----:R4:W-:Y:S02]  /*18170*/  SYNCS.ARRIVE.TRANS64.RED.A0TR RZ, [UR13+0x90], R3 ;  /* 0x00009003ffff79a7 */ /* 0x0029e4000830040d */
.L_x_555:
[----:B------:R-:W-:Y:S05]  /*18180*/  BSYNC B0 ;  /* 0x0000000000007941 */ /* 0x000fea0003800000 */
.L_x_554:
[----:B------:R-:W-:Y:S05]  /*18190*/  @!P1 BRA `(.L_x_557) ;  /* 0x0000000000049947 */ /* 0x000fea0003800000 */
[----:B------:R-:W-:Y:S01]  /*181a0*/  BPT.TRAP 0x1 ;  /* 0x000000040000795c */ /* 0x000fe20000300000 */
.L_x_557:
[----:B------:R-:W-:-:S04]  /*181b0*/  UIADD3 UR17, UR13, 0x90, URZ ;  /* 0x000000900d117890 */ /* 0x000fc8000fffe03f */
[----:B------:R-:W-:-:S09]  /*181c0*/  UPRMT UR29, UR37, 0x654, UR17 ;  /* 0x00000654251d7896 */ /* 0x000fd20008000011 */
[----:B------:R-:W-:Y:S01]  /*181d0*/  SYNCS.ARRIVE.TRANS64.RED.A1T0 RZ, [UR29], RZ ;  /* 0x000000ffffff79a7 */ /* 0x000fe2000810041d */
[----:B------:R-:W-:Y:S05]  /*181e0*/  @!P1 BRA `(.L_x_558) ;  /* 0x0000000000049947 */ /* 0x000fea0003800000 */
[----:B------:R-:W-:Y:S01]  /*181f0*/  BPT.TRAP 0x1 ;  /* 0x000000040000795c */ /* 0x000fe20000300000 */
.L_x_558:
[----:B------:R-:W5:Y:S02]  /*18200*/  SYNCS.PHASECHK.TRANS64.TRYWAIT P2, [UR13+0xb8], R2 ;  /* 0x0000b802ff0075a7 */ /* 0x000f64000804014d */
[----:B-----5:R-:W-:Y:S05]  /*18210*/  @!P2 BRA `(.L_x_559) ;  /* 0x0000002400bca947 */ /* 0x020fea0003800000 */
.L_x_637:
        /* <DEDUP_REMOVED lines=9> */
[----:B------:R-:W-:-:S07]  /*182b0*/  UMOV UR31, 0x10000000 ;  /* 0x10000000001f7882 */ /* 0x000fce0000000000 */
[----:B------:R1:W-:Y:S02]  /*182c0*/  UTMALDG.3D [UR8], [UR26], desc[UR30] ;  /* 0x00001e081a0075b4 */ /* 0x0003e40008011000 */
[----:B-1----:R-:W-:Y:S05]  /*182d0*/  @!P1 BRA `(.L_x_562) ;  /* 0x0000000000049947 */ /* 0x002fea0003800000 */
[----:B------:R-:W-:Y:S01]  /*182e0*/  BPT.TRAP 0x1 ;  /* 0x000000040000795c */ /* 0x000fe20000300000 */
.L_x_562:
[----:B------:R-:W1:Y:S02]  /*182f0*/  LDC R2, c[0x0][0x800] ;  /* 0x00020000ff027b82 */ /* 0x000e640000000800 */
[----:B-1----:R1:W-:Y:S02]  /*18300*/  SYNCS.ARRIVE.TRANS64.RED.A0TR RZ, [UR13+0x98], R2 ;  /* 0x00009802ffff79a7 */ /* 0x0023e4000830040d */
.L_x_561:
[----:B------:R-:W-:Y:S05]  /*18310*/  BSYNC B0 ;  /* 0x0000000000007941 */ /* 0x000fea0003800000 */
.L_x_560:
[----:B------:R-:W-:Y:S05]  /*18320*/  @!P1 BRA `(.L_x_563) ;  /* 0x0000000000049947 */ /* 0x000fea0003800000 */
[----:B------:R-:W-:Y:S01]  /*18330*/  BPT.TRAP 0x1 ;  /* 0x000000040000795c */ /* 0x000fe20000300000 */
.L_x_563:
[----:B------:R-:W-:Y:S02]  /*18340*/  UIADD3 UR9, UR13, 0x98, URZ ;  /* 0x000000980d097890 */ /* 0x000fe4000fffe03f */
[----:B------:R-:W-:Y:S02]  /*18350*/  UIADD3 UR34, UR18, 0x40, URZ ;  /* 0x0000004012227890 */ /* 0x000fe4000fffe03f */
[----:B------:R-:W-:-:S09]  /*18360*/  UPRMT UR30, UR37, 0x654, UR9 ;  /* 0x00000654251e7896 */ /* 0x000fd20008000009 */
[----:B------:R-:W-:Y:S01]  /*18370*/  SYNCS.ARRIVE.TRANS64.RED.A1T0 RZ, [UR30], RZ ;  /* 0x000000ffffff79a7 */ /* 0x000fe2000810041e */
[----:B------:R-:W-:Y:S05]  /*18380*/  @!P1 BRA `(.L_x_564) ;  /* 0x0000000000049947 */ /* 0x000fea0003800000 */
[----:B------:R-:W-:Y:S01]  /*18390*/  BPT.TRAP 0x1 ;  /* 0x000000040000795c */ /* 0x000fe20000300000 */
.L_x_564:
[----:B-1----:R-:W-:-:S04]  /*183a0*/  SHF.L.U32 R2, RZ, 0x1f, RZ ;  /* 0x0000001fff027819 */ /* 0x002fc800000006ff */
[----:B------:R-:W1:Y:S02]  /*183b0*/  SYNCS.PHASECHK.TRANS64.TRYWAIT P2, [UR13+0xa0], R2 ;  /* 0x0000a002ff0075a7 */ /* 0x000e64000804014d */
[----:B-1----:R-:W-:Y:S05]  /*183c0*/  @!P2 BRA `(.L_x_565) ;  /* 0x000000240068a947 */ /* 0x002fea0003800000 */
.L_x_638:
[----:B------:R-:W-:Y:S04]  /*183d0*/  BSSY B0, `(.L_x_566) ;  /* 0x000000e000007945 */ /* 0x000fe80003800000 */
[----:B------:R-:W-:Y:S05]  /*183e0*/  @!P0 BRA `(.L_x_567) ;  /* 0x0000000000308947 */ /* 0x000fea0003800000 */
[----:B------:R-:W-:Y:S01]  /*183f0*/  R2UR UR36, R4 ;  /* 0x00000000042472ca */ /* 0x000fe200000e0000 */
[----:B------:R-:W-:Y:S02]  /*18400*/  UIADD3 UR10, UP0, UR22, 0x3f0, URZ ;  /* 0x000003f0160a7890 */ /* 0x000fe4000ff1e03f */
[----:B------:R-:W-:Y:S02]  /*18410*/  UIADD3 UR32, UR13, 0x100, URZ ;  /* 0x000001000d207890 */ /* 0x000fe4000fffe03f */
[----:B------:R-:W-:Y:S01]  /*18420*/  UIADD3.X UR11, URZ, UR23, URZ, UP0, !UPT ;  /* 0x000000173f0b7290 */ /* 0x000fe200087fe43f */
[----:B------:R-:W-:Y:S01]  /*18430*/  UMOV UR26, 0x0 ;  /* 0x00000000001a7882 */ /* 0x000fe20000000000 */
[----:B------:R-:W-:Y:S01]  /*18440*/  UMOV UR27, 0x10000000 ;  /* 0x10000000001b7882 */ /* 0x000fe20000000000 */
[----:B------:R-:W-:-:S06]  /*18450*/  UMOV UR35, UR19 ;  /* 0x0000001300237c82 */ /* 0x000fcc0008000000 */
[----:B------:R1:W-:Y:S02]  /*18460*/  UTMALDG.3D [UR32], [UR10], desc[UR26] ;  /* 0x00001a200a0075b4 */ /* 0x0003e40008011000 */
[----:B-1----:R-:W-:Y:S05]  /*18470*/  @!P1 BRA `(.L_x_568) ;  /* 0x0000000000049947 */ /* 0x002fea0003800000 */
[----:B------:R-:W-:Y:S01]  /*18480*/  BPT.TRAP 0x1 ;  /* 0x000000040000795c */ /* 0x000fe20000300000 */
.L_x_568:
[----:B--234-:R-:W1:Y:S02]  /*18490*/  LDC R3, c[0x0][0x800] ;  /* 0x00020000ff037b82 */ /* 0x01ce640000000800 */
[----:B-1----:R1:W-:Y:S02]  /*184a0*/  SYNCS.ARRIVE.TRANS64.RED.A0TR RZ, [UR13+0x80], R3 ;  /* 0x00008003ffff79a7 */ /* 0x0023e4000830040d */
.L_x_567:
[----:B------:R-:W-:Y:S05]  /*184b0*/  BSYNC B0 ;  /* 0x0000000000007941 */ /* 0x000fea0003800000 */
.L_x_566:
[----:B------:R-:W-:Y:S05]  /*184c0*/  @!P1 BRA `(.L_x_569) ;  /* 0x0000000000049947 */ /* 0x000fea0003800000 */
[----:B------:R-:W-:Y:S01]  /*184d0*/  BPT.TRAP 0x1 ;  /* 0x000000040000795c */ /* 0x000fe20000300000 */
.L_x_569:
[----:B------:R-:W-:Y:S01]  /*184e0*/  SYNCS.ARRIVE.TRANS64.RED.A1T0 RZ, [UR16], RZ ;  /* 0x000000ffffff79a7 */ /* 0x000fe20008100410 */
[----:B------:R-:W-:Y:S05]  /*184f0*/  @!P1 BRA `(.L_x_570) ;  /* 0x0000000000049947 */ /* 0x000fea0003800000 */
[----:B------:R-:W-:Y:S01]  /*18500*/  BPT.TRAP 0x1 ;  /* 0x000000040000795c */ /* 0x000fe20000300000 */
.L_x_570:
[----:B------:R-:W5:Y:S02]  /*18510*/  SYNCS.PHASECHK.TRANS64.TRYWAIT P2, [UR13+0xa8], R2 ;  /* 0x0000a802ff0075a7 */ /* 0x000f64000804014d */
[----:B-----5:R-:W-:Y:S05]  /*18520*/  @!P2 BRA `(.L_x_571) ;  /* 0x000000240028a947 */ /* 0x020fea0003800000 */
.L_x_639:
        /* <DEDUP_REMOVED lines=13> */
.L_x_574:
[----:B--234-:R-:W1:Y:S02]  /*18600*/  LDC R3, c[0x0][0x800] ;  /* 0x00020000ff037b82 */ /* 0x01ce640000000800 */
[----:B-1----:R1:W-:Y:S02]  /*18610*/  SYNCS.ARRIVE.TRANS64.RED.A0TR RZ, [UR13+0x88], R3 ;  /* 0x00008803ffff79a7 */ /* 0x0023e4000830040d */
.L_x_573:
[----:B------:R-:W-:Y:S05]  /*18620*/  BSYNC B0 ;  /* 0x0000000000007941 */ /* 0x000fea0003800000 */
.L_x_572:
[----:B------:R-:W-:Y:S05]  /*18630*/  @!P1 BRA `(.L_x_575) ;  /* 0x0000000000049947 */ /* 0x000fea0003800000 */
[----:B------:R-:W-:Y:S01]  /*18640*/  BPT.TRAP 0x1 ;  /* 0x000000040000795c */ /* 0x000fe20000300000 */
.L_x_575:
[----:B------:R-:W-:Y:S01]  /*18650*/  SYNCS.ARRIVE.TRANS64.RED.A1T0 RZ, [UR20], RZ ;  /* 0x000000ffffff79a7 */ /* 0x000fe20008100414 */
[----:B------:R-:W-:Y:S01]  /*18660*/  UIADD3 UR18, UR18, 0x60, URZ ;  /* 0x0000006012127890 */ /* 0x000fe2000fffe03f */
[----:B------:R-:W-:Y:S11]  /*18670*/  @!P1 BRA `(.L_x_576) ;  /* 0x0000000000049947 */ /* 0x000ff60003800000 */
[----:B------:R-:W-:Y:S01]  /*18680*/  BPT.TRAP 0x1 ;  /* 0x000000040000795c */ /* 0x000fe20000300000 */
.L_x_576:
[----:B------:R-:W5:Y:S02]  /*18690*/  SYNCS.PHASECHK.TRANS64.TRYWAIT P2, [UR13+0xb0], R2 ;  /* 0x0000b002ff0075a7 */ /* 0x000f64000804014d */
[----:B-----5:R-:W-:Y:S05]  /*186a0*/  @!P2 BRA `(.L_x_577) ;  /* 0x0000002000e0a947 */ /* 0x020fea0003800000 */
.L_x_640:
[----:B------:R-:W-:Y:S04]  /*186b0*/  BSSY B0, `(.L_x_578) ;  /* 0x000000d000007945 */ /* 0x000fe80003800000 */
[----:B------:R-:W-:Y:S05]  /*186c0*/  @!P0 BRA `(.L_x_579) ;  /* 0x00000000002c8947 */ /* 0x000fea0003800000 */
[----:B------:R-:W-:Y:S01]  /*186d0*/  R2UR UR20, R4 ;  /* 0x00000000041472ca */ /* 0x000fe200000e0000 */
[----:B------:R-:W-:Y:S02]  /*186e0*/  UIADD3 UR10, UP0, UR22, 0x3f0, URZ ;  /* 0x000003f0160a7890 */ /* 0x000fe4000ff1e03f */
[----:B------:R-:W-:Y:S02]  /*186f0*/  UIADD3 UR16, UR13, 0x2100, URZ ;  /* 0x000021000d107890 */ /* 0x000fe4000fffe03f */
[----:B------:R-:W-:Y:S01]  /*18700*/  UIADD3.X UR11, URZ, UR23, URZ, UP0, !UPT ;  /* 0x000000173f0b7290 */ /* 0x000fe200087fe43f */
[----:B------:R-:W-:Y:S01]  /*18710*/  UMOV UR24, 0x0 ;  /* 0x0000000000187882 */ /* 0x000fe20000000000 */
[----:B------:R-:W-:-:S07]  /*18720*/  UMOV UR25, 0x10000000 ;  /* 0x1000000000197882 */ /* 0x000fce0000000000 */
[----:B------:R1:W-:Y:S02]  /*18730*/  UTMALDG.3D [UR16], [UR10], desc[UR24] ;  /* 0x000018100a0075b4 */ /* 0x0003e40008011000 */
[----:B-1----:R-:W-:Y:S05]  /*18740*/  @!P1 BRA `(.L_x_580) ;  /* 0x0000000000049947 */ /* 0x002fea0003800000 */
[----:B------:R-:W-:Y:S01]  /*18750*/  BPT.TRAP 0x1 ;  /* 0x000000040000795c */ /* 0x000fe20000300000 */
.L_x_580:
[----:B--234-:R-:W1:Y:S02]  /*18760*/  LDC R3, c[0x0][0x800] ;  /* 0x00020000ff037b82 */ /* 0x01ce640000000800 */
[----:B-1----:R1:W-:Y:S02]  /*18770*/  SYNCS.ARRIVE.TRANS64.RED.A0TR RZ, [UR13+0x90], R3 ;  /* 0x00009003ffff79a7 */ /* 0x0023e4000830040d */
.L_x_579:
[----:B------:R-:W-:Y:S05]  /*18780*/  BSYNC B0 ;  /* 0x0000000000007941 */ /* 0x000fea0003800000 */
.L_x_578:
[----:B------:R-:W-:Y:S05]  /*18790*/  @!P1 BRA `(.L_x_581) ;  /* 0x0000000000049947 */ /* 0x000fea0003800000 */
[----:B------:R-:W-:Y:S01]  /*187a0*/  BPT.TRAP 0x1 ;  /* 0x000000040000795c */ /* 0x000fe20000300000 */
.L_x_581:
[----:B------:R-:W-:Y:S01]  /*187b0*/  SYNCS.ARRIVE.TRANS64.RED.A1T0 RZ, [UR29], RZ ;  /* 0x000000ffffff79a7 */ /* 0x000fe2000810041d */
[----:B------:R-:W-:Y:S05]  /*187c0*/  @!P1 BRA `(.L_x_582) ;  /* 0x0000000000049947 */ /* 0x000fea0003800000 */
[----:B------:R-:W-:Y:S01]  /*187d0*/  BPT.TRAP 0x1 ;  /* 0x000000040000795c */ /* 0x000fe20000300000 */
.L_x_582:
[----:B------:R-:W5:Y:S02]  /*187e0*/  SYNCS.PHASECHK.TRANS64.TRYWAIT P2, [UR13+0xb8], R2 ;  /* 0x0000b802ff0075a7 */ /* 0x000f64000804014d */
[----:B-----5:R-:W-:Y:S05]  /*187f0*/  @!P2 BRA `(.L_x_583) ;  /* 0x0000002000a4a947 */ /* 0x020fea0003800000 */
.L_x_641:
        /* <DEDUP_REMOVED lines=13> */
.L_x_586:
[----:B------:R-:W1:Y:S02]  /*188d0*/  LDC R2, c[0x0][0x800] ;  /* 0x00020000ff027b82 */ /* 0x000e640000000800 */
[----:B-1----:R1:W-:Y:S02]  /*188e0*/  SYNCS.ARRIVE.TRANS64.RED.A0TR RZ, [UR13+0x98], R2 ;  /* 0x00009802ffff79a7 */ /* 0x0023e4000830040d */
.L_x_585:
[----:B------:R-:W-:Y:S05]  /*188f0*/  BSYNC B0 ;  /* 0x0000000000007941 */ /* 0x000fea0003800000 */
.L_x_584:
[----:B------:R-:W-:Y:S05]  /*18900*/  @!P1 BRA `(.L_x_587) ;  /* 0x0000000000049947 */ /* 0x000fea0003800000 */
[----:B------:R-:W-:Y:S01]  /*18910*/  BPT.TRAP 0x1 ;  /* 0x000000040000795c */ /* 0x000fe20000300000 */
.L_x_587:
[----:B------:R-:W5:Y:S01]  /*18920*/  LDL.LU R19, [R1+0xc8] ;  /* 0x0000c80001137983 */ /* 0x000f620000300800 */
[----:B------:R-:W-:Y:S03]  /*18930*/  SYNCS.ARRIVE.TRANS64.RED.A1T0 RZ, [UR30], RZ ;  /* 0x000000ffffff79a7 */ /* 0x000fe6000810041e */
[----:B------:R-:W2:Y:S01]  /*18940*/  LDL.LU R18, [R1+0xc4] ;  /* 0x0000c40001127983 */ /* 0x000ea20000300800 */
[----:B-1----:R-:W-:Y:S02]  /*18950*/  PRMT R2, RZ, 0x7610, R2 ;  /* 0x00007610ff027816 */ /* 0x002fe40000000002 */
[----:B------:R-:W-:Y:S02]  /*18960*/  MOV R7, 0xffffffff ;  /* 0xffffffff00077802 */ /* 0x000fe40000000f00 */
[----:B------:R-:W-:Y:S02]  /*18970*/  MOV R5, 0xffffffff ;  /* 0xffffffff00057802 */ /* 0x000fe40000000f00 */
[----:B------:R-:W-:-:S02]  /*18980*/  MOV R4, 0xffffffff ;  /* 0xffffffff00047802 */ /* 0x000fc40000000f00 */
[----:B--2---:R-:W-:-:S04]  /*18990*/  IADD3 R18, P0, R18, UR56, RZ ;  /* 0x0000003812127c10 */ /* 0x004fc8000ff1e0ff */
[----:B-----5:R-:W-:Y:S01]  /*189a0*/  IADD3.X R19, R19, UR38, RZ, P0, !PT ;  /* 0x0000002613137c10 */ /* 0x020fe200087fe4ff */
[----:B------:R1:W-:Y:S01]  /*189b0*/  STL [R1+0xc4], R18 ;  /* 0x0000c41201007387 */ /* 0x0003e20000100800 */
[----:B------:R-:W-:-:S03]  /*189c0*/  ISETP.GE.U32.AND P0, PT, R18, UR6, PT ;  /* 0x0000000612007c0c */ /* 0x000fc6000bf06070 */
[----:B------:R1:W-:Y:S01]  /*189d0*/  STL [R1+0xc8], R19 ;  /* 0x0000c81301007387 */ /* 0x0003e20000100800 */
[----:B------:R-:W-:-:S13]  /*189e0*/  ISETP.GE.U32.AND.EX P0, PT, R19, UR7, PT, P0 ;  /* 0x0000000713007c0c */ /* 0x000fda000bf06100 */
[----:B-1----:R-:W-:Y:S05]  /*189f0*/  @P0 BRA `(.L_x_588) ;  /* 0x00000004005c0947 */ /* 0x002fea0003800000 */
[----:B------:R-:W1:Y:S01]  /*18a00*/  LDC.64 R14, c[0x0][0x8d0] ;  /* 0x00023400ff0e7b82 */ /* 0x000e620000000a00 */
[----:B------:R-:W-:Y:S02]  /*18a10*/  MOV R2, R18 ;  /* 0x0000001200027202 */ /* 0x000fe40000000f00 */
[----:B---34-:R-:W-:-:S05]  /*18a20*/  MOV R3, R19 ;  /* 0x0000001300037202 */ /* 0x018fca0000000f00 */
[----:B------:R-:W2:Y:S08]  /*18a30*/  LDC R16, c[0x0][0x8d8] ;  /* 0x00023600ff107b82 */ /* 0x000eb00000000800 */
[----:B------:R-:W3:Y:S01]  /*18a40*/  LDC.64 R12, c[0x0][0x8c8] ;  /* 0x00023200ff0c7b82 */ /* 0x000ee20000000a00 */
[----:B-1----:R-:W-:-:S04]  /*18a50*/  ISETP.NE.U32.AND P0, PT, R14, RZ, PT ;  /* 0x000000ff0e00720c */ /* 0x002fc80003f05070 */
[----:B------:R-:W-:-:S13]  /*18a60*/  ISETP.NE.AND.EX P0, PT, R15, RZ, PT, P0 ;  /* 0x000000ff0f00720c */ /* 0x000fda0003f05300 */
[----:B--23--:R-:W-:Y:S05]  /*18a70*/  @!P0 BRA `(.L_x_589) ;  /* 0x0000000000288947 */ /* 0x00cfea0003800000 */
        /* <DEDUP_REMOVED lines=10> */
.L_x_589:
[-CC-:B------:R-:W-:Y:S01]  /*18b20*/  SHF.R.U64 R14, R2, R16.reuse, R3.reuse ;  /* 0x00000010020e7219 */ /* 0x180fe20000001203 */
[----:B------:R-:W1:Y:S01]  /*18b30*/  LDC.64 R6, c[0x0][0x8e8] ;  /* 0x00023a00ff067b82 */ /* 0x000e620000000a00 */
[----:B------:R-:W-:Y:S01]  /*18b40*/  SHF.R.U32.HI R2, RZ, R16, R3 ;  /* 0x00000010ff027219 */ /* 0x000fe20000011603 */
[----:B------:R-:W2:Y:S01]  /*18b50*/  S2R R15, SR_CTAID.X ;  /* 0x00000000000f7919 */ /* 0x000ea20000002500 */
[----:B------:R-:W-:Y:S01]  /*18b60*/  IADD3 R17, P0, RZ, -R14, RZ ;  /* 0x8000000eff117210 */ /* 0x000fe20007f1e0ff */
[----:B------:R-:W-:-:S03]  /*18b70*/  ULDC UR8, c[0x0][0x150] ;  /* 0x0000540000087ab9 */ /* 0x000fc60000000800 */
[----:B------:R-:W-:Y:S01]  /*18b80*/  IADD3.X R3, RZ, ~R2, RZ, P0, !PT ;  /* 0x80000002ff037210 */ /* 0x000fe200007fe4ff */
[----:B------:R-:W3:Y:S04]  /*18b90*/  LDC R4, c[0x0][0x8c0] ;  /* 0x00023000ff047b82 */ /* 0x000ee80000000800 */
[----:B------:R-:W-:Y:S01]  /*18ba0*/  IMAD R2, R3, R12, RZ ;  /* 0x0000000c03027224 */ /* 0x000fe200078e02ff */
[----:B------:R-:W-:-:S03]  /*18bb0*/  MOV R3, R19 ;  /* 0x0000001300037202 */ /* 0x000fc60000000f00 */
[----:B------:R-:W4:Y:S01]  /*18bc0*/  LDC R21, c[0x0][0x8b0] ;  /* 0x00022c00ff157b82 */ /* 0x000f220000000800 */
[C---:B------:R-:W-:Y:S01]  /*18bd0*/  IMAD R5, R17.reuse, R13, R2 ;  /* 0x0000000d11057224 */ /* 0x040fe200078e0202 */
[----:B------:R-:W-:Y:S01]  /*18be0*/  MOV R2, R18 ;  /* 0x0000001200027202 */ /* 0x000fe20000000f00 */
[----:B------:R-:W2:Y:S04]  /*18bf0*/  S2R R13, SR_CTAID.Y ;  /* 0x00000000000d7919 */ /* 0x000ea80000002600 */
[----:B------:R-:W-:Y:S01]  /*18c00*/  IMAD.WIDE.U32 R2, R17, R12, R2 ;  /* 0x0000000c11027225 */ /* 0x000fe200078e0002 */
[----:B------:R-:W5:Y:S01]  /*18c10*/  LDC R23, c[0x0][0x900] ;  /* 0x00024000ff177b82 */ /* 0x000f620000000800 */
[----:B-1----:R-:W-:-:S03]  /*18c20*/  ISETP.NE.U32.AND P0, PT, R6, RZ, PT ;  /* 0x000000ff0600720c */ /* 0x002fc60003f05070 */
[----:B------:R-:W-:Y:S02]  /*18c30*/  IADD3 R3, R3, R5, RZ ;  /* 0x0000000503037210 */ /* 0x000fe40007ffe0ff */
[----:B------:R-:W-:Y:S02]  /*18c40*/  ISETP.NE.AND.EX P0, PT, R7, RZ, PT, P0 ;  /* 0x000000ff0700720c */ /* 0x000fe40003f05300 */
[-CC-:B---3--:R-:W-:Y:S02]  /*18c50*/  SHF.R.U64 R17, R2, R4.reuse, R3.reuse ;  /* 0x0000000402117219 */ /* 0x188fe40000001203 */
[----:B------:R-:W-:Y:S02]  /*18c60*/  SHF.R.U32.HI R2, RZ, R4, R3 ;  /* 0x00000004ff027219 */ /* 0x000fe40000011603 */
[----:B--2---:R-:W-:Y:S02]  /*18c70*/  I2FP.F32.U32 R3, R15 ;  /* 0x0000000f00037245 */ /* 0x004fe40000201000 */
[----:B----4-:R-:W-:-:S03]  /*18c80*/  SHF.R.U64 R19, R17, R21, R2 ;  /* 0x0000001511137219 */ /* 0x010fc60000001202 */
[----:B------:R-:W-:Y:S01]  /*18c90*/  FMUL R16, R3, UR8 ;  /* 0x0000000803107c20 */ /* 0x000fe20008400000 */
[----:B------:R-:W-:-:S04]  /*18ca0*/  SHF.R.U32.HI R2, RZ, R21, R2 ;  /* 0x00000015ff027219 */ /* 0x000fc80000011602 */
[-CC-:B-----5:R-:W-:Y:S02]  /*18cb0*/  SHF.R.U64 R12, R19, R23.reuse, R2.reuse ;  /* 0x00000017130c7219 */ /* 0x1a0fe40000001202 */
[----:B------:R-:W-:Y:S02]  /*18cc0*/  SHF.R.U32.HI R21, RZ, R23, R2 ;  /* 0x00000017ff157219 */ /* 0x000fe40000011602 */
[----:B------:R-:W-:Y:S02]  /*18cd0*/  MOV R2, R12 ;  /* 0x0000000c00027202 */ /* 0x000fe40000000f00 */
[----:B------:R-:W-:Y:S01]  /*18ce0*/  MOV R3, R21 ;  /* 0x0000001500037202 */ /* 0x000fe20000000f00 */
[----:B------:R-:W-:Y:S06]  /*18cf0*/  @!P0 BRA `(.L_x_590) ;  /* 0x0000000000288947 */ /* 0x000fec0003800000 */
[----:B------:R-:W1:Y:S02]  /*18d00*/  LDC R3, c[0x0][0x8f4] ;  /* 0x00023d00ff037b82 */ /* 0x000e640000000800 */
[----:B-1----:R-:W-:-:S04]  /*18d10*/  IADD3 R3, P0, R12, R3, RZ ;  /* 0x000000030c037210 */ /* 0x002fc80007f1e0ff */
[----:B------:R-:W-:-:S05]  /*18d20*/  IADD3.X R21, RZ, R21, RZ, P0, !PT ;  /* 0x00000015ff157210 */ /* 0x000fca00007fe4ff */
[----:B------:R-:W-:-:S04]  /*18d30*/  IMAD.WIDE.U32 R4, R21, R6, RZ ;  /* 0x0000000615047225 */ /* 0x000fc800078e00ff */
[----:B------:R-:W-:-:S04]  /*18d40*/  IMAD.WIDE.U32 R4, P0, R3, R7, R4 ;  /* 0x0000000703047225 */ /* 0x000fc80007800004 */
[----:B------:R-:W-:Y:S01]  /*18d50*/  IMAD.WIDE.U32 R2, R3, R6, RZ ;  /* 0x0000000603027225 */ /* 0x000fe200078e00ff */
[----:B------:R-:W-:-:S04]  /*18d60*/  MOV R2, R5 ;  /* 0x0000000500027202 */ /* 0x000fc80000000f00 */
[----:B------:R-:W-:Y:S01]  /*18d70*/  IADD3 RZ, P1, R3, R4, RZ ;  /* 0x0000000403ff7210 */ /* 0x000fe20007f3e0ff */
[----:B------:R-:W-:-:S04]  /*18d80*/  IMAD.X R3, RZ, RZ, RZ, P0 ;  /* 0x000000ffff037224 */ /* 0x000fc800000e06ff */
[----:B------:R-:W-:-:S08]  /*18d90*/  IMAD.WIDE.U32.X R2, R21, R7, R2, P1 ;  /* 0x0000000715027225 */ /* 0x000fd000008e0402 */
.L_x_590:
[----:B------:R-:W1:Y:S01]  /*18da0*/  LDC R24, c[0x0][0x904] ;  /* 0x00024100ff187b82 */ /* 0x000e620000000800 */
[----:B------:R-:W-:Y:S01]  /*18db0*/  I2FP.F32.U32 R5, R13 ;  /* 0x0000000d00057245 */ /* 0x000fe20000201000 */
[----:B------:R-:W-:Y:S01]  /*18dc0*/  ULDC UR8, c[0x0][0x154] ;  /* 0x0000550000087ab9 */ /* 0x000fe20000000800 */
[----:B------:R-:W2:Y:S01]  /*18dd0*/  F2I.U32.TRUNC.NTZ R16, R16 ;  /* 0x0000001000107305 */ /* 0x000ea2000020f000 */
[----:B------:R-:W-:Y:S02]  /*18de0*/  LOP3.LUT R17, R17, R8, RZ, 0xc0, !PT ;  /* 0x0000000811117212 */ /* 0x000fe400078ec0ff */
[----:B------:R-:W-:Y:S02]  /*18df0*/  FMUL R6, R5, UR8 ;  /* 0x0000000805067c20 */ /* 0x000fe40008400000 */
[----:B------:R-:W3:Y:S04]  /*18e00*/  LDC R20, c[0x0][0x8f0] ;  /* 0x00023c00ff147b82 */ /* 0x000ee80000000800 */
[----:B------:R-:W4:Y:S04]  /*18e10*/  F2I.U32.TRUNC.NTZ R6, R6 ;  /* 0x0000000600067305 */ /* 0x000f28000020f000 */
[----:B------:R-:W5:Y:S01]  /*18e20*/  LDC R4, c[0x0][0x144] ;  /* 0x00005100ff047b82 */ /* 0x000f620000000800 */
[----:B--2---:R-:W-:-:S07]  /*18e30*/  IADD3 R5, -R16, RZ, RZ ;  /* 0x000000ff10057210 */ /* 0x004fce0007ffe1ff */
[----:B------:R-:W2:Y:S01]  /*18e40*/  LDC R18, c[0x0][0x148] ;  /* 0x00005200ff127b82 */ /* 0x000ea20000000800 */
[----:B-1----:R-:W-:-:S07]  /*18e50*/  ISETP.NE.AND P0, PT, R24, 0x1, PT ;  /* 0x000000011800780c */ /* 0x002fce0003f05270 */
[----:B------:R-:W1:Y:S01]  /*18e60*/  LDC R21, c[0x0][0x8e0] ;  /* 0x00023800ff157b82 */ /* 0x000e620000000800 */
[----:B---3--:R-:W-:Y:S02]  /*18e70*/  SHF.R.U64 R3, R2, R20, R3 ;  /* 0x0000001402037219 */ /* 0x008fe40000001203 */
[----:B------:R-:W-:-:S05]  /*18e80*/  LOP3.LUT R2, R19, R0, RZ, 0xc0, !PT ;  /* 0x0000000013027212 */ /* 0x000fca00078ec0ff */
[----:B------:R-:W3:Y:S01]  /*18e90*/  LDC R22, c[0x0][0x8b8] ;  /* 0x00022e00ff167b82 */ /* 0x000ee20000000800 */
[----:B-----5:R-:W-:Y:S01]  /*18ea0*/  IMAD R7, R4, R5, R15 ;  /* 0x0000000504077224 */ /* 0x020fe200078e020f */
[----:B----4-:R-:W-:Y:S01]  /*18eb0*/  IADD3 R4, -R6, RZ, RZ ;  /* 0x000000ff06047210 */ /* 0x010fe20007ffe1ff */
[----:B------:R-:W-:Y:S01]  /*18ec0*/  IMAD R2, R9, R3, R2 ;  /* 0x0000000309027224 */ /* 0x000fe200078e0202 */
[----:B------:R-:W-:-:S04]  /*18ed0*/  IADD3 R5, -R3, RZ, RZ ;  /* 0x000000ff03057210 */ /* 0x000fc80007ffe1ff */
[----:B------:R-:W4:Y:S01]  /*18ee0*/  LDC R23, c[0x0][0x8a8] ;  /* 0x00022a00ff177b82 */ /* 0x000f220000000800 */
[----:B--2---:R-:W-:Y:S01]  /*18ef0*/  @P0 IMAD R7, R18, R4, R13 ;  /* 0x0000000412070224 */ /* 0x004fe200078e020d */
[----:B------:R-:W-:Y:S01]  /*18f00*/  MOV R4, R14 ;  /* 0x0000000e00047202 */ /* 0x000fe20000000f00 */
[----:B-1----:R-:W-:Y:S02]  /*18f10*/  IMAD R12, R5, R21, R12 ;  /* 0x00000015050c7224 */ /* 0x002fe400078e020c */
[----:B---3--:R-:W-:Y:S01]  /*18f20*/  IMAD R7, R2, R22, R7 ;  /* 0x0000001602077224 */ /* 0x008fe200078e0207 */
[----:B------:R-:W-:Y:S01]  /*18f30*/  MOV R2, 0x1 ;  /* 0x0000000100027802 */ /* 0x000fe20000000f00 */
[----:B----4-:R-:W-:-:S05]  /*18f40*/  IMAD R12, R12, R23, R17 ;  /* 0x000000170c0c7224 */ /* 0x010fca00078e0211 */
[----:B------:R-:W-:Y:S02]  /*18f50*/  SEL R5, R12, R7, !P0 ;  /* 0x000000070c057207 */ /* 0x000fe40004000000 */
[----:B------:R-:W-:-:S07]  /*18f60*/  SEL R7, R7, R12, !P0 ;  /* 0x0000000c07077207 */ /* 0x000fce0004000000 */
.L_x_588:
[----:B------:R-:W-:-:S13]  /*18f70*/  LOP3.LUT P0, RZ, R2, 0xff, RZ, 0xc0, !PT ;  /* 0x000000ff02ff7812 */ /* 0x000fda000780c0ff */
[----:B------:R-:W-:Y:S05]  /*18f80*/  @P0 BRA `(.L_x_591) ;  /* 0xffffffe800d40947 */ /* 0x000fea000383ffff */
.L_x_535:
[----:B------:R-:W-:Y:S01]  /*18f90*/  ELECT P0, URZ, PT ;  /* 0x00000000003f782f */ /* 0x000fe20003800000 */
[----:B------:R-:W-:-:S12]  /*18fa0*/  BSSY B0, `(.L_x_592) ;  /* 0x000001e000007945 */ /* 0x000fd80003800000 */
[----:B------:R-:W-:Y:S05]  /*18fb0*/  @!P0 BRA `(.L_x_593) ;  /* 0x0000000000708947 */ /* 0x000fea0003800000 */
[----:B------:R-:W-:-:S06]  /*18fc0*/  ULOP3.LUT UR4, UR39, 0x2, URZ, 0xfc, !UPT ;  /* 0x0000000227047892 */ /* 0x000fcc000f8efc3f */
[----:B-1----:R-:W-:-:S04]  /*18fd0*/  MOV R0, UR4 ;  /* 0x0000000400007c02 */ /* 0x002fc80008000f00 */
[----:B------:R-:W-:-:S13]  /*18fe0*/  ISETP.NE.AND P1, PT, R0, 0x3, PT ;  /* 0x000000030000780c */ /* 0x000fda0003f25270 */
[----:B------:R-:W-:Y:S05]  /*18ff0*/  @!P1 BRA `(.L_x_594) ;  /* 0x0000000000049947 */ /* 0x000fea0003800000 */
[----:B------:R-:W-:Y:S01]  /*19000*/  BPT.TRAP 0x1 ;  /* 0x000000040000795c */ /* 0x000fe20000300000 */
.L_x_594:
[----:B------:R-:W-:Y:S02]  /*19010*/  MOV R0, 0x400 ;  /* 0x0000040000007802 */ /* 0x000fe40000000f00 */
[----:B--234-:R-:W-:Y:S02]  /*19020*/  MOV R3, UR37 ;  /* 0x0000002500037c02 */ /* 0x01cfe40008000f00 */
[----:B------:R-:W-:Y:S02]  /*19030*/  MOV R2, 0x1 ;  /* 0x0000000100027802 */ /* 0x000fe40000000f00 */
[----:B------:R-:W-:Y:S02]  /*19040*/  LEA R0, R3, R0, 0x18 ;  /* 0x0000000003007211 */ /* 0x000fe400078ec0ff */
[----:B------:R-:W-:-:S04]  /*19050*/  SHF.L.U32 R3, R2, 0x1f, RZ ;  /* 0x0000001f02037819 */ /* 0x000fc800000006ff */
[----:B------:R-:W1:Y:S02]  /*19060*/  SYNCS.PHASECHK.TRANS64.TRYWAIT P0, [R0+URZ+0xa0], R3 ;  /* 0x0000a003000075a7 */ /* 0x000e64000800017f */
[----:B-1----:R-:W-:Y:S05]  /*19070*/  @!P0 BRA `(.L_x_595) ;  /* 0x00000018009c8947 */ /* 0x002fea0003800000 */
.L_x_642:
[----:B------:R-:W-:Y:S05]  /*19080*/  @!P1 BRA `(.L_x_596) ;  /* 0x0000000000049947 */ /* 0x000fea0003800000 */
[----:B------:R-:W-:Y:S01]  /*19090*/  BPT.TRAP 0x1 ;  /* 0x000000040000795c */ /* 0x000fe20000300000 */
.L_x_596:
[----:B------:R-:W2:Y:S02]  /*190a0*/  SYNCS.PHASECHK.TRANS64.TRYWAIT P0, [R0+URZ+0xa8], R3 ;  /* 0x0000a803000075a7 */ /* 0x000ea4000800017f */
[----:B--2---:R-:W-:Y:S05]  /*190b0*/  @!P0 BRA `(.L_x_597) ;  /* 0x0000001800a08947 */ /* 0x004fea0003800000 */
.L_x_643:
[----:B------:R-:W-:Y:S05]  /*190c0*/  @!P1 BRA `(.L_x_598) ;  /* 0x0000000000049947 */ /* 0x000fea0003800000 */
[----:B------:R-:W-:Y:S01]  /*190d0*/  BPT.TRAP 0x1 ;  /* 0x000000040000795c */ /* 0x000fe20000300000 */
.L_x_598:
[----:B------:R-:W3:Y:S02]  /*190e0*/  SYNCS.PHASECHK.TRANS64.TRYWAIT P0, [R0+URZ+0xb0], R3 ;  /* 0x0000b003000075a7 */ /* 0x000ee4000800017f */
[----:B---3--:R-:W-:Y:S05]  /*190f0*/  @!P0 BRA `(.L_x_599) ;  /* 0x0000001800a48947 */ /* 0x008fea0003800000 */
.L_x_644:
[----:B------:R-:W-:Y:S05]  /*19100*/  @!P1 BRA `(.L_x_600) ;  /* 0x0000000000049947 */ /* 0x000fea0003800000 */
[----:B------:R-:W-:Y:S01]  /*19110*/  BPT.TRAP 0x1 ;  /* 0x000000040000795c */ /* 0x000fe20000300000 */
.L_x_600:
[----:B-123--:R-:W-:-:S04]  /*19120*/  MOV R3, 0x1 ;  /* 0x0000000100037802 */ /* 0x00efc80000000f00 */
[----:B------:R-:W-:-:S07]  /*19130*/  SHF.L.U32 R3, R3, 0x1f, RZ ;  /* 0x0000001f03037819 */ /* 0x000fce00000006ff */
.L_x_601:
[----:B-1----:R1:W2:Y:S02]  /*19140*/  SYNCS.PHASECHK.TRANS64.TRYWAIT P0, [R0+URZ+0xb8], R3 ;  /* 0x0000b803000075a7 */ /* 0x0022a4000800017f */
[----:B--2---:R-:W-:Y:S05]  /*19150*/  @!P0 NANOSLEEP.SYNCS 0x989680 ;  /* 0x009896800000895d */ /* 0x004fea0003900000 */
[----:B------:R-:W2:Y:S02]  /*19160*/  @!P0 SYNCS.PHASECHK.TRANS64 P0, [R0+URZ+0xb8], R3 ;  /* 0x0000b803000085a7 */ /* 0x000ea4000800007f */
[----:B--2---:R-:W-:Y:S05]  /*19170*/  @!P0 BRA `(.L_x_601) ;  /* 0xfffffffc00f08947 */ /* 0x004fea000383ffff */
.L_x_593:
[----:B------:R-:W-:Y:S05]  /*19180*/  BSYNC B0 ;  /* 0x0000000000007941 */ /* 0x000fea0003800000 */
.L_x_592:
[----:B------:R-:W-:Y:S05]  /*19190*/  EXIT ;  /* 0x000000000000794d */ /* 0x000fea0003800000 */
.L_x_530:
[----:B------:R-:W-:Y:S02]  /*191a0*/  LOP3.LUT P0, RZ, R6, 0xff, RZ, 0xc0, !PT ;  /* 0x000000ff06ff7812 */ /* 0x000fe4000780c0ff */
[----:B------:R-:W-:Y:S02]  /*191b0*/  MOV R11, 0x1 ;  /* 0x00000001000b7802 */ /* 0x000fe40000000f00 */
[----:B------:R-:W-:-:S09]  /*191c0*/  MOV R10, RZ ;  /* 0x000000ff000a7202 */ /* 0x000fd20000000f00 */
[----:B------:R-:W-:Y:S05]  /*191d0*/  @!P0 BRA `(.L_x_602) ;  /* 0x0000000c00488947 */ /* 0x000fea0003800000 */
[----:B------:R-:W1:Y:S01]  /*191e0*/  LDC R0, c[0x0][0x28c] ;  /* 0x0000a300ff007b82 */ /* 0x000e620000000800 */
[----:B------:R-:W-:Y:S01]  /*191f0*/  ULDC UR16, c[0x0][0x900] ;  /* 0x0002400000107ab9 */ /* 0x000fe20000000800 */
[----:B------:R-:W-:Y:S01]  /*19200*/  UMOV UR4, 0xffffffff ;  /* 0xffffffff00047882 */ /* 0x000fe20000000000 */
[----:B------:R-:W-:Y:S01]  /*19210*/  BSSY B0, `(.L_x_602) ;  /* 0x00000ce000007945 */ /* 0x000fe20003800000 */
[----:B------:R-:W-:Y:S01]  /*19220*/  USHF.L.U32 UR13, UR37, 0x6, URZ ;  /* 0x00000006250d7899 */ /* 0x000fe2000800063f */
[----:B------:R-:W-:Y:S01]  /*19230*/  MOV R8, 0x1 ;  /* 0x0000000100087802 */ /* 0x000fe20000000f00 */
[----:B------:R-:W-:Y:S01]  /*19240*/  USHF.L.U32 UR14, UR37, 0xc, URZ ;  /* 0x0000000c250e7899 */ /* 0x000fe2000800063f */
[----:B------:R-:W-:Y:S01]  /*19250*/  MOV R11, 0x1 ;  /* 0x00000001000b7802 */ /* 0x000fe20000000f00 */
[----:B------:R-:W-:Y:S01]  /*19260*/  USHF.L.U32 UR4, UR4, UR16, URZ ;  /* 0x0000001004047299 */ /* 0x000fe2000800063f */
[----:B------:R-:W-:Y:S01]  /*19270*/  MOV R10, RZ ;  /* 0x000000ff000a7202 */ /* 0x000fe20000000f00 */
[----:B------:R-:W-:Y:S01]  /*19280*/  ULDC UR15, c[0x0][0x8a8] ;  /* 0x00022a00000f7ab9 */ /* 0x000fe20000000800 */
[----:B------:R-:W-:Y:S01]  /*19290*/  UMOV UR5, 0x1 ;  /* 0x0000000100057882 */ /* 0x000fe20000000000 */
[----:B------:R-:W-:-:S02]  /*192a0*/  ULOP3.LUT UR25, UR40, 0x2, URZ, 0xfc, !UPT ;  /* 0x0000000228197892 */ /* 0x000fc4000f8efc3f */
[----:B------:R-:W-:Y:S02]  /*192b0*/  ULOP3.LUT UR13, UR13, 0x40, URZ, 0xc0, !UPT ;  /* 0x000000400d0d7892 */ /* 0x000fe4000f8ec03f */
[----:B------:R-:W-:Y:S02]  /*192c0*/  ULOP3.LUT UR14, UR14, 0x1000, URZ, 0xc0, !UPT ;  /* 0x000010000e0e7892 */ /* 0x000fe4000f8ec03f */
[----:B------:R-:W-:Y:S02]  /*192d0*/  UIADD3 UR15, UR15, -0x1, URZ ;  /* 0xffffffff0f0f7890 */ /* 0x000fe4000fffe03f */
[----:B------:R-:W-:Y:S02]  /*192e0*/  USHF.L.U32 UR16, UR5, UR16, URZ ;  /* 0x0000001005107299 */ /* 0x000fe4000800063f */
[----:B------:R-:W-:Y:S01]  /*192f0*/  ULOP3.LUT UR17, URZ, UR4, URZ, 0x33, !UPT ;  /* 0x000000043f117292 */ /* 0x000fe2000f8e333f */
[----:B-1----:R-:W-:Y:S01]  /*19300*/  IADD3 R0, R0, 0x3f, RZ ;  /* 0x0000003f00007810 */ /* 0x002fe20007ffe0ff */
[----:B------:R-:W-:-:S03]  /*19310*/  ULDC.64 UR20, c[0x0][0x198] ;  /* 0x0000660000147ab9 */ /* 0x000fc60000000a00 */
[----:B------:R-:W-:-:S04]  /*19320*/  SHF.R.S32.HI R3, RZ, 0x1f, R0 ;  /* 0x0000001fff037819 */ /* 0x000fc80000011400 */
[----:B------:R-:W-:-:S04]  /*19330*/  LEA.HI R3, R3, R0, RZ, 0x6 ;  /* 0x0000000003037211 */ /* 0x000fc800078f30ff */
[----:B------:R-:W-:-:S04]  /*19340*/  SHF.R.S32.HI R9, RZ, 0x6, R3 ;  /* 0x00000006ff097819 */ /* 0x000fc80000011403 */
[----:B------:R-:W-:-:S07]  /*19350*/  IADD3 R0, R9, 0x1, RZ ;  /* 0x0000000109007810 */ /* 0x000fce0007ffe0ff */
.L_x_613:
[----:B------:R-:W-:-:S03]  /*19360*/  UMOV UR4, 0xffffffff ;  /* 0xffffffff00047882 */ /* 0x000fc60000000000 */
[----:B------:R-:W-:Y:S05]  /*19370*/  BRA.DIV UR4, `(.L_x_603) ;  /* 0x0000001a04187947 */ /* 0x000fea000b800000 */
[----:B------:R-:W-:-:S13]  /*19380*/  ELECT P6, URZ, PT ;  /* 0x00000000003f782f */ /* 0x000fda00038c0000 */
.L_x_647:
[----:B------:R-:W1:Y:S01]  /*19390*/  LDC R2, c[0x0][0x28c] ;  /* 0x0000a300ff027b82 */ /* 0x000e620000000800 */
[----:B------:R-:W-:Y:S01]  /*193a0*/  BSSY B1, `(.L_x_604) ;  /* 0x000003a000017945 */ /* 0x000fe20003800000 */
[----:B-1----:R-:W-:-:S13]  /*193b0*/  ISETP.LT.OR P6, PT, R2, 0x1, !P6 ;  /* 0x000000010200780c */ /* 0x002fda00077c1670 */
[----:B------:R-:W-:Y:S05]  /*193c0*/  @P6 BRA `(.L_x_605) ;  /* 0x0000000000dc6947 */ /* 0x000fea0003800000 */
[----:B------:R-:W-:Y:S02]  /*193d0*/  LEA R12, R5, UR13, 0x7 ;  /* 0x0000000d050c7c11 */ /* 0x000fe4000f8e38ff */
[----:B------:R-:W-:Y:S02]  /*193e0*/  SHF.L.U32 R13, R7, 0x8, RZ ;  /* 0x00000008070d7819 */ /* 0x000fe400000006ff */
[----:B------:R-:W-:Y:S02]  /*193f0*/  MOV R16, RZ ;  /* 0x000000ff00107202 */ /* 0x000fe40000000f00 */
[----:B------:R-:W-:Y:S02]  /*19400*/  MOV R2, R0 ;  /* 0x0000000000027202 */ /* 0x000fe40000000f00 */
[----:B------:R-:W-:Y:S02]  /*19410*/  MOV R3, R11 ;  /* 0x0000000b00037202 */ /* 0x000fe40000000f00 */
[----:B------:R-:W-:-:S07]  /*19420*/  MOV R5, R10 ;  /* 0x0000000a00057202 */ /* 0x000fce0000000f00 */
.L_x_608:
[----:B------:R-:W1:Y:S01]  /*19430*/  S2R R7, SR_CgaCtaId ;  /* 0x0000000000077919 */ /* 0x000e620000008800 */
[----:B------:R-:W-:Y:S01]  /*19440*/  MOV R6, 0x400 ;  /* 0x0000040000067802 */ /* 0x000fe20000000f00 */
[----:B------:R-:W2:Y:S03]  /*19450*/  S2R R17, SR_TID.X ;  /* 0x0000000000117919 */ /* 0x000ea60000002100 */
[----:B-1----:R-:W-:Y:S02]  /*19460*/  LEA R14, R7, R6, 0x18 ;  /* 0x00000006070e7211 */ /* 0x002fe400078ec0ff */
[----:B------:R-:W-:Y:S02]  /*19470*/  SHF.L.U32 R6, R3, 0x1f, RZ ;  /* 0x0000001f03067819 */ /* 0x000fe400000006ff */
[----:B------:R-:W-:Y:S02]  /*19480*/  LEA R15, R5, R14, 0x3 ;  /* 0x0000000e050f7211 */ /* 0x000fe400078e18ff */
[----:B--2---:R-:W-:-:S02]  /*19490*/  LOP3.LUT P1, RZ, R17, 0x7f, RZ, 0xc0, !PT ;  /* 0x0000007f11ff7812 */ /* 0x004fc4000782c0ff */
[----:B------:R-:W1:Y:S11]  /*194a0*/  SYNCS.PHASECHK.TRANS64.TRYWAIT P0, [R15+URZ+0x40], R6 ;  /* 0x000040060f0075a7 */ /* 0x000e76000800017f */
[----:B------:R-:W2:Y:S01]  /*194b0*/  @!P1 LDC R7, c[0x0][0x500] ;  /* 0x00014000ff079b82 */ /* 0x000ea20000000800 */
[----:B-1----:R-:W-:Y:S05]  /*194c0*/  @!P0 BRA `(.L_x_606) ;  /* 0x0000001400e48947 */ /* 0x002fea0003800000 */
.L_x_648:
[----:B------:R-:W-:Y:S01]  /*194d0*/  UPRMT UR4, UR25, 0x9910, URZ ;  /* 0x0000991019047896 */ /* 0x000fe2000800003f */
[----:B--2---:R2:W-:Y:S03]  /*194e0*/  @!P1 SYNCS.ARRIVE.TRANS64 RZ, [R15+URZ], R7 ;  /* 0x000000070fff99a7 */ /* 0x0045e6000800003f */
[----:B------:R-:W-:-:S06]  /*194f0*/  UISETP.NE.AND UP0, UPT, UR4, 0x2, UPT ;  /* 0x000000020400788c */ /* 0x000fcc000bf05270 */
[----:B------:R-:W-:-:S13]  /*19500*/  PLOP3.LUT P0, PT, PT, PT, UP0, 0x80, 0x0 ;  /* 0x000000000000781c */ /* 0x000fda0003f0f008 */
[----:B--2---:R-:W-:Y:S05]  /*19510*/  @P0 BRA `(.L_x_607) ;  /* 0x0000000000040947 */ /* 0x004fea0003800000 */
[----:B------:R-:W-:Y:S01]  /*19520*/  BPT.TRAP 0x1 ;  /* 0x000000040000795c */ /* 0x000fe20000300000 */
.L_x_607:
[C---:B-1----:R-:W-:Y:S01]  /*19530*/  LEA R6, R5.reuse, R14, 0xe ;  /* 0x0000000e05067211 */ /* 0x042fe200078e70ff */
[----:B------:R-:W-:Y:S01]  /*19540*/  UIADD3 UR4, UP0, UR20, 0xf0, URZ ;  /* 0x000000f014047890 */ /* 0x000fe2000ff1e03f */
[----:B------:R-:W-:Y:S01]  /*19550*/  R2UR UR8, R5 ;  /* 0x00000000050872ca */ /* 0x000fe200000e0000 */
[----:B------:R-:W-:Y:S01]  /*19560*/  UIADD3 UR22, UP1, UR20, 0x1f0, URZ ;  /* 0x000001f014167890 */ /* 0x000fe2000ff3e03f */
[----:B------:R-:W-:Y:S01]  /*19570*/  R2UR UR5, R6 ;  /* 0x00000000060572ca */ /* 0x000fe200000e0000 */
[----:B------:R-:W-:Y:S01]  /*19580*/  UMOV UR6, 0x0 ;  /* 0x0000000000067882 */ /* 0x000fe20000000000 */
[----:B------:R-:W-:Y:S01]  /*19590*/  R2UR UR19, R14 ;  /* 0x000000000e1372ca */ /* 0x000fe200000e0000 */
[----:B------:R-:W-:Y:S01]  /*195a0*/  UIADD3.X UR23, URZ, UR21, URZ, UP1, !UPT ;  /* 0x000000153f177290 */ /* 0x000fe20008ffe43f */
[----:B------:R-:W-:Y:S01]  /*195b0*/  R2UR UR9, R15 ;  /* 0x000000000f0972ca */ /* 0x000fe200000e0000 */
[----:B------:R-:W-:Y:S01]  /*195c0*/  UMOV UR7, 0x10000000 ;  /* 0x1000000000077882 */ /* 0x000fe20000000000 */
[----:B------:R-:W-:Y:S01]  /*195d0*/  R2UR UR11, R13 ;  /* 0x000000000d0b72ca */ /* 0x000fe200000e0000 */
[----:B------:R-:W-:Y:S01]  /*195e0*/  UMOV UR26, 0x30000 ;  /* 0x00030000001a7882 */ /* 0x000fe20000000000 */
[----:B------:R-:W-:-:S02]  /*195f0*/  R2UR UR10, R16 ;  /* 0x00000000100a72ca */ /* 0x000fc400000e0000 */
[----:B------:R-:W-:Y:S01]  /*19600*/  R2UR UR12, R4 ;  /* 0x00000000040c72ca */ /* 0x000fe200000e0000 */
[----:B------:R-:W-:Y:S01]  /*19610*/  ULEA UR8, UR8, UR14, 0xd ;  /* 0x0000000e08087291 */ /* 0x000fe2000f8e683f */
[----:B------:R-:W-:Y:S01]  /*19620*/  IADD3 R2, R2, -0x1, RZ ;  /* 0xffffffff02027810 */ /* 0x000fe20007ffe0ff */
[----:B------:R-:W-:Y:S01]  /*19630*/  UIADD3 UR18, UR5, 0x6200, URZ ;  /* 0x0000620005127890 */ /* 0x000fe2000fffe03f */
[----:B------:R-:W-:Y:S01]  /*19640*/  R2UR UR24, R12 ;  /* 0x000000000c1872ca */ /* 0x000fe200000e0000 */
[----:B------:R-:W-:Y:S01]  /*19650*/  UIADD3.X UR5, URZ, UR21, URZ, UP0, !UPT ;  /* 0x000000153f057290 */ /* 0x000fe200087fe43f */
[----:B------:R-:W-:Y:S01]  /*19660*/  ISETP.GT.AND P1, PT, R2, 0x1, PT ;  /* 0x000000010200780c */ /* 0x000fe20003f24270 */
[----:B------:R-:W-:Y:S01]  /*19670*/  UIADD3 UR19, UR19, 0x26200, UR8 ;  /* 0x0002620013137890 */ /* 0x000fe2000fffe008 */
[----:B------:R-:W-:Y:S02]  /*19680*/  IADD3 R5, R5, 0x1, RZ ;  /* 0x0000000105057810 */ /* 0x000fe40007ffe0ff */
[----:B------:R-:W-:Y:S01]  /*19690*/  UMOV UR8, UR18 ;  /* 0x0000001200087c82 */ /* 0x000fe20008000000 */
[----:B------:R-:W-:-:S02]  /*196a0*/  IADD3 R16, R16, 0x40, RZ ;  /* 0x0000004010107810 */ /* 0x000fc40007ffe0ff */
[C---:B------:R-:W-:Y:S01]  /*196b0*/  ISETP.NE.AND P0, PT, R5.reuse, 0x8, PT ;  /* 0x000000080500780c */ /* 0x040fe20003f05270 */
[----:B------:R1:W-:Y:S03]  /*196c0*/  UTMALDG.3D [UR8], [UR4], desc[UR6] ;  /* 0x00000608040075b4 */ /* 0x0003e60008011000 */
[----:B------:R-:W-:Y:S02]  /*196d0*/  SEL R6, RZ, 0x1, P0 ;  /* 0x00000001ff067807 */ /* 0x000fe40000000000 */
[----:B------:R-:W-:Y:S02]  /*196e0*/  SEL R5, R5, RZ, P0 ;  /* 0x000000ff05057207 */ /* 0x000fe40000000000 */
[----:B------:R-:W-:Y:S01]  /*196f0*/  LOP3.LUT R3, R3, R6, RZ, 0x3c, !PT ;  /* 0x0000000603037212 */ /* 0x000fe200078e3cff */
[----:B-1----:R-:W-:Y:S01]  /*19700*/  UMOV UR8, UR19 ;  /* 0x0000001300087c82 */ /* 0x002fe20008000000 */
[----:B------:R-:W-:-:S02]  /*19710*/  UMOV UR11, UR24 ;  /* 0x00000018000b7c82 */ /* 0x000fc40008000000 */
[----:B------:R1:W-:Y:S02]  /*19720*/  UTMALDG.3D.MULTICAST [UR8], [UR22], UR26, desc[UR6] ;  /* 0x00000608160073b4 */ /* 0x0003e4000801181a */
[----:B-1----:R-:W-:Y:S05]  /*19730*/  @P1 BRA `(.L_x_608) ;  /* 0xfffffffc003c1947 */ /* 0x002fea000383ffff */
.L_x_605:
[----:B------:R-:W-:Y:S05]  /*19740*/  BSYNC B1 ;  /* 0x0000000000017941 */ /* 0x000fea0003800000 */
.L_x_604:
[----:B------:R-:W2:Y:S01]  /*19750*/  LDL.LU R17, [R1+0xc8] ;  /* 0x0000c80001117983 */ /* 0x000ea20000300800 */
[----:B------:R-:W-:Y:S01]  /*19760*/  LOP3.LUT P1, RZ, R8, 0xff, RZ, 0xc0, !PT ;  /* 0x000000ff08ff7812 */ /* 0x000fe2000782c0ff */
[----:B------:R-:W-:Y:S02]  /*19770*/  ULDC.64 UR4, c[0x0][0x8f8] ;  /* 0x00023e0000047ab9 */ /* 0x000fe40000000a00 */
[----:B------:R-:W3:Y:S01]  /*19780*/  LDL.LU R14, [R1+0xc4] ;  /* 0x0000c400010e7983 */ /* 0x000ee20000300800 */
[----:B------:R-:W-:Y:S01]  /*19790*/  IADD3 R10, R9, R10, RZ ;  /* 0x0000000a090a7210 */ /* 0x000fe20007ffe0ff */
[----:B------:R-:W-:Y:S01]  /*197a0*/  BSSY B1, `(.L_x_609) ;  /* 0x0000072000017945 */ /* 0x000fe20003800000 */
[----:B------:R-:W-:Y:S02]  /*197b0*/  MOV R7, 0xffffffff ;  /* 0xffffffff00077802 */ /* 0x000fe40000000f00 */
[----:B------:R-:W-:Y:S02]  /*197c0*/  SHF.R.U32.HI R2, RZ, 0x3, R10 ;  /* 0x00000003ff027819 */ /* 0x000fe4000001160a */
[----:B------:R-:W-:-:S02]  /*197d0*/  ISETP.GT.U32.AND P0, PT, R10, 0x7, PT ;  /* 0x000000070a00780c */ /* 0x000fc40003f04070 */
[----:B------:R-:W-:Y:S01]  /*197e0*/  LOP3.LUT R2, R2, 0x1, RZ, 0xc0, !PT ;  /* 0x0000000102027812 */ /* 0x000fe200078ec0ff */
[----:B------:R-:W1:Y:S01]  /*197f0*/  @P1 S2R R4, SR_CgaCtaId ;  /* 0x0000000000041919 */ /* 0x000e620000008800 */
[----:B------:R-:W-:Y:S02]  /*19800*/  @P1 MOV R3, 0x400 ;  /* 0x0000040000031802 */ /* 0x000fe40000000f00 */
[----:B------:R-:W-:Y:S02]  /*19810*/  ISETP.LT.U32.AND P0, PT, R9, 0x8, P0 ;  /* 0x000000080900780c */ /* 0x000fe40000701070 */
[----:B------:R-:W-:Y:S02]  /*19820*/  MOV R5, 0xffffffff ;  /* 0xffffffff00057802 */ /* 0x000fe40000000f00 */
[----:B------:R-:W-:Y:S02]  /*19830*/  LOP3.LUT R10, R10, 0x7, RZ, 0xc0, !PT ;  /* 0x000000070a0a7812 */ /* 0x000fe400078ec0ff */
[----:B------:R-:W-:-:S02]  /*19840*/  PRMT R8, RZ, 0x7610, R8 ;  /* 0x00007610ff087816 */ /* 0x000fc40000000008 */
[----:B-1----:R-:W-:Y:S02]  /*19850*/  @P1 LEA R3, R4, R3, 0x18 ;  /* 0x0000000304031211 */ /* 0x002fe400078ec0ff */
[----:B------:R-:W-:Y:S02]  /*19860*/  MOV R4, 0xffffffff ;  /* 0xffffffff00047802 */ /* 0x000fe40000000f00 */
[----:B------:R1:W-:Y:S01]  /*19870*/  @P1 SYNCS.ARRIVE.TRANS64.A1T0 RZ, [R3+URZ+0xc8], RZ ;  /* 0x0000c8ff03ff19a7 */ /* 0x0003e2000810003f */
[----:B------:R-:W-:Y:S02]  /*19880*/  ISETP.NE.U32.AND P1, PT, R2, 0x1, PT ;  /* 0x000000010200780c */ /* 0x000fe40003f25070 */
[----:B------:R-:W-:Y:S02]  /*19890*/  SEL R2, RZ, 0x1, !P0 ;  /* 0x00000001ff027807 */ /* 0x000fe40004000000 */
[----:B------:R-:W-:-:S04]  /*198a0*/  ISETP.GT.U32.AND P1, PT, R9, 0x7, !P1 ;  /* 0x000000070900780c */ /* 0x000fc80004f24070 */
[----:B-1----:R-:W-:-:S04]  /*198b0*/  SEL R3, RZ, 0x1, !P1 ;  /* 0x00000001ff037807 */ /* 0x002fc80004800000 */
[--C-:B------:R-:W-:Y:S02]  /*198c0*/  LOP3.LUT R11, R3, R11, R2.reuse, 0x96, !PT ;  /* 0x0000000b030b7212 */ /* 0x100fe400078e9602 */
[----:B------:R-:W-:Y:S02]  /*198d0*/  PRMT R2, RZ, 0x7610, R2 ;  /* 0x00007610ff027816 */ /* 0x000fe40000000002 */
[----:B---3--:R-:W-:-:S04]  /*198e0*/  IADD3 R14, P2, R14, UR56, RZ ;  /* 0x000000380e0e7c10 */ /* 0x008fc8000ff5e0ff */
[----:B--2---:R-:W-:Y:S01]  /*198f0*/  IADD3.X R17, R17, UR38, RZ, P2, !PT ;  /* 0x0000002611117c10 */ /* 0x004fe200097fe4ff */
[----:B------:R1:W-:Y:S01]  /*19900*/  STL [R1+0xc4], R14 ;  /* 0x0000c40e01007387 */ /* 0x0003e20000100800 */
[----:B------:R-:W-:-:S03]  /*19910*/  ISETP.GE.U32.AND P2, PT, R14, UR4, PT ;  /* 0x000000040e007c0c */ /* 0x000fc6000bf46070 */
[----:B------:R1:W-:Y:S01]  /*19920*/  STL [R1+0xc8], R17 ;  /* 0x0000c81101007387 */ /* 0x0003e20000100800 */
[----:B------:R-:W-:-:S13]  /*19930*/  ISETP.GE.U32.AND.EX P0, PT, R17, UR5, PT, P2 ;  /* 0x0000000511007c0c */ /* 0x000fda000bf06120 */
[----:B-1----:R-:W-:Y:S05]  /*19940*/  @P0 BRA `(.L_x_610) ;  /* 0x00000004005c0947 */ /* 0x002fea0003800000 */
[----:B------:R-:W-:Y:S01]  /*19950*/  ULDC.64 UR4, c[0x0][0x8d0] ;  /* 0x0002340000047ab9 */ /* 0x000fe20000000a00 */
[----:B------:R-:W1:Y:S01]  /*19960*/  S2R R13, SR_CTAID.X ;  /* 0x00000000000d7919 */ /* 0x000e620000002500 */
[----:B------:R-:W-:Y:S01]  /*19970*/  ISETP.NE.U32.AND P0, PT, RZ, UR4, PT ;  /* 0x00000004ff007c0c */ /* 0x000fe2000bf05070 */
[----:B------:R-:W-:Y:S01]  /*19980*/  ULDC UR7, c[0x0][0x8d8] ;  /* 0x0002360000077ab9 */ /* 0x000fe20000000800 */
[----:B------:R-:W-:Y:S01]  /*19990*/  MOV R2, R14 ;  /* 0x0000000e00027202 */ /* 0x000fe20000000f00 */
[----:B------:R-:W2:Y:S01]  /*199a0*/  S2R R12, SR_CTAID.Y ;  /* 0x00000000000c7919 */ /* 0x000ea20000002600 */
[----:B------:R-:W-:Y:S02]  /*199b0*/  ISETP.NE.AND.EX P0, PT, RZ, UR5, PT, P0 ;  /* 0x00000005ff007c0c */ /* 0x000fe4000bf05300 */
[----:B------:R-:W-:-:S11]  /*199c0*/  MOV R3, R17 ;  /* 0x0000001100037202 */ /* 0x000fd60000000f00 */
[----:B------:R-:W-:Y:S05]  /*199d0*/  @!P0 BRA `(.L_x_611) ;  /* 0x0000000000288947 */ /* 0x000fea0003800000 */
[----:B------:R-:W-:Y:S02]  /*199e0*/  ULDC UR6, c[0x0][0x8dc] ;  /* 0x0002370000067ab9 */ /* 0x000fe40000000800 */
[----:B------:R-:W-:-:S04]  /*199f0*/  IADD3 R7, P0, R14, UR6, RZ ;  /* 0x000000060e077c10 */ /* 0x000fc8000ff1e0ff */
[----:B------:R-:W-:-:S05]  /*19a00*/  IADD3.X R15, RZ, R17, RZ, P0, !PT ;  /* 0x00000011ff0f7210 */ /* 0x000fca00007fe4ff */
[----:B------:R-:W-:-:S04]  /*19a10*/  IMAD.WIDE.U32 R4, R15, UR4, RZ ;  /* 0x000000040f047c25 */ /* 0x000fc8000f8e00ff */
[----:B------:R-:W-:-:S04]  /*19a20*/  IMAD.WIDE.U32 R4, P0, R7, UR5, R4 ;  /* 0x0000000507047c25 */ /* 0x000fc8000f800004 */
[----:B------:R-:W-:Y:S01]  /*19a30*/  IMAD.WIDE.U32 R6, R7, UR4, RZ ;  /* 0x0000000407067c25 */ /* 0x000fe2000f8e00ff */
[----:B------:R-:W-:Y:S02]  /*19a40*/  IADD3.X R3, RZ, RZ, RZ, P0, !PT ;  /* 0x000000ffff037210 */ /* 0x000fe400007fe4ff */
[----:B------:R-:W-:Y:S02]  /*19a50*/  MOV R2, R5 ;  /* 0x0000000500027202 */ /* 0x000fe40000000f00 */
[----:B------:R-:W-:-:S05]  /*19a60*/  IADD3 RZ, P0, R7, R4, RZ ;  /* 0x0000000407ff7210 */ /* 0x000fca0007f1e0ff */
[----:B------:R-:W-:-:S08]  /*19a70*/  IMAD.WIDE.U32.X R2, R15, UR5, R2, P0 ;  /* 0x000000050f027c25 */ /* 0x000fd000080e0402 */
.L_x_611:
[--C-:B------:R-:W-:Y:S01]  /*19a80*/  SHF.R.U64 R6, R2, UR7, R3.reuse ;  /* 0x0000000702067c19 */ /* 0x100fe20008001203 */
[----:B------:R-:W-:Y:S01]  /*19a90*/  ULDC.64 UR4, c[0x0][0x8c8] ;  /* 0x0002320000047ab9 */ /* 0x000fe20000000a00 */
[----:B------:R-:W-:Y:S01]  /*19aa0*/  SHF.R.U32.HI R2, RZ, UR7, R3 ;  /* 0x00000007ff027c19 */ /* 0x000fe20008011603 */
[----:B------:R-:W3:Y:S01]  /*19ab0*/  LDC R18, c[0x0][0x144] ;  /* 0x00005100ff127b82 */ /* 0x000ee20000000800 */
[----:B------:R-:W-:Y:S01]  /*19ac0*/  IADD3 R5, P0, RZ, -R6, RZ ;  /* 0x80000006ff057210 */ /* 0x000fe20007f1e0ff */
[----:B------:R-:W-:Y:S01]  /*19ad0*/  ULDC.64 UR8, c[0x0][0x8e8] ;  /* 0x00023a0000087ab9 */ /* 0x000fe20000000a00 */
[----:B------:R-:W-:Y:S01]  /*19ae0*/  MOV R3, R17 ;  /* 0x0000001100037202 */ /* 0x000fe20000000f00 */
[----:B------:R-:W-:Y:S01]  /*19af0*/  ULDC UR6, c[0x0][0x8b0] ;  /* 0x00022c0000067ab9 */ /* 0x000fe20000000800 */
[----:B------:R-:W-:Y:S02]  /*19b00*/  IADD3.X R2, RZ, ~R2, RZ, P0, !PT ;  /* 0x80000002ff027210 */ /* 0x000fe400007fe4ff */
[----:B-1----:R-:W-:Y:S01]  /*19b10*/  I2FP.F32.U32 R7, R13 ;  /* 0x0000000d00077245 */ /* 0x002fe20000201000 */
[----:B------:R-:W1:Y:S01]  /*19b20*/  LDC R15, c[0x0][0x148] ;  /* 0x00005200ff0f7b82 */ /* 0x000e620000000800 */
[----:B------:R-:W-:Y:S01]  /*19b30*/  ISETP.NE.U32.AND P0, PT, RZ, UR8, PT ;  /* 0x00000008ff007c0c */ /* 0x000fe2000bf05070 */
[----:B------:R-:W-:Y:S01]  /*19b40*/  IMAD R4, R2, UR4, RZ ;  /* 0x0000000402047c24 */ /* 0x000fe2000f8e02ff */
[----:B------:R-:W-:-:S02]  /*19b50*/  MOV R2, R14 ;  /* 0x0000000e00027202 */ /* 0x000fc40000000f00 */
[----:B------:R-:W-:-:S03]  /*19b60*/  ISETP.NE.AND.EX P0, PT, RZ, UR9, PT, P0 ;  /* 0x00000009ff007c0c */ /* 0x000fc6000bf05300 */
[----:B------:R-:W-:Y:S01]  /*19b70*/  IMAD.WIDE.U32 R2, R5, UR4, R2 ;  /* 0x0000000405027c25 */ /* 0x000fe2000f8e0002 */
[----:B------:R-:W-:-:S03]  /*19b80*/  ULDC UR4, c[0x0][0x150] ;  /* 0x0000540000047ab9 */ /* 0x000fc60000000800 */
[----:B------:R-:W-:Y:S02]  /*19b90*/  IMAD R5, R5, UR5, R4 ;  /* 0x0000000505057c24 */ /* 0x000fe4000f8e0204 */
[----:B------:R-:W-:Y:S01]  /*19ba0*/  FMUL R4, R7, UR4 ;  /* 0x0000000407047c20 */ /* 0x000fe20008400000 */
[----:B------:R-:W-:Y:S01]  /*19bb0*/  ULDC UR4, c[0x0][0x8c0] ;  /* 0x0002300000047ab9 */ /* 0x000fe20000000800 */
[----:B------:R-:W-:Y:S01]  /*19bc0*/  ULDC UR5, c[0x0][0x154] ;  /* 0x0000550000057ab9 */ /* 0x000fe20000000800 */
[----:B------:R-:W-:-:S03]  /*19bd0*/  IADD3 R3, R3, R5, RZ ;  /* 0x0000000503037210 */ /* 0x000fc60007ffe0ff */
[----:B------:R-:W4:Y:S01]  /*19be0*/  F2I.U32.TRUNC.NTZ R4, R4 ;  /* 0x0000000400047305 */ /* 0x000f22000020f000 */
[----:B------:R-:W-:Y:S02]  /*19bf0*/  SHF.R.U64 R7, R2, UR4, R3 ;  /* 0x0000000402077c19 */ /* 0x000fe40008001203 */
[----:B--2---:R-:W-:-:S05]  /*19c00*/  I2FP.F32.U32 R2, R12 ;  /* 0x0000000c00027245 */ /* 0x004fca0000201000 */
[----:B------:R-:W-:Y:S01]  /*19c10*/  FMUL R17, R2, UR5 ;  /* 0x0000000502117c20 */ /* 0x000fe20008400000 */
[----:B------:R-:W-:Y:S01]  /*19c20*/  SHF.R.U32.HI R2, RZ, UR4, R3 ;  /* 0x00000004ff027c19 */ /* 0x000fe20008011603 */
[----:B------:R-:W-:-:S03]  /*19c30*/  ULDC UR4, c[0x0][0x900] ;  /* 0x0002400000047ab9 */ /* 0x000fc60000000800 */
[--C-:B------:R-:W-:Y:S01]  /*19c40*/  SHF.R.U64 R16, R7, UR6, R2.reuse ;  /* 0x0000000607107c19 */ /* 0x100fe20008001202 */
[----:B------:R-:W2:Y:S01]  /*19c50*/  F2I.U32.TRUNC.NTZ R17, R17 ;  /* 0x0000001100117305 */ /* 0x000ea2000020f000 */
[----:B------:R-:W-:Y:S02]  /*19c60*/  SHF.R.U32.HI R3, RZ, UR6, R2 ;  /* 0x00000006ff037c19 */ /* 0x000fe40008011602 */
[----:B----4-:R-:W-:Y:S02]  /*19c70*/  IADD3 R4, -R4, RZ, RZ ;  /* 0x000000ff04047210 */ /* 0x010fe40007ffe1ff */
[--C-:B------:R-:W-:Y:S02]  /*19c80*/  SHF.R.U64 R14, R16, UR4, R3.reuse ;  /* 0x00000004100e7c19 */ /* 0x100fe40008001203 */
[----:B------:R-:W-:Y:S01]  /*19c90*/  SHF.R.U32.HI R19, RZ, UR4, R3 ;  /* 0x00000004ff137c19 */ /* 0x000fe20008011603 */
[----:B---3--:R-:W-:Y:S01]  /*19ca0*/  IMAD R13, R18, R4, R13 ;  /* 0x00000004120d7224 */ /* 0x008fe200078e020d */
[----:B------:R-:W-:-:S02]  /*19cb0*/  MOV R2, R14 ;  /* 0x0000000e00027202 */ /* 0x000fc40000000f00 */
[----:B------:R-:W-:Y:S01]  /*19cc0*/  MOV R3, R19 ;  /* 0x0000001300037202 */ /* 0x000fe20000000f00 */
[----:B------:R-:W-:Y:S06]  /*19cd0*/  @!P0 BRA `(.L_x_612) ;  /* 0x0000000000288947 */ /* 0x000fec0003800000 */
[----:B------:R-:W-:Y:S02]  /*19ce0*/  ULDC UR4, c[0x0][0x8f4] ;  /* 0x00023d0000047ab9 */ /* 0x000fe40000000800 */
[----:B------:R-:W-:-:S04]  /*19cf0*/  IADD3 R3, P0, R14, UR4, RZ ;  /* 0x000000040e037c10 */ /* 0x000fc8000ff1e0ff */
[----:B------:R-:W-:-:S05]  /*19d00*/  IADD3.X R19, RZ, R19, RZ, P0, !PT ;  /* 0x00000013ff137210 */ /* 0x000fca00007fe4ff */
[----:B------:R-:W-:-:S04]  /*19d10*/  IMAD.WIDE.U32 R4, R19, UR8, RZ ;  /* 0x0000000813047c25 */ /* 0x000fc8000f8e00ff */
[----:B------:R-:W-:-:S04]  /*19d20*/  IMAD.WIDE.U32 R4, P0, R3, UR9, R4 ;  /* 0x0000000903047c25 */ /* 0x000fc8000f800004 */
[----:B------:R-:W-:Y:S01]  /*19d30*/  IMAD.WIDE.U32 R2, R3, UR8, RZ ;  /* 0x0000000803027c25 */ /* 0x000fe2000f8e00ff */
[----:B------:R-:W-:-:S04]  /*19d40*/  MOV R2, R5 ;  /* 0x0000000500027202 */ /* 0x000fc80000000f00 */
[----:B------:R-:W-:Y:S02]  /*19d50*/  IADD3 RZ, P1, R3, R4, RZ ;  /* 0x0000000403ff7210 */ /* 0x000fe40007f3e0ff */
[----:B------:R-:W-:-:S03]  /*19d60*/  IADD3.X R3, RZ, RZ, RZ, P0, !PT ;  /* 0x000000ffff037210 */ /* 0x000fc600007fe4ff */
[----:B------:R-:W-:-:S08]  /*19d70*/  IMAD.WIDE.U32.X R2, R19, UR9, R2, P1 ;  /* 0x0000000913027c25 */ /* 0x000fd000088e0402 */
.L_x_612:
[----:B------:R-:W3:Y:S01]  /*19d80*/  LDC R4, c[0x0][0x904] ;  /* 0x00024100ff047b82 */ /* 0x000ee20000000800 */
[----:B------:R-:W-:Y:S01]  /*19d90*/  ULDC UR4, c[0x0][0x8f0] ;  /* 0x00023c0000047ab9 */ /* 0x000fe20000000800 */
[----:B--2---:R-:W-:Y:S01]  /*19da0*/  IADD3 R17, -R17, RZ, RZ ;  /* 0x000000ff11117210 */ /* 0x004fe20007ffe1ff */
[----:B------:R-:W-:Y:S01]  /*19db0*/  ULDC UR5, c[0x0][0x8b8] ;  /* 0x00022e0000057ab9 */ /* 0x000fe20000000800 */
[----:B------:R-:W-:Y:S01]  /*19dc0*/  SHF.R.U64 R3, R2, UR4, R3 ;  /* 0x0000000402037c19 */ /* 0x000fe20008001203 */
[----:B------:R-:W-:Y:S01]  /*19dd0*/  ULDC UR4, c[0x0][0x8e0] ;  /* 0x0002380000047ab9 */ /* 0x000fe20000000800 */
[----:B------:R-:W-:Y:S02]  /*19de0*/  LOP3.LUT R16, R16, UR17, RZ, 0xc0, !PT ;  /* 0x0000001110107c12 */ /* 0x000fe4000f8ec0ff */
[----:B------:R-:W-:Y:S02]  /*19df0*/  IADD3 R5, -R3, RZ, RZ ;  /* 0x000000ff03057210 */ /* 0x000fe40007ffe1ff */
[----:B------:R-:W-:Y:S01]  /*19e00*/  LOP3.LUT R7, R7, UR15, RZ, 0xc0, !PT ;  /* 0x0000000f07077c12 */ /* 0x000fe2000f8ec0ff */
[----:B------:R-:W-:Y:S01]  /*19e10*/  IMAD R16, R3, UR16, R16 ;  /* 0x0000001003107c24 */ /* 0x000fe2000f8e0210 */
[----:B------:R-:W-:Y:S01]  /*19e20*/  MOV R2, 0x1 ;  /* 0x0000000100027802 */ /* 0x000fe20000000f00 */
[----:B------:R-:W-:Y:S01]  /*19e30*/  IMAD R14, R5, UR4, R14 ;  /* 0x00000004050e7c24 */ /* 0x000fe2000f8e020e */
[----:B------:R-:W-:-:S03]  /*19e40*/  ULDC UR4, c[0x0][0x8a8] ;  /* 0x00022a0000047ab9 */ /* 0x000fc60000000800 */
[----:B------:R-:W-:Y:S01]  /*19e50*/  IMAD R14, R14, UR4, R7 ;  /* 0x000000040e0e7c24 */ /* 0x000fe2000f8e0207 */
[----:B---3--:R-:W-:Y:S02]  /*19e60*/  ISETP.NE.AND P0, PT, R4, 0x1, PT ;  /* 0x000000010400780c */ /* 0x008fe40003f05270 */
[----:B------:R-:W-:-:S11]  /*19e70*/  MOV R4, R6 ;  /* 0x0000000600047202 */ /* 0x000fd60000000f00 */
[----:B-1----:R-:W-:-:S04]  /*19e80*/  @P0 IMAD R13, R15, R17, R12 ;  /* 0x000000110f0d0224 */ /* 0x002fc800078e020c */
[----:B------:R-:W-:-:S05]  /*19e90*/  IMAD R13, R16, UR5, R13 ;  /* 0x00000005100d7c24 */ /* 0x000fca000f8e020d */
[----:B------:R-:W-:Y:S02]  /*19ea0*/  SEL R5, R14, R13, !P0 ;  /* 0x0000000d0e057207 */ /* 0x000fe40004000000 */
[----:B------:R-:W-:-:S07]  /*19eb0*/  SEL R7, R13, R14, !P0 ;  /* 0x0000000e0d077207 */ /* 0x000fce0004000000 */
.L_x_610:
[----:B------:R-:W-:Y:S05]  /*19ec0*/  BSYNC B1 ;  /* 0x0000000000017941 */ /* 0x000fea0003800000 */
.L_x_609:
[----:B------:R-:W-:-:S13]  /*19ed0*/  LOP3.LUT P0, RZ, R2, 0xff, RZ, 0xc0, !PT ;  /* 0x000000ff02ff7812 */ /* 0x000fda000780c0ff */
[----:B------:R-:W-:Y:S05]  /*19ee0*/  @P0 BRA `(.L_x_613) ;  /* 0xfffffff4001c0947 */ /* 0x000fea000383ffff */
[----:B------:R-:W-:Y:S05]  /*19ef0*/  BSYNC B0 ;  /* 0x0000000000007941 */ /* 0x000fea0003800000 */
.L_x_602:
[----:B------:R-:W-:-:S03]  /*19f00*/  UMOV UR4, 0xffffffff ;  /* 0xffffffff00047882 */ /* 0x000fc60000000000 */
[----:B------:R-:W-:Y:S05]  /*19f10*/  BRA.DIV UR4, `(.L_x_614) ;  /* 0x0000000e04647947 */ /* 0x000fea000b800000 */
[----:B------:R-:W-:-:S13]  /*19f20*/  ELECT P6, URZ, PT ;  /* 0x00000000003f782f */ /* 0x000fda00038c0000 */
.L_x_651:
[----:B------:R-:W-:Y:S04]  /*19f30*/  BSSY B0, `(.L_x_615) ;  /* 0x0000050000007945 */ /* 0x000fe80003800000 */
[----:B------:R-:W-:Y:S05]  /*19f40*/  @!P6 BRA `(.L_x_616) ;  /* 0x000000040038e947 */ /* 0x000fea0003800000 */
[----:B------:R-:W-:-:S04]  /*19f50*/  ULOP3.LUT UR4, UR40, 0x2, URZ, 0xfc, !UPT ;  /* 0x0000000228047892 */ /* 0x000fc8000f8efc3f */
[----:B------:R-:W-:-:S06]  /*19f60*/  UISETP.NE.AND UP0, UPT, UR4, 0x3, UPT ;  /* 0x000000030400788c */ /* 0x000fcc000bf05270 */
[----:B------:R-:W-:-:S13]  /*19f70*/  PLOP3.LUT P0, PT, PT, PT, UP0, 0x80, 0x0 ;  /* 0x000000000000781c */ /* 0x000fda0003f0f008 */
[----:B------:R-:W-:Y:S05]  /*19f80*/  @!P0 BRA `(.L_x_617) ;  /* 0x0000000000048947 */ /* 0x000fea0003800000 */
[----:B------:R-:W-:Y:S01]  /*19f90*/  BPT.TRAP 0x1 ;  /* 0x000000040000795c */ /* 0x000fe20000300000 */
.L_x_617:
[----:B------:R-:W1:Y:S01]  /*19fa0*/  S2R R3, SR_CgaCtaId ;  /* 0x0000000000037919 */ /* 0x000e620000008800 */
[----:B------:R-:W-:Y:S02]  /*19fb0*/  MOV R0, 0x400 ;  /* 0x0000040000007802 */ /* 0x000fe40000000f00 */
[----:B------:R-:W-:Y:S02]  /*19fc0*/  SHF.L.U32 R2, R11, 0x1f, RZ ;  /* 0x0000001f0b027819 */ /* 0x000fe400000006ff */
[----:B-1----:R-:W-:-:S04]  /*19fd0*/  LEA R3, R3, R0, 0x18 ;  /* 0x0000000003037211 */ /* 0x002fc800078ec0ff */
[----:B------:R-:W-:-:S04]  /*19fe0*/  IADD3 R3, R3, 0x40, RZ ;  /* 0x0000004003037810 */ /* 0x000fc80007ffe0ff */
[C---:B------:R-:W-:Y:S02]  /*19ff0*/  LEA R5, R10.reuse, R3, 0x3 ;  /* 0x000000030a057211 */ /* 0x040fe400078e18ff */
[----:B------:R-:W-:Y:S02]  /*1a000*/  IADD3 R10, R10, 0x1, RZ ;  /* 0x000000010a0a7810 */ /* 0x000fe40007ffe0ff */
[----:B------:R-:W1:Y:S02]  /*1a010*/  SYNCS.PHASECHK.TRANS64.TRYWAIT P0, [R5+URZ], R2 ;  /* 0x00000002050075a7 */ /* 0x000e64000800017f */
[----:B------:R-:W-:-:S04]  /*1a020*/  ISETP.NE.AND P1, PT, R10, 0x8, PT ;  /* 0x000000080a00780c */ /* 0x000fc80003f25270 */
[----:B------:R-:W-:Y:S02]  /*1a030*/  SEL R0, RZ, 0x1, P1 ;  /* 0x00000001ff007807 */ /* 0x000fe40000800000 */
[----:B------:R-:W-:Y:S02]  /*1a040*/  SEL R10, R10, RZ, P1 ;  /* 0x000000ff0a0a7207 */ /* 0x000fe40000800000 */
[----:B------:R-:W-:Y:S02]  /*1a050*/  LOP3.LUT R11, R11, R0, RZ, 0x3c, !PT ;  /* 0x000000000b0b7212 */ /* 0x000fe400078e3cff */
[----:B------:R-:W-:Y:S02]  /*1a060*/  LEA R7, R10, R3, 0x3 ;  /* 0x000000030a077211 */ /* 0x000fe400078e18ff */
[----:B------:R-:W-:Y:S01]  /*1a070*/  SHF.L.U32 R4, R11, 0x1f, RZ ;  /* 0x0000001f0b047819 */ /* 0x000fe200000006ff */
[----:B-1----:R-:W-:Y:S06]  /*1a080*/  @!P0 BRA `(.L_x_618) ;  /* 0x0000000c00288947 */ /* 0x002fec0003800000 */
.L_x_652:
[----:B------:R-:W2:Y:S01]  /*1a090*/  SYNCS.PHASECHK.TRANS64.TRYWAIT P0, [R7+URZ], R4 ;  /* 0x00000004070075a7 */ /* 0x000ea2000800017f */
[----:B------:R-:W-:-:S04]  /*1a0a0*/  IADD3 R0, R10, 0x1, RZ ;  /* 0x000000010a007810 */ /* 0x000fc80007ffe0ff */
[----:B------:R-:W-:-:S04]  /*1a0b0*/  ISETP.NE.AND P1, PT, R0, 0x8, PT ;  /* 0x000000080000780c */ /* 0x000fc80003f25270 */
[----:B-1----:R-:W-:Y:S02]  /*1a0c0*/  SEL R2, RZ, 0x1, P1 ;  /* 0x00000001ff027807 */ /* 0x002fe40000800000 */
[----:B------:R-:W-:Y:S02]  /*1a0d0*/  SEL R0, R0, RZ, P1 ;  /* 0x000000ff00007207 */ /* 0x000fe40000800000 */
[----:B------:R-:W-:Y:S02]  /*1a0e0*/  LOP3.LUT R11, R11, R2, RZ, 0x3c, !PT ;  /* 0x000000020b0b7212 */ /* 0x000fe400078e3cff */
[----:B------:R-:W-:Y:S02]  /*1a0f0*/  LEA R6, R0, R3, 0x3 ;  /* 0x0000000300067211 */ /* 0x000fe400078e18ff */
[----:B------:R-:W-:Y:S01]  /*1a100*/  SHF.L.U32 R5, R11, 0x1f, RZ ;  /* 0x0000001f0b057819 */ /* 0x000fe200000006ff */
[----:B--2---:R-:W-:Y:S06]  /*1a110*/  @!P0 BRA `(.L_x_619) ;  /* 0x0000000c00188947 */ /* 0x004fec0003800000 */
.L_x_653:
[----:B------:R-:W2:Y:S01]  /*1a120*/  SYNCS.PHASECHK.TRANS64.TRYWAIT P0, [R6+URZ], R5 ;  /* 0x00000005060075a7 */ /* 0x000ea2000800017f */
[----:B------:R-:W-:-:S04]  /*1a130*/  IADD3 R0, R0, 0x1, RZ ;  /* 0x0000000100007810 */ /* 0x000fc80007ffe0ff */
[----:B------:R-:W-:-:S04]  /*1a140*/  ISETP.NE.AND P1, PT, R0, 0x8, PT ;  /* 0x000000080000780c */ /* 0x000fc80003f25270 */
[----:B------:R-:W-:Y:S02]  /*1a150*/  SEL R2, RZ, 0x1, P1 ;  /* 0x00000001ff027807 */ /* 0x000fe40000800000 */
[----:B------:R-:W-:Y:S02]  /*1a160*/  SEL R0, R0, RZ, P1 ;  /* 0x000000ff00007207 */ /* 0x000fe40000800000 */
[----:B------:R-:W-:Y:S02]  /*1a170*/  LOP3.LUT R11, R11, R2, RZ, 0x3c, !PT ;  /* 0x000000020b0b7212 */ /* 0x000fe400078e3cff */
[----:B-1----:R-:W-:Y:S02]  /*1a180*/  LEA R7, R0, R3, 0x3 ;  /* 0x0000000300077211 */ /* 0x002fe400078e18ff */
[----:B------:R-:W-:Y:S01]  /*1a190*/  SHF.L.U32 R4, R11, 0x1f, RZ ;  /* 0x0000001f0b047819 */ /* 0x000fe200000006ff */
[----:B--2---:R-:W-:Y:S06]  /*1a1a0*/  @!P0 BRA `(.L_x_620) ;  /* 0x0000000c00088947 */ /* 0x004fec0003800000 */
.L_x_654:
        /* <DEDUP_REMOVED lines=9> */
.L_x_655:
        /* <DEDUP_REMOVED lines=9> */
.L_x_656:
        /* <DEDUP_REMOVED lines=9> */
.L_x_657:
[----:B------:R-:W2:Y:S01]  /*1a360*/  SYNCS.PHASECHK.TRANS64.TRYWAIT P0, [R6+URZ], R5 ;  /* 0x00000005060075a7 */ /* 0x000ea2000800017f */
[----:B------:R-:W-:-:S04]  /*1a370*/  IADD3 R0, R0, 0x1, RZ ;  /* 0x0000000100007810 */ /* 0x000fc80007ffe0ff */
[----:B------:R-:W-:-:S04]  /*1a380*/  ISETP.NE.AND P1, PT, R0, 0x8, PT ;  /* 0x000000080000780c */ /* 0x000fc80003f25270 */
[----:B------:R-:W-:Y:S02]  /*1a390*/  SEL R2, RZ, 0x1, P1 ;  /* 0x00000001ff027807 */ /* 0x000fe40000800000 */
[----:B------:R-:W-:Y:S02]  /*1a3a0*/  SEL R0, R0, RZ, P1 ;  /* 0x000000ff00007207 */ /* 0x000fe40000800000 */
[----:B------:R-:W-:Y:S01]  /*1a3b0*/  LOP3.LUT R2, R11, R2, RZ, 0x3c, !PT ;  /* 0x000000020b027212 */ /* 0x000fe200078e3cff */
[----:B--2---:R-:W-:Y:S06]  /*1a3c0*/  @!P0 BRA `(.L_x_624) ;  /* 0x0000000800d08947 */ /* 0x004fec0003800000 */
.L_x_658:
[----:B------:R-:W-:Y:S02]  /*1a3d0*/  LEA R3, R0, R3, 0x3 ;  /* 0x0000000300037211 */ /* 0x000fe400078e18ff */
[----:B------:R-:W-:-:S07]  /*1a3e0*/  SHF.L.U32 R0, R2, 0x1f, RZ ;  /* 0x0000001f02007819 */ /* 0x000fce00000006ff */
.L_x_625:
[----:B---3--:R3:W4:Y:S02]  /*1a3f0*/  SYNCS.PHASECHK.TRANS64.TRYWAIT P0, [R3+URZ], R0 ;  /* 0x00000000030075a7 */ /* 0x008724000800017f */
[----:B----4-:R-:W-:Y:S05]  /*1a400*/  @!P0 NANOSLEEP.SYNCS 0x989680 ;  /* 0x009896800000895d */ /* 0x010fea0003900000 */
[----:B------:R-:W4:Y:S02]  /*1a410*/  @!P0 SYNCS.PHASECHK.TRANS64 P0, [R3+URZ], R0 ;  /* 0x00000000030085a7 */ /* 0x000f24000800007f */
[----:B----4-:R-:W-:Y:S05]  /*1a420*/  @!P0 BRA `(.L_x_625) ;  /* 0xfffffffc00f08947 */ /* 0x010fea000383ffff */
.L_x_616:
[----:B------:R-:W-:Y:S05]  /*1a430*/  BSYNC B0 ;  /* 0x0000000000007941 */ /* 0x000fea0003800000 */
.L_x_615:
[----:B------:R-:W-:Y:S05]  /*1a440*/  EXIT ;  /* 0x000000000000794d */ /* 0x000fea0003800000 */
.L_x_25:
[----:B---3--:R-:W-:-:S04]  /*1a450*/  MOV R3, UR4 ;  /* 0x0000000400037c02 */ /* 0x008fc80008000f00 */
[----:B------:R3:W4:Y:S03]  /*1a460*/  SYNCS.PHASECHK.TRANS64.TRYWAIT P0, [R3+URZ], R0 ;  /* 0x00000000030075a7 */ /* 0x000726000800017f */
[----:B----4-:R-:W-:Y:S05]  /*1a470*/  @!P0 NANOSLEEP.SYNCS 0x989680 ;  /* 0x009896800000895d */ /* 0x010fea0003900000 */
[----:B------:R-:W4:Y:S02]  /*1a480*/  @!P0 SYNCS.PHASECHK.TRANS64 P0, [R3+URZ], R0 ;  /* 0x00000000030085a7 */ /* 0x000f24000800007f */
[----:B----4-:R-:W-:Y:S05]  /*1a490*/  @!P0 BRA `(.L_x_25) ;  /* 0xfffffffc00ec8947 */ /* 0x010fea000383ffff */
[----:B------:R-:W-:Y:S05]  /*1a4a0*/  BRA `(.L_x_24) ;  /* 0xfffffe7c00f07947 */ /* 0x000fea000383ffff */
.L_x_31:
[----:B---3--:R-:W-:-:S04]  /*1a4b0*/  MOV R6, UR6 ;  /* 0x0000000600067c02 */ /* 0x008fc80008000f00 */
[----:B------:R3:W4:Y:S03]  /*1a4c0*/  SYNCS.PHASECHK.TRANS64.TRYWAIT P0, [R6+URZ], R4 ;  /* 0x00000004060075a7 */ /* 0x000726000800017f */
[----:B----4-:R-:W-:Y:S05]  /*1a4d0*/  @!P0 NANOSLEEP.SYNCS 0x989680 ;  /* 0x009896800000895d */ /* 0x010fea0003900000 */
[----:B------:R-:W4:Y:S02]  /*1a4e0*/  @!P0 SYNCS.PHASECHK.TRANS64 P0, [R6+URZ], R4 ;  /* 0x00000004060085a7 */ /* 0x000f24000800007f */
[----:B----4-:R-:W-:Y:S05]  /*1a4f0*/  @!P0 BRA `(.L_x_31) ;  /* 0xfffffffc00ec8947 */ /* 0x010fea000383ffff */
[----:B------:R-:W-:Y:S05]  /*1a500*/  BRA `(.L_x_30) ;  /* 0xfffffe9000f07947 */ /* 0x000fea000383ffff */
.L_x_55:
[----:B-1----:R1:W3:Y:S02]  /*1a510*/  SYNCS.PHASECHK.TRANS64.TRYWAIT P2, [R13+URZ+0x80], R0 ;  /* 0x000080000d0075a7 */ /* 0x0022e4000804017f */
[----:B---3--:R-:W-:Y:S05]  /*1a520*/  @!P2 NANOSLEEP.SYNCS 0x989680 ;  /* 0x009896800000a95d */ /* 0x008fea0003900000 */
[----:B------:R-:W3:Y:S02]  /*1a530*/  @!P2 SYNCS.PHASECHK.TRANS64 P2, [R13+URZ+0x80], R0 ;  /* 0x000080000d00a5a7 */ /* 0x000ee4000804007f */
[----:B---3--:R-:W-:Y:S05]  /*1a540*/  @!P2 BRA `(.L_x_55) ;  /* 0xfffffffc00f0a947 */ /* 0x008fea000383ffff */
[----:B------:R-:W-:Y:S05]  /*1a550*/  BRA `(.L_x_626) ;  /* 0xfffffebc003c7947 */ /* 0x000fea000383ffff */
.L_x_114:
[----:B-1----:R1:W2:Y:S02]  /*1a560*/  SYNCS.PHASECHK.TRANS64.TRYWAIT P2, [R14+URZ+0x80], R3 ;  /* 0x000080030e0075a7 */ /* 0x0022a4000804017f */
[----:B--2---:R-:W-:Y:S05]  /*1a570*/  @!P2 NANOSLEEP.SYNCS 0x989680 ;  /* 0x009896800000a95d */ /* 0x004fea0003900000 */
[----:B------:R-:W2:Y:S02]  /*1a580*/  @!P2 SYNCS.PHASECHK.TRANS64 P2, [R14+URZ+0x80], R3 ;  /* 0x000080030e00a5a7 */ /* 0x000ea4000804007f */
[----:B--2---:R-:W-:Y:S05]  /*1a590*/  @!P2 BRA `(.L_x_114) ;  /* 0xfffffffc00f0a947 */ /* 0x004fea000383ffff */
[----:B------:R-:W-:Y:S05]  /*1a5a0*/  BRA `(.L_x_627) ;  /* 0xfffffedc00bc7947 */ /* 0x000fea000383ffff */
.L_x_173:
[----:B-1----:R1:W2:Y:S02]  /*1a5b0*/  SYNCS.PHASECHK.TRANS64.TRYWAIT P2, [R13+URZ+0x80], R0 ;  /* 0x000080000d0075a7 */ /* 0x0022a4000804017f */
[----:B--2---:R-:W-:Y:S05]  /*1a5c0*/  @!P2 NANOSLEEP.SYNCS 0x989680 ;  /* 0x009896800000a95d */ /* 0x004fea0003900000 */
[----:B------:R-:W2:Y:S02]  /*1a5d0*/  @!P2 SYNCS.PHASECHK.TRANS64 P2, [R13+URZ+0x80], R0 ;  /* 0x000080000d00a5a7 */ /* 0x000ea4000804007f */
[----:B--2---:R-:W-:Y:S05]  /*1a5e0*/  @!P2 BRA `(.L_x_173) ;  /* 0xfffffffc00f0a947 */ /* 0x004fea000383ffff */
[----:B------:R-:W-:Y:S05]  /*1a5f0*/  BRA `(.L_x_628) ;  /* 0xfffffefc00c87947 */ /* 0x000fea000383ffff */
.L_x_232:
[----:B-1----:R1:W2:Y:S02]  /*1a600*/  SYNCS.PHASECHK.TRANS64.TRYWAIT P2, [R0+URZ+0x80], R3 ;  /* 0x00008003000075a7 */ /* 0x0022a4000804017f */
[----:B--2---:R-:W-:Y:S05]  /*1a610*/  @!P2 NANOSLEEP.SYNCS 0x989680 ;  /* 0x009896800000a95d */ /* 0x004fea0003900000 */
[----:B------:R-:W2:Y:S02]  /*1a620*/  @!P2 SYNCS.PHASECHK.TRANS64 P2, [R0+URZ+0x80], R3 ;  /* 0x000080030000a5a7 */ /* 0x000ea4000804007f */
[----:B--2---:R-:W-:Y:S05]  /*1a630*/  @!P2 BRA `(.L_x_232) ;  /* 0xfffffffc00f0a947 */ /* 0x004fea000383ffff */
[----:B------:R-:W-:Y:S05]  /*1a640*/  BRA `(.L_x_629) ;  /* 0xffffff1c00cc7947 */ /* 0x000fea000383ffff */
.L_x_291:
[----:B-1----:R1:W2:Y:S02]  /*1a650*/  SYNCS.PHASECHK.TRANS64.TRYWAIT P2, [R0+URZ+0x80], R3 ;  /* 0x00008003000075a7 */ /* 0x0022a4000804017f */
[----:B--2---:R-:W-:Y:S05]  /*1a660*/  @!P2 NANOSLEEP.SYNCS 0x989680 ;  /* 0x009896800000a95d */ /* 0x004fea0003900000 */
[----:B------:R-:W2:Y:S02]  /*1a670*/  @!P2 SYNCS.PHASECHK.TRANS64 P2, [R0+URZ+0x80], R3 ;  /* 0x000080030000a5a7 */ /* 0x000ea4000804007f */
[----:B--2---:R-:W-:Y:S05]  /*1a680*/  @!P2 BRA `(.L_x_291) ;  /* 0xfffffffc00f0a947 */ /* 0x004fea000383ffff */
[----:B------:R-:W-:Y:S05]  /*1a690*/  BRA `(.L_x_630) ;  /* 0xffffff40001c7947 */ /* 0x000fea000383ffff */
.L_x_350:
[----:B-1----:R1:W2:Y:S02]  /*1a6a0*/  SYNCS.PHASECHK.TRANS64.TRYWAIT P2, [R0+URZ+0x80], R3 ;  /* 0x00008003000075a7 */ /* 0x0022a4000804017f */
[----:B--2---:R-:W-:Y:S05]  /*1a6b0*/  @!P2 NANOSLEEP.SYNCS 0x989680 ;  /* 0x009896800000a95d */ /* 0x004fea0003900000 */
[----:B------:R-:W2:Y:S02]  /*1a6c0*/  @!P2 SYNCS.PHASECHK.TRANS64 P2, [R0+URZ+0x80], R3 ;  /* 0x000080030000a5a7 */ /* 0x000ea4000804007f */
[----:B--2---:R-:W-:Y:S05]  /*1a6d0*/  @!P2 BRA `(.L_x_350) ;  /* 0xfffffffc00f0a947 */ /* 0x004fea000383ffff */
[----:B------:R-:W-:Y:S05]  /*1a6e0*/  BRA `(.L_x_631) ;  /* 0xffffff6000387947 */ /* 0x000fea000383ffff */
.L_x_409:
[----:B-1----:R1:W2:Y:S02]  /*1a6f0*/  SYNCS.PHASECHK.TRANS64.TRYWAIT P2, [R0+URZ+0x80], R3 ;  /* 0x00008003000075a7 */ /* 0x0022a4000804017f */
[----:B--2---:R-:W-:Y:S05]  /*1a700*/  @!P2 NANOSLEEP.SYNCS 0x989680 ;  /* 0x009896800000a95d */ /* 0x004fea0003900000 */
[----:B------:R-:W2:Y:S02]  /*1a710*/  @!P2 SYNCS.PHASECHK.TRANS64 P2, [R0+URZ+0x80], R3 ;  /* 0x000080030000a5a7 */ /* 0x000ea4000804007f */
[----:B--2---:R-:W-:Y:S05]  /*1a720*/  @!P2 BRA `(.L_x_409) ;  /* 0xfffffffc00f0a947 */ /* 0x004fea000383ffff */
[----:B------:R-:W-:Y:S05]  /*1a730*/  BRA `(.L_x_632) ;  /* 0xffffff8000947947 */ /* 0x000fea000383ffff */
.L_x_468:
[----:B-1----:R1:W2:Y:S02]  /*1a740*/  SYNCS.PHASECHK.TRANS64.TRYWAIT P0, [R3+URZ+0x80], R0 ;  /* 0x00008000030075a7 */ /* 0x0022a4000800017f */
[----:B--2---:R-:W-:Y:S05]  /*1a750*/  @!P0 NANOSLEEP.SYNCS 0x989680 ;  /* 0x009896800000895d */ /* 0x004fea0003900000 */
[----:B------:R-:W2:Y:S02]  /*1a760*/  @!P0 SYNCS.PHASECHK.TRANS64 P0, [R3+URZ+0x80], R0 ;  /* 0x00008000030085a7 */ /* 0x000ea4000800007f */
[----:B--2---:R-:W-:Y:S05]  /*1a770*/  @!P0 BRA `(.L_x_468) ;  /* 0xfffffffc00f08947 */ /* 0x004fea000383ffff */
[----:B------:R-:W-:Y:S05]  /*1a780*/  BRA `(.L_x_633) ;  /* 0xffffffa000b07947 */ /* 0x000fea000383ffff */
.L_x_532:
[----:B-1----:R-:W-:-:S04]  /*1a790*/  MOV R3, UR4 ;  /* 0x0000000400037c02 */ /* 0x002fc80008000f00 */
[----:B------:R1:W2:Y:S03]  /*1a7a0*/  SYNCS.PHASECHK.TRANS64.TRYWAIT P0, [R3+URZ+0xc8], R0 ;  /* 0x0000c800030075a7 */ /* 0x0002a6000800017f */
[----:B--2---:R-:W-:Y:S05]  /*1a7b0*/  @!P0 NANOSLEEP.SYNCS 0x989680 ;  /* 0x009896800000895d */ /* 0x004fea0003900000 */
[----:B------:R-:W2:Y:S02]  /*1a7c0*/  @!P0 SYNCS.PHASECHK.TRANS64 P0, [R3+URZ+0xc8], R0 ;  /* 0x0000c800030085a7 */ /* 0x000ea4000800007f */
[----:B--2---:R-:W-:Y:S05]  /*1a7d0*/  @!P0 BRA `(.L_x_532) ;  /* 0xfffffffc00ec8947 */ /* 0x004fea000383ffff */
[----:B------:R-:W-:Y:S05]  /*1a7e0*/  BRA `(.L_x_531) ;  /* 0xffffffd000507947 */ /* 0x000fea000383ffff */
.L_x_541:
[----:B-1----:R-:W-:-:S04]  /*1a7f0*/  MOV R3, UR13 ;  /* 0x0000000d00037c02 */ /* 0x002fc80008000f00 */
[----:B------:R1:W2:Y:S03]  /*1a800*/  SYNCS.PHASECHK.TRANS64.TRYWAIT P2, [R3+URZ+0xa0], R2 ;  /* 0x0000a002030075a7 */ /* 0x0002a6000804017f */
[----:B--2---:R-:W-:Y:S05]  /*1a810*/  @!P2 NANOSLEEP.SYNCS 0x989680 ;  /* 0x009896800000a95d */ /* 0x004fea0003900000 */
[----:B------:R-:W2:Y:S02]  /*1a820*/  @!P2 SYNCS.PHASECHK.TRANS64 P2, [R3+URZ+0xa0], R2 ;  /* 0x0000a0020300a5a7 */ /* 0x000ea4000804007f */
[----:B--2---:R-:W-:Y:S05]  /*1a830*/  @!P2 BRA `(.L_x_541) ;  /* 0xfffffffc00eca947 */ /* 0x004fea000383ffff */
[----:B------:R-:W-:Y:S05]  /*1a840*/  BRA `(.L_x_634) ;  /* 0xffffffd400447947 */ /* 0x000fea000383ffff */
.L_x_547:
[----:B-12---:R-:W-:-:S04]  /*1a850*/  MOV R3, UR13 ;  /* 0x0000000d00037c02 */ /* 0x006fc80008000f00 */
[----:B------:R1:W2:Y:S03]  /*1a860*/  SYNCS.PHASECHK.TRANS64.TRYWAIT P2, [R3+URZ+0xa8], R2 ;  /* 0x0000a802030075a7 */ /* 0x0002a6000804017f */
[----:B--2---:R-:W-:Y:S05]  /*1a870*/  @!P2 NANOSLEEP.SYNCS 0x989680 ;  /* 0x009896800000a95d */ /* 0x004fea0003900000 */
[----:B------:R-:W2:Y:S02]  /*1a880*/  @!P2 SYNCS.PHASECHK.TRANS64 P2, [R3+URZ+0xa8], R2 ;  /* 0x0000a8020300a5a7 */ /* 0x000ea4000804007f */
[----:B--2---:R-:W-:Y:S05]  /*1a890*/  @!P2 BRA `(.L_x_547) ;  /* 0xfffffffc00eca947 */ /* 0x004fea000383ffff */
[----:B------:R-:W-:Y:S05]  /*1a8a0*/  BRA `(.L_x_635) ;  /* 0xffffffd4008c7947 */ /* 0x000fea000383ffff */
.L_x_553:
[----:B-123--:R-:W-:-:S04]  /*1a8b0*/  MOV R3, UR13 ;  /* 0x0000000d00037c02 */ /* 0x00efc80008000f00 */
[----:B------:R1:W2:Y:S03]  /*1a8c0*/  SYNCS.PHASECHK.TRANS64.TRYWAIT P2, [R3+URZ+0xb0], R2 ;  /* 0x0000b002030075a7 */ /* 0x0002a6000804017f */
[----:B--2---:R-:W-:Y:S05]  /*1a8d0*/  @!P2 NANOSLEEP.SYNCS 0x989680 ;  /* 0x009896800000a95d */ /* 0x004fea0003900000 */
[----:B------:R-:W2:Y:S02]  /*1a8e0*/  @!P2 SYNCS.PHASECHK.TRANS64 P2, [R3+URZ+0xb0], R2 ;  /* 0x0000b0020300a5a7 */ /* 0x000ea4000804007f */
[----:B--2---:R-:W-:Y:S05]  /*1a8f0*/  @!P2 BRA `(.L_x_553) ;  /* 0xfffffffc00eca947 */ /* 0x004fea000383ffff */
[----:B------:R-:W-:Y:S05]  /*1a900*/  BRA `(.L_x_636) ;  /* 0xffffffd400e07947 */ /* 0x000fea000383ffff */
.L_x_559:
[----:B-1234-:R-:W-:-:S04]  /*1a910*/  MOV R3, UR13 ;  /* 0x0000000d00037c02 */ /* 0x01efc80008000f00 */
[----:B------:R1:W2:Y:S03]  /*1a920*/  SYNCS.PHASECHK.TRANS64.TRYWAIT P2, [R3+URZ+0xb8], R2 ;  /* 0x0000b802030075a7 */ /* 0x0002a6000804017f */
[----:B--2---:R-:W-:Y:S05]  /*1a930*/  @!P2 NANOSLEEP.SYNCS 0x989680 ;  /* 0x009896800000a95d */ /* 0x004fea0003900000 */
[----:B------:R-:W2:Y:S02]  /*1a940*/  @!P2 SYNCS.PHASECHK.TRANS64 P2, [R3+URZ+0xb8], R2 ;  /* 0x0000b8020300a5a7 */ /* 0x000ea4000804007f */
[----:B--2---:R-:W-:Y:S05]  /*1a950*/  @!P2 BRA `(.L_x_559) ;  /* 0xfffffffc00eca947 */ /* 0x004fea000383ffff */
[----:B------:R-:W-:Y:S05]  /*1a960*/  BRA `(.L_x_637) ;  /* 0xffffffd8002c7947 */ /* 0x000fea000383ffff */
.L_x_565:
[----:B-1234-:R-:W-:-:S04]  /*1a970*/  MOV R3, UR13 ;  /* 0x0000000d00037c02 */ /* 0x01efc80008000f00 */
[----:B------:R1:W2:Y:S03]  /*1a980*/  SYNCS.PHASECHK.TRANS64.TRYWAIT P2, [R3+URZ+0xa0], R2 ;  /* 0x0000a002030075a7 */ /* 0x0002a6000804017f */
[----:B--2---:R-:W-:Y:S05]  /*1a990*/  @!P2 NANOSLEEP.SYNCS 0x989680 ;  /* 0x009896800000a95d */ /* 0x004fea0003900000 */
[----:B------:R-:W2:Y:S02]  /*1a9a0*/  @!P2 SYNCS.PHASECHK.TRANS64 P2, [R3+URZ+0xa0], R2 ;  /* 0x0000a0020300a5a7 */ /* 0x000ea4000804007f */
[----:B--2---:R-:W-:Y:S05]  /*1a9b0*/  @!P2 BRA `(.L_x_565) ;  /* 0xfffffffc00eca947 */ /* 0x004fea000383ffff */
[----:B------:R-:W-:Y:S05]  /*1a9c0*/  BRA `(.L_x_638) ;  /* 0xffffffd800807947 */ /* 0x000fea000383ffff */
.L_x_571:
[----:B-1234-:R-:W-:-:S04]  /*1a9d0*/  MOV R3, UR13 ;  /* 0x0000000d00037c02 */ /* 0x01efc80008000f00 */
[----:B------:R1:W2:Y:S03]  /*1a9e0*/  SYNCS.PHASECHK.TRANS64.TRYWAIT P2, [R3+URZ+0xa8], R2 ;  /* 0x0000a802030075a7 */ /* 0x0002a6000804017f */
[----:B--2---:R-:W-:Y:S05]  /*1a9f0*/  @!P2 NANOSLEEP.SYNCS 0x989680 ;  /* 0x009896800000a95d */ /* 0x004fea0003900000 */
[----:B------:R-:W2:Y:S02]  /*1aa00*/  @!P2 SYNCS.PHASECHK.TRANS64 P2, [R3+URZ+0xa8], R2 ;  /* 0x0000a8020300a5a7 */ /* 0x000ea4000804007f */
[----:B--2---:R-:W-:Y:S05]  /*1aa10*/  @!P2 BRA `(.L_x_571) ;  /* 0xfffffffc00eca947 */ /* 0x004fea000383ffff */
[----:B------:R-:W-:Y:S05]  /*1aa20*/  BRA `(.L_x_639) ;  /* 0xffffffd800c07947 */ /* 0x000fea000383ffff */
.L_x_577:
[----:B-1234-:R-:W-:-:S04]  /*1aa30*/  MOV R3, UR13 ;  /* 0x0000000d00037c02 */ /* 0x01efc80008000f00 */
[----:B------:R1:W2:Y:S03]  /*1aa40*/  SYNCS.PHASECHK.TRANS64.TRYWAIT P2, [R3+URZ+0xb0], R2 ;  /* 0x0000b002030075a7 */ /* 0x0002a6000804017f */
[----:B--2---:R-:W-:Y:S05]  /*1aa50*/  @!P2 NANOSLEEP.SYNCS 0x989680 ;  /* 0x009896800000a95d */ /* 0x004fea0003900000 */
[----:B------:R-:W2:Y:S02]  /*1aa60*/  @!P2 SYNCS.PHASECHK.TRANS64 P2, [R3+URZ+0xb0], R2 ;  /* 0x0000b0020300a5a7 */ /* 0x000ea4000804007f */
[----:B--2---:R-:W-:Y:S05]  /*1aa70*/  @!P2 BRA `(.L_x_577) ;  /* 0xfffffffc00eca947 */ /* 0x004fea000383ffff */
[----:B------:R-:W-:Y:S05]  /*1aa80*/  BRA `(.L_x_640) ;  /* 0xffffffdc00087947 */ /* 0x000fea000383ffff */
.L_x_583:
[----:B-1234-:R-:W-:-:S04]  /*1aa90*/  MOV R3, UR13 ;  /* 0x0000000d00037c02 */ /* 0x01efc80008000f00 */
[----:B------:R1:W2:Y:S03]  /*1aaa0*/  SYNCS.PHASECHK.TRANS64.TRYWAIT P2, [R3+URZ+0xb8], R2 ;  /* 0x0000b802030075a7 */ /* 0x0002a6000804017f */
[----:B--2---:R-:W-:Y:S05]  /*1aab0*/  @!P2 NANOSLEEP.SYNCS 0x989680 ;  /* 0x009896800000a95d */ /* 0x004fea0003900000 */
[----:B------:R-:W2:Y:S02]  /*1aac0*/  @!P2 SYNCS.PHASECHK.TRANS64 P2, [R3+URZ+0xb8], R2 ;  /* 0x0000b8020300a5a7 */ /* 0x000ea4000804007f */
[----:B--2---:R-:W-:Y:S05]  /*1aad0*/  @!P2 BRA `(.L_x_583) ;  /* 0xfffffffc00eca947 */ /* 0x004fea000383ffff */
[----:B------:R-:W-:Y:S05]  /*1aae0*/  BRA `(.L_x_641) ;  /* 0xffffffdc00447947 */ /* 0x000fea000383ffff */
.L_x_595:
[----:B-1----:R1:W2:Y:S02]  /*1aaf0*/  SYNCS.PHASECHK.TRANS64.TRYWAIT P0, [R0+URZ+0xa0], R3 ;  /* 0x0000a003000075a7 */ /* 0x0022a4000800017f */
[----:B--2---:R-:W-:Y:S05]  /*1ab00*/  @!P0 NANOSLEEP.SYNCS 0x989680 ;  /* 0x009896800000895d */ /* 0x004fea0003900000 */
[----:B------:R-:W2:Y:S02]  /*1ab10*/  @!P0 SYNCS.PHASECHK.TRANS64 P0, [R0+URZ+0xa0], R3 ;  /* 0x0000a003000085a7 */ /* 0x000ea4000800007f */
[----:B--2---:R-:W-:Y:S05]  /*1ab20*/  @!P0 BRA `(.L_x_595) ;  /* 0xfffffffc00f08947 */ /* 0x004fea000383ffff */
[----:B------:R-:W-:Y:S05]  /*1ab30*/  BRA `(.L_x_642) ;  /* 0xffffffe400507947 */ /* 0x000fea000383ffff */
.L_x_597:
[----:B--2---:R2:W3:Y:S02]  /*1ab40*/  SYNCS.PHASECHK.TRANS64.TRYWAIT P0, [R0+URZ+0xa8], R3 ;  /* 0x0000a803000075a7 */ /* 0x0044e4000800017f */
[----:B---3--:R-:W-:Y:S05]  /*1ab50*/  @!P0 NANOSLEEP.SYNCS 0x989680 ;  /* 0x009896800000895d */ /* 0x008fea0003900000 */
[----:B------:R-:W3:Y:S02]  /*1ab60*/  @!P0 SYNCS.PHASECHK.TRANS64 P0, [R0+URZ+0xa8], R3 ;  /* 0x0000a803000085a7 */ /* 0x000ee4000800007f */
[----:B---3--:R-:W-:Y:S05]  /*1ab70*/  @!P0 BRA `(.L_x_597) ;  /* 0xfffffffc00f08947 */ /* 0x008fea000383ffff */
[----:B------:R-:W-:Y:S05]  /*1ab80*/  BRA `(.L_x_643) ;  /* 0xffffffe4004c7947 */ /* 0x000fea000383ffff */
.L_x_599:
[----:B---3--:R3:W4:Y:S02]  /*1ab90*/  SYNCS.PHASECHK.TRANS64.TRYWAIT P0, [R0+URZ+0xb0], R3 ;  /* 0x0000b003000075a7 */ /* 0x008724000800017f */
[----:B----4-:R-:W-:Y:S05]  /*1aba0*/  @!P0 NANOSLEEP.SYNCS 0x989680 ;  /* 0x009896800000895d */ /* 0x010fea0003900000 */
[----:B------:R-:W4:Y:S02]  /*1abb0*/  @!P0 SYNCS.PHASECHK.TRANS64 P0, [R0+URZ+0xb0], R3 ;  /* 0x0000b003000085a7 */ /* 0x000f24000800007f */
[----:B----4-:R-:W-:Y:S05]  /*1abc0*/  @!P0 BRA `(.L_x_599) ;  /* 0xfffffffc00f08947 */ /* 0x010fea000383ffff */
[----:B------:R-:W-:Y:S05]  /*1abd0*/  BRA `(.L_x_644) ;  /* 0xffffffe400487947 */ /* 0x000fea000383ffff */
.L_x_603:
[----:B------:R-:W-:Y:S01]  /*1abe0*/  BSSY B1, `(.L_x_645) ;  /* 0x0000006000017945 */ /* 0x000fe20003800000 */
[----:B------:R-:W-:-:S07]  /*1abf0*/  MOV R15, 0xffffffff ;  /* 0xffffffff000f7802 */ /* 0x000fce0000000f00 */
[----:B------:R-:W-:Y:S05]  /*1ac00*/  WARPSYNC.COLLECTIVE R15, `(.L_x_646) ;  /* 0x000000000f0c7348 */ /* 0x000fea0003c00000 */
[----:B------:R-:W-:Y:S02]  /*1ac10*/  ELECT P6, UR62, PT ;  /* 0x00000000003e782f */ /* 0x000fe400038c0000 */
[----:B------:R-:W-:Y:S01]  /*1ac20*/  MOV R14, UR62 ;  /* 0x0000003e000e7c02 */ /* 0x000fe20008000f00 */
[----:B------:R-:W-:Y:S10]  /*1ac30*/  ENDCOLLECTIVE ;  /* 0x000000000000791b */ /* 0x000ff40003800000 */
.L_x_646:
[----:B------:R-:W-:Y:S05]  /*1ac40*/  BSYNC B1 ;  /* 0x0000000000017941 */ /* 0x000fea0003800000 */
.L_x_645:
[----:B------:R-:W-:Y:S05]  /*1ac50*/  BRA `(.L_x_647) ;  /* 0xffffffe400cc7947 */ /* 0x000fea000383ffff */
.L_x_606:
[----:B-1----:R1:W3:Y:S02]  /*1ac60*/  SYNCS.PHASECHK.TRANS64.TRYWAIT P0, [R15+URZ+0x40], R6 ;  /* 0x000040060f0075a7 */ /* 0x0022e4000800017f */
[----:B---3--:R-:W-:Y:S05]  /*1ac70*/  @!P0 NANOSLEEP.SYNCS 0x989680 ;  /* 0x009896800000895d */ /* 0x008fea0003900000 */
[----:B------:R-:W3:Y:S02]  /*1ac80*/  @!P0 SYNCS.PHASECHK.TRANS64 P0, [R15+URZ+0x40], R6 ;  /* 0x000040060f0085a7 */ /* 0x000ee4000800007f */
[----:B---3--:R-:W-:Y:S05]  /*1ac90*/  @!P0 BRA `(.L_x_606) ;  /* 0xfffffffc00f08947 */ /* 0x008fea000383ffff */
[----:B------:R-:W-:Y:S05]  /*1aca0*/  BRA `(.L_x_648) ;  /* 0xffffffe800087947 */ /* 0x000fea000383ffff */
.L_x_614:
[----:B------:R-:W-:Y:S01]  /*1acb0*/  BSSY B0, `(.L_x_649) ;  /* 0x0000006000007945 */ /* 0x000fe20003800000 */
[----:B------:R-:W-:-:S07]  /*1acc0*/  MOV R15, 0xffffffff ;  /* 0xffffffff000f7802 */ /* 0x000fce0000000f00 */
[----:B------:R-:W-:Y:S05]  /*1acd0*/  WARPSYNC.COLLECTIVE R15, `(.L_x_650) ;  /* 0x000000000f0c7348 */ /* 0x000fea0003c00000 */
[----:B------:R-:W-:Y:S02]  /*1ace0*/  ELECT P6, UR62, PT ;  /* 0x00000000003e782f */ /* 0x000fe400038c0000 */
[----:B------:R-:W-:Y:S01]  /*1acf0*/  MOV R14, UR62 ;  /* 0x0000003e000e7c02 */ /* 0x000fe20008000f00 */
[----:B------:R-:W-:Y:S10]  /*1ad00*/  ENDCOLLECTIVE ;  /* 0x000000000000791b */ /* 0x000ff40003800000 */
.L_x_650:
[----:B------:R-:W-:Y:S05]  /*1ad10*/  BSYNC B0 ;  /* 0x0000000000007941 */ /* 0x000fea0003800000 */
.L_x_649:
[----:B------:R-:W-:Y:S05]  /*1ad20*/  BRA `(.L_x_651) ;  /* 0xfffffff000807947 */ /* 0x000fea000383ffff */
.L_x_618:
[----:B-1----:R1:W2:Y:S02]  /*1ad30*/  SYNCS.PHASECHK.TRANS64.TRYWAIT P0, [R5+URZ], R2 ;  /* 0x00000002050075a7 */ /* 0x0022a4000800017f */
[----:B--2---:R-:W-:Y:S05]  /*1ad40*/  @!P0 NANOSLEEP.SYNCS 0x989680 ;  /* 0x009896800000895d */ /* 0x004fea0003900000 */
[----:B------:R-:W2:Y:S02]  /*1ad50*/  @!P0 SYNCS.PHASECHK.TRANS64 P0, [R5+URZ], R2 ;  /* 0x00000002050085a7 */ /* 0x000ea4000800007f */
[----:B--2---:R-:W-:Y:S05]  /*1ad60*/  @!P0 BRA `(.L_x_618) ;  /* 0xfffffffc00f08947 */ /* 0x004fea000383ffff */
[----:B------:R-:W-:Y:S05]  /*1ad70*/  BRA `(.L_x_652) ;  /* 0xfffffff000c47947 */ /* 0x000fea000383ffff */
.L_x_619:
[----:B-1----:R1:W2:Y:S02]  /*1ad80*/  SYNCS.PHASECHK.TRANS64.TRYWAIT P0, [R7+URZ], R4 ;  /* 0x00000004070075a7 */ /* 0x0022a4000800017f */
[----:B--2---:R-:W-:Y:S05]  /*1ad90*/  @!P0 NANOSLEEP.SYNCS 0x989680 ;  /* 0x009896800000895d */ /* 0x004fea0003900000 */
[----:B------:R-:W2:Y:S02]  /*1ada0*/  @!P0 SYNCS.PHASECHK.TRANS64 P0, [R7+URZ], R4 ;  /* 0x00000004070085a7 */ /* 0x000ea4000800007f */
[----:B--2---:R-:W-:Y:S05]  /*1adb0*/  @!P0 BRA `(.L_x_619) ;  /* 0xfffffffc00f08947 */ /* 0x004fea000383ffff */
[----:B------:R-:W-:Y:S05]  /*1adc0*/  BRA `(.L_x_653) ;  /* 0xfffffff000d47947 */ /* 0x000fea000383ffff */
.L_x_620:
[----:B-1----:R1:W2:Y:S02]  /*1add0*/  SYNCS.PHASECHK.TRANS64.TRYWAIT P0, [R6+URZ], R5 ;  /* 0x00000005060075a7 */ /* 0x0022a4000800017f */
[----:B--2---:R-:W-:Y:S05]  /*1ade0*/  @!P0 NANOSLEEP.SYNCS 0x989680 ;  /* 0x009896800000895d */ /* 0x004fea0003900000 */
[----:B------:R-:W2:Y:S02]  /*1adf0*/  @!P0 SYNCS.PHASECHK.TRANS64 P0, [R6+URZ], R5 ;  /* 0x00000005060085a7 */ /* 0x000ea4000800007f */
[----:B--2---:R-:W-:Y:S05]  /*1ae00*/  @!P0 BRA `(.L_x_620) ;  /* 0xfffffffc00f08947 */ /* 0x004fea000383ffff */
[----:B------:R-:W-:Y:S05]  /*1ae10*/  BRA `(.L_x_654) ;  /* 0xfffffff000e47947 */ /* 0x000fea000383ffff */
.L_x_621:
[----:B-1----:R1:W2:Y:S02]  /*1ae20*/  SYNCS.PHASECHK.TRANS64.TRYWAIT P0, [R7+URZ], R4 ;  /* 0x00000004070075a7 */ /* 0x0022a4000800017f */
[----:B--2---:R-:W-:Y:S05]  /*1ae30*/  @!P0 NANOSLEEP.SYNCS 0x989680 ;  /* 0x009896800000895d */ /* 0x004fea0003900000 */
[----:B------:R-:W2:Y:S02]  /*1ae40*/  @!P0 SYNCS.PHASECHK.TRANS64 P0, [R7+URZ], R4 ;  /* 0x00000004070085a7 */ /* 0x000ea4000800007f */
[----:B--2---:R-:W-:Y:S05]  /*1ae50*/  @!P0 BRA `(.L_x_621) ;  /* 0xfffffffc00f08947 */ /* 0x004fea000383ffff */
[----:B------:R-:W-:Y:S05]  /*1ae60*/  BRA `(.L_x_655) ;  /* 0xfffffff000f47947 */ /* 0x000fea000383ffff */
.L_x_622:
[----:B-1----:R1:W2:Y:S02]  /*1ae70*/  SYNCS.PHASECHK.TRANS64.TRYWAIT P0, [R6+URZ], R5 ;  /* 0x00000005060075a7 */ /* 0x0022a4000800017f */
[----:B--2---:R-:W-:Y:S05]  /*1ae80*/  @!P0 NANOSLEEP.SYNCS 0x989680 ;  /* 0x009896800000895d */ /* 0x004fea0003900000 */
[----:B------:R-:W2:Y:S02]  /*1ae90*/  @!P0 SYNCS.PHASECHK.TRANS64 P0, [R6+URZ], R5 ;  /* 0x00000005060085a7 */ /* 0x000ea4000800007f */
[----:B--2---:R-:W-:Y:S05]  /*1aea0*/  @!P0 BRA `(.L_x_622) ;  /* 0xfffffffc00f08947 */ /* 0x004fea000383ffff */
[----:B------:R-:W-:Y:S05]  /*1aeb0*/  BRA `(.L_x_656) ;  /* 0xfffffff400047947 */ /* 0x000fea000383ffff */
.L_x_623:
[----:B-1----:R1:W2:Y:S02]  /*1aec0*/  SYNCS.PHASECHK.TRANS64.TRYWAIT P0, [R7+URZ], R4 ;  /* 0x00000004070075a7 */ /* 0x0022a4000800017f */
[----:B--2---:R-:W-:Y:S05]  /*1aed0*/  @!P0 NANOSLEEP.SYNCS 0x989680 ;  /* 0x009896800000895d */ /* 0x004fea0003900000 */
[----:B------:R-:W2:Y:S02]  /*1aee0*/  @!P0 SYNCS.PHASECHK.TRANS64 P0, [R7+URZ], R4 ;  /* 0x00000004070085a7 */ /* 0x000ea4000800007f */
[----:B--2---:R-:W-:Y:S05]  /*1aef0*/  @!P0 BRA `(.L_x_623) ;  /* 0xfffffffc00f08947 */ /* 0x004fea000383ffff */
[----:B------:R-:W-:Y:S05]  /*1af00*/  BRA `(.L_x_657) ;  /* 0xfffffff400147947 */ /* 0x000fea000383ffff */
.L_x_624:
[----:B--2---:R2:W3:Y:S02]  /*1af10*/  SYNCS.PHASECHK.TRANS64.TRYWAIT P0, [R6+URZ], R5 ;  /* 0x00000005060075a7 */ /* 0x0044e4000800017f */
[----:B---3--:R-:W-:Y:S05]  /*1af20*/  @!P0 NANOSLEEP.SYNCS 0x989680 ;  /* 0x009896800000895d */ /* 0x008fea0003900000 */
[----:B------:R-:W3:Y:S02]  /*1af30*/  @!P0 SYNCS.PHASECHK.TRANS64 P0, [R6+URZ], R5 ;  /* 0x00000005060085a7 */ /* 0x000ee4000800007f */
[----:B---3--:R-:W-:Y:S05]  /*1af40*/  @!P0 BRA `(.L_x_624) ;  /* 0xfffffffc00f08947 */ /* 0x008fea000383ffff */
[----:B------:R-:W-:Y:S05]  /*1af50*/  BRA `(.L_x_658) ;  /* 0xfffffff4001c7947 */ /* 0x000fea000383ffff */
        .weak           $__internal_0_$__cuda_sm20_rcp_rn_f32_slowpath
        .type           $__internal_0_$__cuda_sm20_rcp_rn_f32_slowpath,@function
        .size           $__internal_0_$__cuda_sm20_rcp_rn_f32_slowpath,(.L_x_664 - $__internal_0_$__cuda_sm20_rcp_rn_f32_slowpath)
$__internal_0_$__cuda_sm20_rcp_rn_f32_slowpath:
[----:B------:R-:W-:Y:S01]  /*1af60*/  SHF.L.U32 R3, R0, 0x1, RZ ;  /* 0x0000000100037819 */ /* 0x000fe200000006ff */
[----:B------:R-:W-:Y:S03]  /*1af70*/  BSSY B0, `(.L_x_659) ;  /* 0x0000030000007945 */ /* 0x000fe60003800000 */
[----:B------:R-:W-:-:S04]  /*1af80*/  SHF.R.U32.HI R3, RZ, 0x18, R3 ;  /* 0x00000018ff037819 */ /* 0x000fc80000011603 */
[----:B------:R-:W-:-:S13]  /*1af90*/  ISETP.NE.U32.AND P2, PT, R3, RZ, PT ;  /* 0x000000ff0300720c */ /* 0x000fda0003f45070 */
[----:B------:R-:W-:Y:S05]  /*1afa0*/  @P2 BRA `(.L_x_660) ;  /* 0x0000000000282947 */ /* 0x000fea0003800000 */
[----:B------:R-:W-:-:S04]  /*1afb0*/  SHF.L.U32 R3, R0, 0x1, RZ ;  /* 0x0000000100037819 */ /* 0x000fc800000006ff */
[----:B------:R-:W-:-:S13]  /*1afc0*/  ISETP.NE.AND P2, PT, R3, RZ, PT ;  /* 0x000000ff0300720c */ /* 0x000fda0003f45270 */
[----:B------:R-:W-:Y:S01]  /*1afd0*/  @P2 FFMA R34, R0, 1.84467440737095516160e+19, RZ ;  /* 0x5f80000000222823 */ /* 0x000fe200000000ff */
[----:B------:R-:W-:Y:S08]  /*1afe0*/  @!P2 MUFU.RCP R5, R0 ;  /* 0x000000000005a308 */ /* 0x000ff00000001000 */
[----:B------:R-:W1:Y:S02]  /*1aff0*/  @P2 MUFU.RCP R3, R34 ;  /* 0x0000002200032308 */ /* 0x000e640000001000 */
[----:B-1----:R-:W-:-:S04]  /*1b000*/  @P2 FFMA R35, R34, R3, -1 ;  /* 0xbf80000022232423 */ /* 0x002fc80000000003 */
[----:B------:R-:W-:-:S04]  /*1b010*/  @P2 FADD.FTZ R36, -R35, -RZ ;  /* 0x800000ff23242221 */ /* 0x000fc80000010100 */
[----:B------:R-:W-:-:S04]  /*1b020*/  @P2 FFMA R3, R3, R36, R3 ;  /* 0x0000002403032223 */ /* 0x000fc80000000003 */
[----:B------:R-:W-:Y:S01]  /*1b030*/  @P2 FFMA R5, R3, 1.84467440737095516160e+19, RZ ;  /* 0x5f80000003052823 */ /* 0x000fe200000000ff */
[----:B------:R-:W-:Y:S06]  /*1b040*/  BRA `(.L_x_661) ;  /* 0x0000000000887947 */ /* 0x000fec0003800000 */
.L_x_660:
[----:B------:R-:W-:-:S04]  /*1b050*/  IADD3 R5, R3, -0xfd, RZ ;  /* 0xffffff0303057810 */ /* 0x000fc80007ffe0ff */
[----:B------:R-:W-:-:S13]  /*1b060*/  ISETP.GT.U32.AND P2, PT, R5, 0x1, PT ;  /* 0x000000010500780c */ /* 0x000fda0003f44070 */
[----:B------:R-:W-:Y:S05]  /*1b070*/  @P2 BRA `(.L_x_662) ;  /* 0x0000000000782947 */ /* 0x000fea0003800000 */
[----:B------:R-:W-:Y:S02]  /*1b080*/  LOP3.LUT R40, R0, 0x7fffff, RZ, 0xc0, !PT ;  /* 0x007fffff00287812 */ /* 0x000fe400078ec0ff */
[----:B------:R-:W-:Y:S02]  /*1b090*/  MOV R36, 0x3 ;  /* 0x0000000300247802 */ /* 0x000fe40000000f00 */
[----:B------:R-:W-:Y:S02]  /*1b0a0*/  LOP3.LUT R40, R40, 0x3f800000, RZ, 0xfc, !PT ;  /* 0x3f80000028287812 */ /* 0x000fe400078efcff */
[----:B------:R-:W-:Y:S02]  /*1b0b0*/  IADD3 R3, R3, -0xfc, RZ ;  /* 0xffffff0403037810 */ /* 0x000fe40007ffe0ff */
[----:B------:R-:W1:Y:S02]  /*1b0c0*/  MUFU.RCP R35, R40 ;  /* 0x0000002800237308 */ /* 0x000e640000001000 */
[----:B-1----:R-:W-:-:S04]  /*1b0d0*/  FFMA R38, R40, R35, -1 ;  /* 0xbf80000028267423 */ /* 0x002fc80000000023 */
[----:B------:R-:W-:-:S04]  /*1b0e0*/  FADD.FTZ R38, -R38, -RZ ;  /* 0x800000ff26267221 */ /* 0x000fc80000010100 */
[CCC-:B------:R-:W-:Y:S01]  /*1b0f0*/  FFMA.RM R34, R35.reuse, R38.reuse, R35.reuse ;  /* 0x0000002623227223 */ /* 0x1c0fe20000004023 */
[----:B------:R-:W-:Y:S01]  /*1b100*/  FFMA.RP R37, R35, R38, R35 ;  /* 0x0000002623257223 */ /* 0x000fe20000008023 */
[----:B------:R-:W-:-:S03]  /*1b110*/  SHF.L.U32 R35, R36, R5, RZ ;  /* 0x0000000524237219 */ /* 0x000fc600000006ff */
[C---:B------:R-:W-:Y:S02]  /*1b120*/  LOP3.LUT R38, R34.reuse, 0x7fffff, RZ, 0xc0, !PT ;  /* 0x007fffff22267812 */ /* 0x040fe400078ec0ff */
[----:B------:R-:W-:Y:S02]  /*1b130*/  FSETP.NEU.FTZ.AND P2, PT, R34, R37, PT ;  /* 0x000000252200720b */ /* 0x000fe40003f5d000 */
[----:B------:R-:W-:Y:S02]  /*1b140*/  LOP3.LUT R34, R38, 0x800000, RZ, 0xfc, !PT ;  /* 0x0080000026227812 */ /* 0x000fe400078efcff */
[----:B------:R-:W-:Y:S02]  /*1b150*/  SEL R36, RZ, 0xffffffff, !P2 ;  /* 0xffffffffff247807 */ /* 0x000fe40005000000 */
[----:B------:R-:W-:Y:S02]  /*1b160*/  LOP3.LUT R38, R35, R34, RZ, 0xc0, !PT ;  /* 0x0000002223267212 */ /* 0x000fe400078ec0ff */
[----:B------:R-:W-:-:S02]  /*1b170*/  IADD3 R36, -R36, RZ, RZ ;  /* 0x000000ff24247210 */ /* 0x000fc40007ffe1ff */
[-C--:B------:R-:W-:Y:S02]  /*1b180*/  SHF.R.U32.HI R38, RZ, R5.reuse, R38 ;  /* 0x00000005ff267219 */ /* 0x080fe40000011626 */
[--C-:B------:R-:W-:Y:S02]  /*1b190*/  LOP3.LUT P3, RZ, R36, R5, R34.reuse, 0xf8, !PT ;  /* 0x0000000524ff7212 */ /* 0x100fe4000786f822 */
[C---:B------:R-:W-:Y:S02]  /*1b1a0*/  LOP3.LUT P2, RZ, R38.reuse, 0x1, RZ, 0xc0, !PT ;  /* 0x0000000126ff7812 */ /* 0x040fe4000784c0ff */
[----:B------:R-:W-:Y:S02]  /*1b1b0*/  LOP3.LUT P4, RZ, R38, 0x2, RZ, 0xc0, !PT ;  /* 0x0000000226ff7812 */ /* 0x000fe4000788c0ff */
[----:B------:R-:W-:Y:S02]  /*1b1c0*/  SHF.R.U32.HI R3, RZ, R3, R34 ;  /* 0x00000003ff037219 */ /* 0x000fe40000011622 */
[----:B------:R-:W-:-:S02]  /*1b1d0*/  PLOP3.LUT P2, PT, P2, P3, P4, 0xe0, 0x0 ;  /* 0x000000000000781c */ /* 0x000fc40001747c40 */
[----:B------:R-:W-:Y:S02]  /*1b1e0*/  LOP3.LUT P3, RZ, R0, 0x7fffff, RZ, 0xc0, !PT ;  /* 0x007fffff00ff7812 */ /* 0x000fe4000786c0ff */
[----:B------:R-:W-:-:S04]  /*1b1f0*/  SEL R5, RZ, 0x1, !P2 ;  /* 0x00000001ff057807 */ /* 0x000fc80005000000 */
[----:B------:R-:W-:-:S04]  /*1b200*/  IADD3 R5, -R5, RZ, RZ ;  /* 0x000000ff05057210 */ /* 0x000fc80007ffe1ff */
[----:B------:R-:W-:-:S13]  /*1b210*/  ISETP.GE.AND P2, PT, R5, RZ, PT ;  /* 0x000000ff0500720c */ /* 0x000fda0003f46270 */
[----:B------:R-:W-:-:S04]  /*1b220*/  @!P2 IADD3 R3, R3, 0x1, RZ ;  /* 0x000000010303a810 */ /* 0x000fc80007ffe0ff */
[----:B------:R-:W-:-:S04]  /*1b230*/  @!P3 SHF.L.U32 R3, R3, 0x1, RZ ;  /* 0x000000010303b819 */ /* 0x000fc800000006ff */
[----:B------:R-:W-:Y:S01]  /*1b240*/  LOP3.LUT R5, R3, 0x80000000, R0, 0xf8, !PT ;  /* 0x8000000003057812 */ /* 0x000fe200078ef800 */
[----:B------:R-:W-:Y:S06]  /*1b250*/  BRA `(.L_x_661) ;  /* 0x0000000000047947 */ /* 0x000fec0003800000 */
.L_x_662:
[----:B------:R1:W2:Y:S02]  /*1b260*/  MUFU.RCP R5, R0 ;  /* 0x0000000000057308 */ /* 0x0002a40000001000 */
.L_x_661:
[----:B------:R-:W-:Y:S05]  /*1b270*/  BSYNC B0 ;  /* 0x0000000000007941 */ /* 0x000fea0003800000 */
.L_x_659:
[----:B-12---:R-:W-:Y:S02]  /*1b280*/  MOV R0, R5 ;  /* 0x0000000500007202 */ /* 0x006fe40000000f00 */
[----:B------:R-:W-:-:S04]  /*1b290*/  MOV R5, 0x0 ;  /* 0x0000000000057802 */ /* 0x000fc80000000f00 */
[----:B------:R-:W-:Y:S05]  /*1b2a0*/  RET.REL.NODEC R4 `(_ZN7cutlass13device_kernelINS_4gemm6kernel13GemmUniversalIN4cute5tupleIJiiiiEEENS1_10collective13CollectiveMmaINS1_37MainloopSm90TmaGmmaWarpSpecializedFP8ILi8ENS5_IJNS4_1CILi2EEENSA_ILi1EEESC_EEENS1_35KernelTmaWarpSpecializedCooperativeEEENS5_IJNSA_ILi256EEENSA_ILi128EEENSA_ILi64EEEEEENS_12float_e4m3_tENS5_IJlSC_lEEESK_SL_NS4_8TiledMMAINS4_8MMA_AtomIJNS4_4SM904GMMA31MMA_64x128x32_F32E4M3E4M3_SS_TNILNSP_7ScaleInE1ELSR_1EEEEEENS4_6LayoutISD_NS5_IJSC_NSA_ILi0EEESV_EEEEENS5_IJNS4_10UnderscoreESY_SY_EEEEENS4_13SM90_TMA_LOADENS4_14ComposedLayoutINS4_7SwizzleILi2ELi4ELi3EEENS4_18smem_ptr_flag_bitsILi8EEENSU_INS5_IJNSA_ILi8EEESI_EEENS5_IJSI_SC_EEEEEEEvNS4_8identityENS4_23SM90_TMA_LOAD_MULTICASTES1B_vS1C_EENS_8epilogue10collective18CollectiveEpilogueINS1F_22Sm90TmaWarpSpecializedILi4ELi2ELi16ELb0ELb0EEEJSJ_NS5_IJSH_NSA_ILi32EEEEEESK_SL_SK_SL_NS1F_6fusion15FusionCallbacksIS1J_NS1M_13LinCombEltActINS1F_6thread7SigmoidESK_fSK_fLNS_15FloatRoundStyleE2EEESJ_S1L_JEEES11_NS12_INS13_ILi1ELi4ELi3EEES16_NSU_INS5_IJS17_S1K_EEENS5_IJS1K_SC_EEEEEEENS4_39AutoVectorizingCopyWithAssumedAlignmentILi128EEENS4_14SM90_TMA_STOREES1Y_S20_NS4_9Copy_AtomIJNS4_17SM90_U32x4_STSM_NENS_6half_tEEEEvEEEvvEEEEvNT_6ParamsE) ;  /* 0xfffffe4c04547950 */ /* 0x000fea0003c3ffff */
.L_x_663:
[----:B------:R-:W-:-:S00]  /*1b2b0*/  BRA `(.L_x_663) ;  /* 0xfffffffc00fc7947 */ /* 0x000fc0000383ffff */
[----:B------:R-:W-:-:S00]  /*1b2c0*/  NOP ;  /* 0x0000000000007918 */ /* 0x000fc00000000000 */
        /* <DEDUP_REMOVED lines=11> */
.L_x_664:


//--------------------- .nv.global.init           --------------------------
	.section	.nv.global.init,"aw",@progbits
.nv.global.init:
	.type		$str$24,@object
	.size		$str$24,($str$25 - $str$24)
$str$24:
        /*0000*/ 	.byte	0x28, 0x61, 0x64, 0x64, 0x72, 0x65, 0x73, 0x73, 0x20, 0x26, 0x20, 0x6d, 0x61, 0x73, 0x6b, 0x29
        /*0010*/ 	.byte	0x20, 0x3d, 0x3d, 0x20, 0x30, 0x00
	.type		$str$25,@object
	.size		$str$25,(__unnamed_1 - $str$25)
$str$25:
        /*0016*/ 	.byte	0x2f, 0x74, 0x6d, 0x70, 0x2f, 0x63, 0x75, 0x74, 0x6c, 0x61, 0x73, 0x73, 0x5f, 0x73, 0x77, 0x65
        /*0026*/ 	.byte	0x65, 0x70, 0x5f, 0x73, 0x72, 0x63, 0x2f, 0x69, 0x6e, 0x63, 0x6c, 0x75, 0x64, 0x65, 0x2f, 0x63
        /*0036*/ 	.byte	0x75, 0x74, 0x65, 0x2f, 0x70, 0x6f, 0x69, 0x6e, 0x74, 0x65, 0x72, 0x5f, 0x66, 0x6c, 0x61, 0x67
        /*0046*/ 	.byte	0x67, 0x65, 0x64, 0x2e, 0x68, 0x70, 0x70, 0x00
	.type		__unnamed_1,@object
	.size		__unnamed_1,(__unnamed_2 - __unnamed_1)
__unnamed_1:
        /* <DEDUP_REMOVED lines=28> */
        /*020e*/ 	.byte	0x3a, 0x43, 0x3c, 0x34, 0x30, 0x39, 0x36, 0x3e, 0x3e, 0x3e, 0x3e, 0x3e, 0x5d, 0x00
	.type		__unnamed_2,@object
	.size		__unnamed_2,(.L_1 - __unnamed_2)
__unnamed_2:
        /* <DEDUP_REMOVED lines=29> */
.L_1:


//--------------------- .nv.shared._ZN7cutlass13device_kernelINS_4gemm6kernel13GemmUniversalIN4cute5tupleIJiiiiEEENS1_10collective13CollectiveMmaINS1_37MainloopSm90TmaGmmaWarpSpecializedFP8ILi8ENS5_IJNS4_1CILi2EEENSA_ILi1EEESC_EEENS1_35KernelTmaWarpSpecializedCooperativeEEENS5_IJNSA_ILi256EEENSA_ILi128EEENSA_ILi64EEEEEENS_12float_e4m3_tENS5_IJlSC_lEEESK_SL_NS4_8TiledMMAINS4_8MMA_AtomIJNS4_4SM904GMMA31MMA_64x128x32_F32E4M3E4M3_SS_TNILNSP_7ScaleInE1ELSR_1EEEEEENS4_6LayoutISD_NS5_IJSC_NSA_ILi0EEESV_EEEEENS5_IJNS4_10UnderscoreESY_SY_EEEEENS4_13SM90_TMA_LOADENS4_14ComposedLayoutINS4_7SwizzleILi2ELi4ELi3EEENS4_18smem_ptr_flag_bitsILi8EEENSU_INS5_IJNSA_ILi8EEESI_EEENS5_IJSI_SC_EEEEEEEvNS4_8identityENS4_23SM90_TMA_LOAD_MULTICASTES1B_vS1C_EENS_8epilogue10collective18CollectiveEpilogueINS1F_22Sm90TmaWarpSpecializedILi4ELi2ELi16ELb0ELb0EEEJSJ_NS5_IJSH_NSA_ILi32EEEEEESK_SL_SK_SL_NS1F_6fusion15FusionCallbacksIS1J_NS1M_13LinCombEltActINS1F_6thread7SigmoidESK_fSK_fLNS_15FloatRoundStyleE2EEESJ_S1L_JEEES11_NS12_INS13_ILi1ELi4ELi3EEES16_NSU_INS5_IJS17_S1K_EEENS5_IJS1K_SC_EEEEEEENS4_39AutoVectorizingCopyWithAssumedAlignmentILi128EEENS4_14SM90_TMA_STOREES1Y_S20_NS4_9Copy_AtomIJNS4_17SM90_U32x4_STSM_NENS_6half_tEEEEvEEEvvEEEEvNT_6ParamsE --------------------------
	.section	.nv.shared._ZN7cutlass13device_kernelINS_4gemm6kernel13GemmUniversalIN4cute5tupleIJiiiiEEENS1_10collective13CollectiveMmaINS1_37MainloopSm90TmaGmmaWarpSpecializedFP8ILi8ENS5_IJNS4_1CILi2EEENSA_ILi1EEESC_EEENS1_35KernelTmaWarpSpecializedCooperativeEEENS5_IJNSA_ILi256EEENSA_ILi128EEENSA_ILi64EEEEEENS_12float_e4m3_tENS5_IJlSC_lEEESK_SL_NS4_8TiledMMAINS4_8MMA_AtomIJNS4_4SM904GMMA31MMA_64x128x32_F32E4M3E4M3_SS_TNILNSP_7ScaleInE1ELSR_1EEEEEENS4_6LayoutISD_NS5_IJSC_NSA_ILi0EEESV_EEEEENS5_IJNS4_10UnderscoreESY_SY_EEEEENS4_13SM90_TMA_LOADENS4_14ComposedLayoutINS4_7SwizzleILi2ELi4ELi3EEENS4_18smem_ptr_flag_bitsILi8EEENSU_INS5_IJNSA_ILi8EEESI_EEENS5_IJSI_SC_EEEEEEEvNS4_8identityENS4_23SM90_TMA_LOAD_MULTICASTES1B_vS1C_EENS_8epilogue10collective18CollectiveEpilogueINS1F_22Sm90TmaWarpSpecializedILi4ELi2ELi16ELb0ELb0EEEJSJ_NS5_IJSH_NSA_ILi32EEEEEESK_SL_SK_SL_NS1F_6fusion15FusionCallbacksIS1J_NS1M_13LinCombEltActINS1F_6thread7SigmoidESK_fSK_fLNS_15FloatRoundStyleE2EEESJ_S1L_JEEES11_NS12_INS13_ILi1ELi4ELi3EEES16_NSU_INS5_IJS17_S1K_EEENS5_IJS1K_SC_EEEEEEENS4_39AutoVectorizingCopyWithAssumedAlignmentILi128EEENS4_14SM90_TMA_STOREES1Y_S20_NS4_9Copy_AtomIJNS4_17SM90_U32x4_STSM_NENS_6half_tEEEEvEEEvvEEEEvNT_6ParamsE,"aw",@nobits
	.sectionflags	@""
	.align	16
	.zero		1024


//--------------------- .nv.shared.reserved.0     --------------------------
	.section	.nv.shared.reserved.0,"aw",@nobits
	.weak		__nv_reservedSMEM_offset_0_alias
	.size		__nv_reservedSMEM_offset_0_alias, 0, 0
	.other		__nv_reservedSMEM_offset_0_alias,@"STO_CUDA_RESERVED_SHARED STV_DEFAULT"
__nv_reservedSMEM_offset_0_alias:
	.zero		0


//--------------------- .nv.global                --------------------------
	.section	.nv.global,"aw",@nobits
.nv.global:
	.type		_ZN39_INTERNAL_e0d04060_4_k_cu_9ce3238e_28244cute1_E,@object
	.size		_ZN39_INTERNAL_e0d04060_4_k_cu_9ce3238e_28244cute1_E,(_ZN39_INTERNAL_e0d04060_4_k_cu_9ce3238e_28244cuda3std3__45__cpo6cbeginE - _ZN39_INTERNAL_e0d04060_4_k_cu_9ce3238e_28244cute1_E)
_ZN39_INTERNAL_e0d04060_4_k_cu_9ce3238e_28244cute1_E:
	.zero		1
	.type		_ZN39_INTERNAL_e0d04060_4_k_cu_9ce3238e_28244cuda3std3__45__cpo6cbeginE,@object
	.size		_ZN39_INTERNAL_e0d04060_4_k_cu_9ce3238e_28244cuda3std3__45__cpo6cbeginE,(_ZN39_INTERNAL_e0d04060_4_k_cu_9ce3238e_28244cuda3std3__48in_placeE - _ZN39_INTERNAL_e0d04060_4_k_cu_9ce3238e_28244cuda3std3__45__cpo6cbeginE)
_ZN39_INTERNAL_e0d04060_4_k_cu_9ce3238e_28244cuda3std3__45__cpo6cbeginE:
	.zero		1
	.type		_ZN39_INTERNAL_e0d04060_4_k_cu_9ce3238e_28244cuda3std3__48in_placeE,@object
	.size		_ZN39_INTERNAL_e0d04060_4_k_cu_9ce3238e_28244cuda3std3__48in_placeE,(_ZN39_INTERNAL_e0d04060_4_k_cu_9ce3238e_28244cuda3std6ranges3__45__cpo9iter_moveE - _ZN39_INTERNAL_e0d04060_4_k_cu_9ce3238e_28244cuda3std3__48in_placeE)
_ZN39_INTERNAL_e0d04060_4_k_cu_9ce3238e_28244cuda3std3__48in_placeE:
	.zero		1
	.type		_ZN39_INTERNAL_e0d04060_4_k_cu_9ce3238e_28244cuda3std6ranges3__45__cpo9iter_moveE,@object
	.size		_ZN39_INTERNAL_e0d04060_4_k_cu_9ce3238e_28244cuda3std6ranges3__45__cpo9iter_moveE,(_ZN39_INTERNAL_e0d04060_4_k_cu_9ce3238e_28244cuda3std3__45__cpo5beginE - _ZN39_INTERNAL_e0d04060_4_k_cu_9ce3238e_28244cuda3std6ranges3__45__cpo9iter_moveE)
_ZN39_INTERNAL_e0d04060_4_k_cu_9ce3238e_28244cuda3std6ranges3__45__cpo9iter_moveE:
	.zero		1
	.type		_ZN39_INTERNAL_e0d04060_4_k_cu_9ce3238e_28244cuda3std3__45__cpo5beginE,@object
	.size		_ZN39_INTERNAL_e0d04060_4_k_cu_9ce3238e_28244cuda3std3__45__cpo5beginE,(_ZN39_INTERNAL_e0d04060_4_k_cu_9ce3238e_28244cuda3std3__441_GLOBAL__N__e0d04060_4_k_cu_9ce3238e_28246ignoreE - _ZN39_INTERNAL_e0d04060_4_k_cu_9ce3238e_28244cuda3std3__45__cpo5beginE)
_ZN39_INTERNAL_e0d04060_4_k_cu_9ce3238e_28244cuda3std3__45__cpo5beginE:
	.zero		1
	.type		_ZN39_INTERNAL_e0d04060_4_k_cu_9ce3238e_28244cuda3std3__441_GLOBAL__N__e0d04060_4_k_cu_9ce3238e_28246ignoreE,@object
	.size		_ZN39_INTERNAL_e0d04060_4_k_cu_9ce3238e_28244cuda3std3__441_GLOBAL__N__e0d04060_4_k_cu_9ce3238e_28246ignoreE,(_ZN39_INTERNAL_e0d04060_4_k_cu_9ce3238e_28244cute7productE - _ZN39_INTERNAL_e0d04060_4_k_cu_9ce3238e_28244cuda3std3__441_GLOBAL__N__e0d04060_4_k_cu_9ce3238e_28246ignoreE)
_ZN39_INTERNAL_e0d04060_4_k_cu_9ce3238e_28244cuda3std3__441_GLOBAL__N__e0d04060_4_k_cu_9ce3238e_28246ignoreE:
	.zero		1
	.type		_ZN39_INTERNAL_e0d04060_4_k_cu_9ce3238e_28244cute7productE,@object
	.size		_ZN39_INTERNAL_e0d04060_4_k_cu_9ce3238e_28244cute7productE,(_ZN39_INTERNAL_e0d04060_4_k_cu_9ce3238e_28244cuda3std3__45__cpo3endE - _ZN39_INTERNAL_e0d04060_4_k_cu_9ce3238e_28244cute7productE)
_ZN39_INTERNAL_e0d04060_4_k_cu_9ce3238e_28244cute7productE:
	.zero		1
	.type		_ZN39_INTERNAL_e0d04060_4_k_cu_9ce3238e_28244cuda3std3__45__cpo3endE,@object
	.size		_ZN39_INTERNAL_e0d04060_4_k_cu_9ce3238e_28244cuda3std3__45__cpo3endE,(_ZN39_INTERNAL_e0d04060_4_k_cu_9ce3238e_28244cuda3std3__419piecewise_constructE - _ZN39_INTERNAL_e0d04060_4_k_cu_9ce3238e_28244cuda3std3__45__cpo3endE)
_ZN39_INTERNAL_e0d04060_4_k_cu_9ce3238e_28244cuda3std3__45__cpo3endE:
	.zero		1
	.type		_ZN39_INTERNAL_e0d04060_4_k_cu_9ce3238e_28244cuda3std3__419piecewise_constructE,@object
	.size		_ZN39_INTERNAL_e0d04060_4_k_cu_9ce3238e_28244cuda3std3__419piecewise_constructE,(_ZN39_INTERNAL_e0d04060_4_k_cu_9ce3238e_28244cuda3std3__45__cpo4cendE - _ZN39_INTERNAL_e0d04060_4_k_cu_9ce3238e_28244cuda3std3__419piecewise_constructE)
_ZN39_INTERNAL_e0d04060_4_k_cu_9ce3238e_28244cuda3std3__419piecewise_constructE:
	.zero		1
	.type		_ZN39_INTERNAL_e0d04060_4_k_cu_9ce3238e_28244cuda3std3__45__cpo4cendE,@object
	.size		_ZN39_INTERNAL_e0d04060_4_k_cu_9ce3238e_28244cuda3std3__45__cpo4cendE,(_ZN39_INTERNAL_e0d04060_4_k_cu_9ce3238e_28244cuda3std6ranges3__45__cpo4swapE - _ZN39_INTERNAL_e0d04060_4_k_cu_9ce3238e_28244cuda3std3__45__cpo4cendE)
_ZN39_INTERNAL_e0d04060_4_k_cu_9ce3238e_28244cuda3std3__45__cpo4cendE:
	.zero		1
	.type		_ZN39_INTERNAL_e0d04060_4_k_cu_9ce3238e_28244cuda3std6ranges3__45__cpo4swapE,@object
	.size		_ZN39_INTERNAL_e0d04060_4_k_cu_9ce3238e_28244cuda3std6ranges3__45__cpo4swapE,(.L_9 - _ZN39_INTERNAL_e0d04060_4_k_cu_9ce3238e_28244cuda3std6ranges3__45__cpo4swapE)
_ZN39_INTERNAL_e0d04060_4_k_cu_9ce3238e_28244cuda3std6ranges3__45__cpo4swapE:
	.zero		1
.L_9:


//--------------------- .nv.constant0._ZN7cutlass13device_kernelINS_4gemm6kernel13GemmUniversalIN4cute5tupleIJiiiiEEENS1_10collective13CollectiveMmaINS1_37MainloopSm90TmaGmmaWarpSpecializedFP8ILi8ENS5_IJNS4_1CILi2EEENSA_ILi1EEESC_EEENS1_35KernelTmaWarpSpecializedCooperativeEEENS5_IJNSA_ILi256EEENSA_ILi128EEENSA_ILi64EEEEEENS_12float_e4m3_tENS5_IJlSC_lEEESK_SL_NS4_8TiledMMAINS4_8MMA_AtomIJNS4_4SM904GMMA31MMA_64x128x32_F32E4M3E4M3_SS_TNILNSP_7ScaleInE1ELSR_1EEEEEENS4_6LayoutISD_NS5_IJSC_NSA_ILi0EEESV_EEEEENS5_IJNS4_10UnderscoreESY_SY_EEEEENS4_13SM90_TMA_LOADENS4_14ComposedLayoutINS4_7SwizzleILi2ELi4ELi3EEENS4_18smem_ptr_flag_bitsILi8EEENSU_INS5_IJNSA_ILi8EEESI_EEENS5_IJSI_SC_EEEEEEEvNS4_8identityENS4_23SM90_TMA_LOAD_MULTICASTES1B_vS1C_EENS_8epilogue10collective18CollectiveEpilogueINS1F_22Sm90TmaWarpSpecializedILi4ELi2ELi16ELb0ELb0EEEJSJ_NS5_IJSH_NSA_ILi32EEEEEESK_SL_SK_SL_NS1F_6fusion15FusionCallbacksIS1J_NS1M_13LinCombEltActINS1F_6thread7SigmoidESK_fSK_fLNS_15FloatRoundStyleE2EEESJ_S1L_JEEES11_NS12_INS13_ILi1ELi4ELi3EEES16_NSU_INS5_IJS17_S1K_EEENS5_IJS1K_SC_EEEEEEENS4_39AutoVectorizingCopyWithAssumedAlignmentILi128EEENS4_14SM90_TMA_STOREES1Y_S20_NS4_9Copy_AtomIJNS4_17SM90_U32x4_STSM_NENS_6half_tEEEEvEEEvvEEEEvNT_6ParamsE --------------------------
	.section	.nv.constant0._ZN7cutlass13device_kernelINS_4gemm6kernel13GemmUniversalIN4cute5tupleIJiiiiEEENS1_10collective13CollectiveMmaINS1_37MainloopSm90TmaGmmaWarpSpecializedFP8ILi8ENS5_IJNS4_1CILi2EEENSA_ILi1EEESC_EEENS1_35KernelTmaWarpSpecializedCooperativeEEENS5_IJNSA_ILi256EEENSA_ILi128EEENSA_ILi64EEEEEENS_12float_e4m3_tENS5_IJlSC_lEEESK_SL_NS4_8TiledMMAINS4_8MMA_AtomIJNS4_4SM904GMMA31MMA_64x128x32_F32E4M3E4M3_SS_TNILNSP_7ScaleInE1ELSR_1EEEEEENS4_6LayoutISD_NS5_IJSC_NSA_ILi0EEESV_EEEEENS5_IJNS4_10UnderscoreESY_SY_EEEEENS4_13SM90_TMA_LOADENS4_14ComposedLayoutINS4_7SwizzleILi2ELi4ELi3EEENS4_18smem_ptr_flag_bitsILi8EEENSU_INS5_IJNSA_ILi8EEESI_EEENS5_IJSI_SC_EEEEEEEvNS4_8identityENS4_23SM90_TMA_LOAD_MULTICASTES1B_vS1C_EENS_8epilogue10collective18CollectiveEpilogueINS1F_22Sm90TmaWarpSpecializedILi4ELi2ELi16ELb0ELb0EEEJSJ_NS5_IJSH_NSA_ILi32EEEEEESK_SL_SK_SL_NS1F_6fusion15FusionCallbacksIS1J_NS1M_13LinCombEltActINS1F_6thread7SigmoidESK_fSK_fLNS_15FloatRoundStyleE2EEESJ_S1L_JEEES11_NS12_INS13_ILi1ELi4ELi3EEES16_NSU_INS5_IJS17_S1K_EEENS5_IJS1K_SC_EEEEEEENS4_39AutoVectorizingCopyWithAssumedAlignmentILi128EEENS4_14SM90_TMA_STOREES1Y_S20_NS4_9Copy_AtomIJNS4_17SM90_U32x4_STSM_NENS_6half_tEEEEvEEEvvEEEEvNT_6ParamsE,"a",@progbits
	.sectionflags	@""
	.align	4
.nv.constant0._ZN7cutlass13device_kernelINS_4gemm6kernel13GemmUniversalIN4cute5tupleIJiiiiEEENS1_10collective13CollectiveMmaINS1_37MainloopSm90TmaGmmaWarpSpecializedFP8ILi8ENS5_IJNS4_1CILi2EEENSA_ILi1EEESC_EEENS1_35KernelTmaWarpSpecializedCooperativeEEENS5_IJNSA_ILi256EEENSA_ILi128EEENSA_ILi64EEEEEENS_12float_e4m3_tENS5_IJlSC_lEEESK_SL_NS4_8TiledMMAINS4_8MMA_AtomIJNS4_4SM904GMMA31MMA_64x128x32_F32E4M3E4M3_SS_TNILNSP_7ScaleInE1ELSR_1EEEEEENS4_6LayoutISD_NS5_IJSC_NSA_ILi0EEESV_EEEEENS5_IJNS4_10UnderscoreESY_SY_EEEEENS4_13SM90_TMA_LOADENS4_14ComposedLayoutINS4_7SwizzleILi2ELi4ELi3EEENS4_18smem_ptr_flag_bitsILi8EEENSU_INS5_IJNSA_ILi8EEESI_EEENS5_IJSI_SC_EEEEEEEvNS4_8identityENS4_23SM90_TMA_LOAD_MULTICASTES1B_vS1C_EENS_8epilogue10collective18CollectiveEpilogueINS1F_22Sm90TmaWarpSpecializedILi4ELi2ELi16ELb0ELb0EEEJSJ_NS5_IJSH_NSA_ILi32EEEEEESK_SL_SK_SL_NS1F_6fusion15FusionCallbacksIS1J_NS1M_13LinCombEltActINS1F_6thread7SigmoidESK_fSK_fLNS_15FloatRoundStyleE2EEESJ_S1L_JEEES11_NS12_INS13_ILi1ELi4ELi3EEES16_NSU_INS5_IJS17_S1K_EEENS5_IJS1K_SC_EEEEEEENS4_39AutoVectorizingCopyWithAssumedAlignmentILi128EEENS4_14SM90_TMA_STOREES1Y_S20_NS4_9Copy_AtomIJNS4_17SM90_U32x4_STSM_NENS_6half_tEEEEvEEEvvEEEEvNT_6ParamsE:
	.zero		2432


//--------------------- SYMBOLS --------------------------

	.type		.nv.reservedSmem.offset0,@object
	.size		.nv.reservedSmem.offset0,0x4
	.type		__assertfail,@function
